//
// Generated by NVIDIA NVVM Compiler
//
// Compiler Build ID: CL-36424714
// Cuda compilation tools, release 13.0, V13.0.88
// Based on NVVM 20.0.0
//

.version 9.0
.target sm_100
.address_size 64

	// .globl	_Z15raytrace_kernelP9RayResult12CameraParamsddd
.func  (.param .align 16 .b8 func_retval0[16]) __internal_trig_reduction_slowpathd
(
	.param .b64 __internal_trig_reduction_slowpathd_param_0
)
;
.func  (.param .b64 func_retval0) __internal_accurate_pow
(
	.param .b64 __internal_accurate_pow_param_0
)
;
.const .align 8 .b8 d_metric_params[32];
.global .align 8 .b8 __cudart_i2opi_d[144] = {8, 93, 141, 31, 177, 95, 251, 107, 234, 146, 82, 138, 247, 57, 7, 61, 123, 241, 229, 235, 199, 186, 39, 117, 45, 234, 95, 158, 102, 63, 70, 79, 183, 9, 203, 39, 207, 126, 54, 109, 31, 109, 10, 90, 139, 17, 47, 239, 15, 152, 5, 222, 255, 151, 248, 31, 59, 40, 249, 189, 139, 95, 132, 156, 244, 57, 83, 131, 57, 214, 145, 57, 65, 126, 95, 180, 38, 112, 156, 233, 132, 68, 187, 46, 245, 53, 130, 232, 62, 167, 41, 177, 28, 235, 29, 254, 28, 146, 209, 9, 234, 46, 73, 6, 224, 210, 77, 66, 58, 110, 36, 183, 97, 197, 187, 222, 171, 99, 81, 254, 65, 144, 67, 60, 153, 149, 98, 219, 192, 221, 52, 245, 209, 87, 39, 252, 41, 21, 68, 78, 110, 131, 249, 162};
.global .align 16 .b8 __cudart_sin_cos_coeffs[128] = {70, 210, 176, 44, 241, 229, 90, 190, 146, 227, 172, 105, 227, 29, 199, 62, 161, 98, 219, 25, 160, 1, 42, 191, 24, 8, 17, 17, 17, 17, 129, 63, 84, 85, 85, 85, 85, 85, 197, 191, 0, 0, 0, 0, 0, 0, 0, 0, 0, 0, 0, 0, 0, 0, 0, 0, 100, 129, 253, 32, 131, 255, 168, 189, 40, 133, 239, 193, 167, 238, 33, 62, 217, 230, 6, 142, 79, 126, 146, 190, 233, 188, 221, 25, 160, 1, 250, 62, 71, 93, 193, 22, 108, 193, 86, 191, 81, 85, 85, 85, 85, 85, 165, 63, 0, 0, 0, 0, 0, 0, 224, 191, 0, 0, 0, 0, 0, 0, 240, 63};

.visible .entry _Z15raytrace_kernelP9RayResult12CameraParamsddd(
	.param .u64 .ptr .align 1 _Z15raytrace_kernelP9RayResult12CameraParamsddd_param_0,
	.param .align 8 .b8 _Z15raytrace_kernelP9RayResult12CameraParamsddd_param_1[40],
	.param .f64 _Z15raytrace_kernelP9RayResult12CameraParamsddd_param_2,
	.param .f64 _Z15raytrace_kernelP9RayResult12CameraParamsddd_param_3,
	.param .f64 _Z15raytrace_kernelP9RayResult12CameraParamsddd_param_4
)
{
	.reg .pred 	%p<117>;
	.reg .b32 	%r<219>;
	.reg .b32 	%f<16>;
	.reg .b64 	%rd<66>;
	.reg .b64 	%fd<1454>;

	ld.param.f64 	%fd257, [_Z15raytrace_kernelP9RayResult12CameraParamsddd_param_1+24];
	ld.param.f64 	%fd1426, [_Z15raytrace_kernelP9RayResult12CameraParamsddd_param_1+16];
	ld.param.f64 	%fd1427, [_Z15raytrace_kernelP9RayResult12CameraParamsddd_param_1+8];
	ld.param.f64 	%fd1428, [_Z15raytrace_kernelP9RayResult12CameraParamsddd_param_1];
	ld.param.v2.u32 	{%r74, %r75}, [_Z15raytrace_kernelP9RayResult12CameraParamsddd_param_1+32];
	mov.u32 	%r76, %ctaid.x;
	mov.u32 	%r77, %ntid.x;
	mov.u32 	%r78, %tid.x;
	mad.lo.s32 	%r3, %r76, %r77, %r78;
	mov.u32 	%r79, %ctaid.y;
	mov.u32 	%r80, %ntid.y;
	mov.u32 	%r81, %tid.y;
	mad.lo.s32 	%r82, %r79, %r80, %r81;
	setp.ge.s32 	%p3, %r3, %r74;
	setp.ge.s32 	%p4, %r82, %r75;
	or.pred  	%p5, %p3, %p4;
	@%p5 bra 	$L__BB0_104;
	mad.lo.s32 	%r5, %r74, %r82, %r3;
	cvt.rn.f64.s32 	%fd4, %r74;
	mul.f64 	%fd261, %fd257, 0d400921FB54442D18;
	div.rn.f64 	%fd262, %fd261, 0d4066800000000000;
	mul.f64 	%fd5, %fd262, 0d3FE0000000000000;
	abs.f64 	%fd6, %fd5;
	setp.neu.f64 	%p6, %fd6, 0d7FF0000000000000;
	@%p6 bra 	$L__BB0_3;
	mov.f64 	%fd268, 0d0000000000000000;
	mul.rn.f64 	%fd1409, %fd5, %fd268;
	mov.pred 	%p116, -1;
	bra.uni 	$L__BB0_6;
$L__BB0_3:
	mul.f64 	%fd263, %fd5, 0d3FE45F306DC9C883;
	cvt.rni.s32.f64 	%r195, %fd263;
	cvt.rn.f64.s32 	%fd264, %r195;
	fma.rn.f64 	%fd265, %fd264, 0dBFF921FB54442D18, %fd5;
	fma.rn.f64 	%fd266, %fd264, 0dBC91A62633145C00, %fd265;
	fma.rn.f64 	%fd1409, %fd264, 0dB97B839A252049C0, %fd266;
	setp.ltu.f64 	%p7, %fd6, 0d41E0000000000000;
	@%p7 bra 	$L__BB0_5;
	{ // callseq 0, 0
	.param .b64 param0;
	st.param.f64 	[param0], %fd5;
	.param .align 16 .b8 retval0[16];
	call.uni (retval0), 
	__internal_trig_reduction_slowpathd, 
	(
	param0
	);
	ld.param.f64 	%fd1409, [retval0];
	ld.param.b32 	%r195, [retval0+8];
	} // callseq 0
$L__BB0_5:
	and.b32  	%r84, %r195, 1;
	setp.eq.b32 	%p8, %r84, 1;
	not.pred 	%p116, %p8;
$L__BB0_6:
	mul.f64 	%fd269, %fd1409, %fd1409;
	fma.rn.f64 	%fd270, %fd269, 0d3EE48DAC2799BCB9, 0dBEF9757C5B27EBB1;
	fma.rn.f64 	%fd271, %fd270, %fd269, 0d3F0980E90FD91E04;
	fma.rn.f64 	%fd272, %fd271, %fd269, 0dBEFAE2B0417D7E1D;
	fma.rn.f64 	%fd273, %fd272, %fd269, 0d3F119F5341BFBA57;
	fma.rn.f64 	%fd274, %fd273, %fd269, 0d3F15E791A00F6919;
	fma.rn.f64 	%fd275, %fd274, %fd269, 0d3F2FF2E7FADEC73A;
	fma.rn.f64 	%fd276, %fd275, %fd269, 0d3F434BC1B206DA62;
	fma.rn.f64 	%fd277, %fd276, %fd269, 0d3F57DB18EF2F83F9;
	fma.rn.f64 	%fd278, %fd277, %fd269, 0d3F6D6D2E7AE49FBC;
	fma.rn.f64 	%fd279, %fd278, %fd269, 0d3F8226E3A816A776;
	fma.rn.f64 	%fd280, %fd279, %fd269, 0d3F9664F485D25660;
	fma.rn.f64 	%fd281, %fd280, %fd269, 0d3FABA1BA1BABF31D;
	fma.rn.f64 	%fd282, %fd281, %fd269, 0d3FC11111111105D2;
	fma.rn.f64 	%fd283, %fd282, %fd269, 0d3FD555555555555E;
	mul.f64 	%fd12, %fd269, %fd283;
	fma.rn.f64 	%fd1410, %fd12, %fd1409, %fd1409;
	@%p116 bra 	$L__BB0_8;
	sub.f64 	%fd284, %fd1410, %fd1409;
	neg.f64 	%fd285, %fd284;
	fma.rn.f64 	%fd286, %fd12, %fd1409, %fd285;
	rcp.approx.ftz.f64 	%fd287, %fd1410;
	neg.f64 	%fd288, %fd1410;
	fma.rn.f64 	%fd289, %fd288, %fd287, 0d3FF0000000000000;
	fma.rn.f64 	%fd290, %fd289, %fd289, %fd289;
	fma.rn.f64 	%fd291, %fd290, %fd287, %fd287;
	neg.f64 	%fd292, %fd291;
	fma.rn.f64 	%fd293, %fd1410, %fd292, 0d3FF0000000000000;
	fma.rn.f64 	%fd294, %fd292, %fd286, %fd293;
	fma.rn.f64 	%fd1410, %fd294, %fd292, %fd292;
$L__BB0_8:
	cvt.rn.f64.u32 	%fd295, %r75;
	cvt.rn.f64.s32 	%fd296, %r3;
	add.f64 	%fd297, %fd296, %fd296;
	div.rn.f64 	%fd298, %fd297, %fd4;
	add.f64 	%fd299, %fd298, 0dBFF0000000000000;
	mul.f64 	%fd300, %fd299, %fd1410;
	div.rn.f64 	%fd301, %fd4, %fd295;
	mul.f64 	%fd16, %fd301, %fd300;
	shl.b32 	%r85, %r82, 1;
	cvt.rn.f64.u32 	%fd302, %r85;
	div.rn.f64 	%fd303, %fd302, %fd295;
	mov.f64 	%fd304, 0d3FF0000000000000;
	sub.f64 	%fd305, %fd304, %fd303;
	mul.f64 	%fd17, %fd305, %fd1410;
	abs.f64 	%fd18, %fd16;
	setp.leu.f64 	%p10, %fd18, 0d3FF0000000000000;
	mov.f64 	%fd1411, %fd18;
	@%p10 bra 	$L__BB0_10;
	rcp.approx.ftz.f64 	%fd306, %fd18;
	neg.f64 	%fd307, %fd18;
	fma.rn.f64 	%fd308, %fd307, %fd306, 0d3FF0000000000000;
	fma.rn.f64 	%fd309, %fd308, %fd308, %fd308;
	fma.rn.f64 	%fd310, %fd309, %fd306, %fd306;
	setp.eq.f64 	%p11, %fd18, 0d7FF0000000000000;
	selp.f64 	%fd1411, 0d0000000000000000, %fd310, %p11;
$L__BB0_10:
	setp.gt.f64 	%p12, %fd18, 0d3FF0000000000000;
	mul.f64 	%fd311, %fd1411, %fd1411;
	fma.rn.f64 	%fd312, %fd311, 0dBEF53E1D2A25FF7E, 0d3F2D3B63DBB65B49;
	fma.rn.f64 	%fd313, %fd312, %fd311, 0dBF5312788DDE082E;
	fma.rn.f64 	%fd314, %fd313, %fd311, 0d3F6F9690C8249315;
	fma.rn.f64 	%fd315, %fd314, %fd311, 0dBF82CF5AABC7CF0D;
	fma.rn.f64 	%fd316, %fd315, %fd311, 0d3F9162B0B2A3BFDE;
	fma.rn.f64 	%fd317, %fd316, %fd311, 0dBF9A7256FEB6FC6B;
	fma.rn.f64 	%fd318, %fd317, %fd311, 0d3FA171560CE4A489;
	fma.rn.f64 	%fd319, %fd318, %fd311, 0dBFA4F44D841450E4;
	fma.rn.f64 	%fd320, %fd319, %fd311, 0d3FA7EE3D3F36BB95;
	fma.rn.f64 	%fd321, %fd320, %fd311, 0dBFAAD32AE04A9FD1;
	fma.rn.f64 	%fd322, %fd321, %fd311, 0d3FAE17813D66954F;
	fma.rn.f64 	%fd323, %fd322, %fd311, 0dBFB11089CA9A5BCD;
	fma.rn.f64 	%fd324, %fd323, %fd311, 0d3FB3B12B2DB51738;
	fma.rn.f64 	%fd325, %fd324, %fd311, 0dBFB745D022F8DC5C;
	fma.rn.f64 	%fd326, %fd325, %fd311, 0d3FBC71C709DFE927;
	fma.rn.f64 	%fd327, %fd326, %fd311, 0dBFC2492491FA1744;
	fma.rn.f64 	%fd328, %fd327, %fd311, 0d3FC99999999840D2;
	fma.rn.f64 	%fd329, %fd328, %fd311, 0dBFD555555555544C;
	mul.f64 	%fd330, %fd311, %fd329;
	fma.rn.f64 	%fd331, %fd330, %fd1411, %fd1411;
	mov.f64 	%fd332, 0d3FF921FB54442D18;
	sub.f64 	%fd333, %fd332, %fd331;
	selp.f64 	%fd21, %fd333, %fd331, %p12;
	copysign.f64 	%fd22, %fd16, %fd21;
	fma.rn.f64 	%fd334, %fd16, %fd16, 0d3FF0000000000000;
	sqrt.rn.f64 	%fd335, %fd334;
	div.rn.f64 	%fd23, %fd17, %fd335;
	abs.f64 	%fd24, %fd23;
	setp.leu.f64 	%p13, %fd24, 0d3FF0000000000000;
	mov.f64 	%fd1412, %fd24;
	@%p13 bra 	$L__BB0_12;
	rcp.approx.ftz.f64 	%fd336, %fd24;
	neg.f64 	%fd337, %fd24;
	fma.rn.f64 	%fd338, %fd337, %fd336, 0d3FF0000000000000;
	fma.rn.f64 	%fd339, %fd338, %fd338, %fd338;
	fma.rn.f64 	%fd340, %fd339, %fd336, %fd336;
	setp.eq.f64 	%p14, %fd24, 0d7FF0000000000000;
	selp.f64 	%fd1412, 0d0000000000000000, %fd340, %p14;
$L__BB0_12:
	setp.gt.f64 	%p15, %fd24, 0d3FF0000000000000;
	mul.f64 	%fd341, %fd1412, %fd1412;
	fma.rn.f64 	%fd342, %fd341, 0dBEF53E1D2A25FF7E, 0d3F2D3B63DBB65B49;
	fma.rn.f64 	%fd343, %fd342, %fd341, 0dBF5312788DDE082E;
	fma.rn.f64 	%fd344, %fd343, %fd341, 0d3F6F9690C8249315;
	fma.rn.f64 	%fd345, %fd344, %fd341, 0dBF82CF5AABC7CF0D;
	fma.rn.f64 	%fd346, %fd345, %fd341, 0d3F9162B0B2A3BFDE;
	fma.rn.f64 	%fd347, %fd346, %fd341, 0dBF9A7256FEB6FC6B;
	fma.rn.f64 	%fd348, %fd347, %fd341, 0d3FA171560CE4A489;
	fma.rn.f64 	%fd349, %fd348, %fd341, 0dBFA4F44D841450E4;
	fma.rn.f64 	%fd350, %fd349, %fd341, 0d3FA7EE3D3F36BB95;
	fma.rn.f64 	%fd351, %fd350, %fd341, 0dBFAAD32AE04A9FD1;
	fma.rn.f64 	%fd352, %fd351, %fd341, 0d3FAE17813D66954F;
	fma.rn.f64 	%fd353, %fd352, %fd341, 0dBFB11089CA9A5BCD;
	fma.rn.f64 	%fd354, %fd353, %fd341, 0d3FB3B12B2DB51738;
	fma.rn.f64 	%fd355, %fd354, %fd341, 0dBFB745D022F8DC5C;
	fma.rn.f64 	%fd356, %fd355, %fd341, 0d3FBC71C709DFE927;
	fma.rn.f64 	%fd357, %fd356, %fd341, 0dBFC2492491FA1744;
	fma.rn.f64 	%fd358, %fd357, %fd341, 0d3FC99999999840D2;
	fma.rn.f64 	%fd359, %fd358, %fd341, 0dBFD555555555544C;
	mul.f64 	%fd360, %fd341, %fd359;
	fma.rn.f64 	%fd361, %fd360, %fd1412, %fd1412;
	mov.f64 	%fd362, 0d3FF921FB54442D18;
	sub.f64 	%fd363, %fd362, %fd361;
	selp.f64 	%fd27, %fd363, %fd361, %p15;
	copysign.f64 	%fd28, %fd23, %fd27;
	ld.const.f64 	%fd29, [d_metric_params];
	ld.const.f64 	%fd30, [d_metric_params+8];
	abs.f64 	%fd31, %fd1427;
	setp.neu.f64 	%p16, %fd31, 0d7FF0000000000000;
	@%p16 bra 	$L__BB0_14;
	mov.f64 	%fd369, 0d0000000000000000;
	mul.rn.f64 	%fd1414, %fd1427, %fd369;
	mov.b32 	%r197, 1;
	bra.uni 	$L__BB0_17;
$L__BB0_14:
	mul.f64 	%fd364, %fd1427, 0d3FE45F306DC9C883;
	cvt.rni.s32.f64 	%r196, %fd364;
	cvt.rn.f64.s32 	%fd365, %r196;
	fma.rn.f64 	%fd366, %fd365, 0dBFF921FB54442D18, %fd1427;
	fma.rn.f64 	%fd367, %fd365, 0dBC91A62633145C00, %fd366;
	fma.rn.f64 	%fd1414, %fd365, 0dB97B839A252049C0, %fd367;
	setp.ltu.f64 	%p17, %fd31, 0d41E0000000000000;
	@%p17 bra 	$L__BB0_16;
	{ // callseq 1, 0
	.param .b64 param0;
	st.param.f64 	[param0], %fd1427;
	.param .align 16 .b8 retval0[16];
	call.uni (retval0), 
	__internal_trig_reduction_slowpathd, 
	(
	param0
	);
	ld.param.f64 	%fd1414, [retval0];
	ld.param.b32 	%r196, [retval0+8];
	} // callseq 1
$L__BB0_16:
	add.s32 	%r197, %r196, 1;
$L__BB0_17:
	setp.neu.f64 	%p18, %fd31, 0d7FF0000000000000;
	shl.b32 	%r88, %r197, 6;
	cvt.u64.u32 	%rd2, %r88;
	and.b64  	%rd3, %rd2, 64;
	mov.u64 	%rd4, __cudart_sin_cos_coeffs;
	add.s64 	%rd5, %rd4, %rd3;
	mul.rn.f64 	%fd370, %fd1414, %fd1414;
	and.b32  	%r89, %r197, 1;
	setp.eq.b32 	%p19, %r89, 1;
	selp.f64 	%fd371, 0dBDA8FF8320FD8164, 0d3DE5DB65F9785EBA, %p19;
	ld.global.nc.v2.f64 	{%fd372, %fd373}, [%rd5];
	fma.rn.f64 	%fd374, %fd371, %fd370, %fd372;
	fma.rn.f64 	%fd375, %fd374, %fd370, %fd373;
	ld.global.nc.v2.f64 	{%fd376, %fd377}, [%rd5+16];
	fma.rn.f64 	%fd378, %fd375, %fd370, %fd376;
	fma.rn.f64 	%fd379, %fd378, %fd370, %fd377;
	ld.global.nc.v2.f64 	{%fd380, %fd381}, [%rd5+32];
	fma.rn.f64 	%fd382, %fd379, %fd370, %fd380;
	fma.rn.f64 	%fd383, %fd382, %fd370, %fd381;
	fma.rn.f64 	%fd384, %fd383, %fd1414, %fd1414;
	fma.rn.f64 	%fd385, %fd383, %fd370, 0d3FF0000000000000;
	selp.f64 	%fd386, %fd385, %fd384, %p19;
	and.b32  	%r90, %r197, 2;
	setp.eq.s32 	%p20, %r90, 0;
	mov.f64 	%fd387, 0d0000000000000000;
	sub.f64 	%fd388, %fd387, %fd386;
	selp.f64 	%fd389, %fd386, %fd388, %p20;
	mul.f64 	%fd37, %fd1428, %fd1428;
	mul.f64 	%fd38, %fd30, %fd30;
	mul.f64 	%fd390, %fd38, %fd389;
	fma.rn.f64 	%fd39, %fd389, %fd390, %fd37;
	add.f64 	%fd40, %fd29, %fd29;
	mul.f64 	%fd391, %fd1428, %fd40;
	sub.f64 	%fd392, %fd37, %fd391;
	add.f64 	%fd41, %fd38, %fd392;
	@%p18 bra 	$L__BB0_19;
	mov.f64 	%fd398, 0d0000000000000000;
	mul.rn.f64 	%fd1415, %fd1427, %fd398;
	mov.b32 	%r198, 0;
	bra.uni 	$L__BB0_21;
$L__BB0_19:
	mul.f64 	%fd393, %fd1427, 0d3FE45F306DC9C883;
	cvt.rni.s32.f64 	%r198, %fd393;
	cvt.rn.f64.s32 	%fd394, %r198;
	fma.rn.f64 	%fd395, %fd394, 0dBFF921FB54442D18, %fd1427;
	fma.rn.f64 	%fd396, %fd394, 0dBC91A62633145C00, %fd395;
	fma.rn.f64 	%fd1415, %fd394, 0dB97B839A252049C0, %fd396;
	setp.ltu.f64 	%p21, %fd31, 0d41E0000000000000;
	@%p21 bra 	$L__BB0_21;
	{ // callseq 2, 0
	.param .b64 param0;
	st.param.f64 	[param0], %fd1427;
	.param .align 16 .b8 retval0[16];
	call.uni (retval0), 
	__internal_trig_reduction_slowpathd, 
	(
	param0
	);
	ld.param.f64 	%fd1415, [retval0];
	ld.param.b32 	%r198, [retval0+8];
	} // callseq 2
$L__BB0_21:
	shl.b32 	%r93, %r198, 6;
	cvt.u64.u32 	%rd6, %r93;
	and.b64  	%rd7, %rd6, 64;
	add.s64 	%rd9, %rd4, %rd7;
	mul.rn.f64 	%fd399, %fd1415, %fd1415;
	and.b32  	%r94, %r198, 1;
	setp.eq.b32 	%p22, %r94, 1;
	selp.f64 	%fd400, 0dBDA8FF8320FD8164, 0d3DE5DB65F9785EBA, %p22;
	ld.global.nc.v2.f64 	{%fd401, %fd402}, [%rd9];
	fma.rn.f64 	%fd403, %fd400, %fd399, %fd401;
	fma.rn.f64 	%fd404, %fd403, %fd399, %fd402;
	ld.global.nc.v2.f64 	{%fd405, %fd406}, [%rd9+16];
	fma.rn.f64 	%fd407, %fd404, %fd399, %fd405;
	fma.rn.f64 	%fd408, %fd407, %fd399, %fd406;
	ld.global.nc.v2.f64 	{%fd409, %fd410}, [%rd9+32];
	fma.rn.f64 	%fd411, %fd408, %fd399, %fd409;
	fma.rn.f64 	%fd412, %fd411, %fd399, %fd410;
	fma.rn.f64 	%fd413, %fd412, %fd1415, %fd1415;
	fma.rn.f64 	%fd414, %fd412, %fd399, 0d3FF0000000000000;
	selp.f64 	%fd415, %fd414, %fd413, %p22;
	and.b32  	%r95, %r198, 2;
	setp.eq.s32 	%p23, %r95, 0;
	mov.f64 	%fd416, 0d0000000000000000;
	sub.f64 	%fd417, %fd416, %fd415;
	selp.f64 	%fd46, %fd415, %fd417, %p23;
	add.f64 	%fd418, %fd37, %fd38;
	mul.f64 	%fd47, %fd418, %fd418;
	abs.f64 	%fd48, %fd27;
	setp.neu.f64 	%p24, %fd48, 0d7FF0000000000000;
	@%p24 bra 	$L__BB0_23;
	mov.f64 	%fd424, 0d0000000000000000;
	mul.rn.f64 	%fd1417, %fd28, %fd424;
	mov.b32 	%r200, 1;
	bra.uni 	$L__BB0_26;
$L__BB0_23:
	mul.f64 	%fd419, %fd28, 0d3FE45F306DC9C883;
	cvt.rni.s32.f64 	%r199, %fd419;
	cvt.rn.f64.s32 	%fd420, %r199;
	fma.rn.f64 	%fd421, %fd420, 0dBFF921FB54442D18, %fd28;
	fma.rn.f64 	%fd422, %fd420, 0dBC91A62633145C00, %fd421;
	fma.rn.f64 	%fd1417, %fd420, 0dB97B839A252049C0, %fd422;
	setp.ltu.f64 	%p25, %fd48, 0d41E0000000000000;
	@%p25 bra 	$L__BB0_25;
	{ // callseq 3, 0
	.param .b64 param0;
	st.param.f64 	[param0], %fd28;
	.param .align 16 .b8 retval0[16];
	call.uni (retval0), 
	__internal_trig_reduction_slowpathd, 
	(
	param0
	);
	ld.param.f64 	%fd1417, [retval0];
	ld.param.b32 	%r199, [retval0+8];
	} // callseq 3
$L__BB0_25:
	add.s32 	%r200, %r199, 1;
$L__BB0_26:
	shl.b32 	%r98, %r200, 6;
	cvt.u64.u32 	%rd10, %r98;
	and.b64  	%rd11, %rd10, 64;
	add.s64 	%rd13, %rd4, %rd11;
	mul.rn.f64 	%fd425, %fd1417, %fd1417;
	and.b32  	%r99, %r200, 1;
	setp.eq.b32 	%p26, %r99, 1;
	selp.f64 	%fd426, 0dBDA8FF8320FD8164, 0d3DE5DB65F9785EBA, %p26;
	ld.global.nc.v2.f64 	{%fd427, %fd428}, [%rd13];
	fma.rn.f64 	%fd429, %fd426, %fd425, %fd427;
	fma.rn.f64 	%fd430, %fd429, %fd425, %fd428;
	ld.global.nc.v2.f64 	{%fd431, %fd432}, [%rd13+16];
	fma.rn.f64 	%fd433, %fd430, %fd425, %fd431;
	fma.rn.f64 	%fd434, %fd433, %fd425, %fd432;
	ld.global.nc.v2.f64 	{%fd435, %fd436}, [%rd13+32];
	fma.rn.f64 	%fd437, %fd434, %fd425, %fd435;
	fma.rn.f64 	%fd438, %fd437, %fd425, %fd436;
	fma.rn.f64 	%fd439, %fd438, %fd1417, %fd1417;
	fma.rn.f64 	%fd440, %fd438, %fd425, 0d3FF0000000000000;
	selp.f64 	%fd441, %fd440, %fd439, %p26;
	and.b32  	%r100, %r200, 2;
	setp.eq.s32 	%p27, %r100, 0;
	mov.f64 	%fd442, 0d0000000000000000;
	sub.f64 	%fd443, %fd442, %fd441;
	selp.f64 	%fd54, %fd441, %fd443, %p27;
	abs.f64 	%fd55, %fd21;
	setp.neu.f64 	%p28, %fd55, 0d7FF0000000000000;
	@%p28 bra 	$L__BB0_28;
	mov.f64 	%fd449, 0d0000000000000000;
	mul.rn.f64 	%fd1419, %fd22, %fd449;
	mov.b32 	%r202, 1;
	bra.uni 	$L__BB0_31;
$L__BB0_28:
	mul.f64 	%fd444, %fd22, 0d3FE45F306DC9C883;
	cvt.rni.s32.f64 	%r201, %fd444;
	cvt.rn.f64.s32 	%fd445, %r201;
	fma.rn.f64 	%fd446, %fd445, 0dBFF921FB54442D18, %fd22;
	fma.rn.f64 	%fd447, %fd445, 0dBC91A62633145C00, %fd446;
	fma.rn.f64 	%fd1419, %fd445, 0dB97B839A252049C0, %fd447;
	setp.ltu.f64 	%p29, %fd55, 0d41E0000000000000;
	@%p29 bra 	$L__BB0_30;
	{ // callseq 4, 0
	.param .b64 param0;
	st.param.f64 	[param0], %fd22;
	.param .align 16 .b8 retval0[16];
	call.uni (retval0), 
	__internal_trig_reduction_slowpathd, 
	(
	param0
	);
	ld.param.f64 	%fd1419, [retval0];
	ld.param.b32 	%r201, [retval0+8];
	} // callseq 4
$L__BB0_30:
	add.s32 	%r202, %r201, 1;
$L__BB0_31:
	setp.neu.f64 	%p30, %fd48, 0d7FF0000000000000;
	shl.b32 	%r103, %r202, 6;
	cvt.u64.u32 	%rd14, %r103;
	and.b64  	%rd15, %rd14, 64;
	add.s64 	%rd17, %rd4, %rd15;
	mul.rn.f64 	%fd450, %fd1419, %fd1419;
	and.b32  	%r104, %r202, 1;
	setp.eq.b32 	%p31, %r104, 1;
	selp.f64 	%fd451, 0dBDA8FF8320FD8164, 0d3DE5DB65F9785EBA, %p31;
	ld.global.nc.v2.f64 	{%fd452, %fd453}, [%rd17];
	fma.rn.f64 	%fd454, %fd451, %fd450, %fd452;
	fma.rn.f64 	%fd455, %fd454, %fd450, %fd453;
	ld.global.nc.v2.f64 	{%fd456, %fd457}, [%rd17+16];
	fma.rn.f64 	%fd458, %fd455, %fd450, %fd456;
	fma.rn.f64 	%fd459, %fd458, %fd450, %fd457;
	ld.global.nc.v2.f64 	{%fd460, %fd461}, [%rd17+32];
	fma.rn.f64 	%fd462, %fd459, %fd450, %fd460;
	fma.rn.f64 	%fd463, %fd462, %fd450, %fd461;
	fma.rn.f64 	%fd464, %fd463, %fd1419, %fd1419;
	fma.rn.f64 	%fd465, %fd463, %fd450, 0d3FF0000000000000;
	selp.f64 	%fd466, %fd465, %fd464, %p31;
	and.b32  	%r105, %r202, 2;
	setp.eq.s32 	%p32, %r105, 0;
	mov.f64 	%fd467, 0d0000000000000000;
	sub.f64 	%fd468, %fd467, %fd466;
	selp.f64 	%fd61, %fd466, %fd468, %p32;
	@%p30 bra 	$L__BB0_33;
	mov.f64 	%fd474, 0d0000000000000000;
	mul.rn.f64 	%fd1420, %fd28, %fd474;
	mov.b32 	%r203, 0;
	bra.uni 	$L__BB0_35;
$L__BB0_33:
	mul.f64 	%fd469, %fd28, 0d3FE45F306DC9C883;
	cvt.rni.s32.f64 	%r203, %fd469;
	cvt.rn.f64.s32 	%fd470, %r203;
	fma.rn.f64 	%fd471, %fd470, 0dBFF921FB54442D18, %fd28;
	fma.rn.f64 	%fd472, %fd470, 0dBC91A62633145C00, %fd471;
	fma.rn.f64 	%fd1420, %fd470, 0dB97B839A252049C0, %fd472;
	setp.ltu.f64 	%p33, %fd48, 0d41E0000000000000;
	@%p33 bra 	$L__BB0_35;
	{ // callseq 5, 0
	.param .b64 param0;
	st.param.f64 	[param0], %fd28;
	.param .align 16 .b8 retval0[16];
	call.uni (retval0), 
	__internal_trig_reduction_slowpathd, 
	(
	param0
	);
	ld.param.f64 	%fd1420, [retval0];
	ld.param.b32 	%r203, [retval0+8];
	} // callseq 5
$L__BB0_35:
	setp.neu.f64 	%p34, %fd55, 0d7FF0000000000000;
	shl.b32 	%r108, %r203, 6;
	cvt.u64.u32 	%rd18, %r108;
	and.b64  	%rd19, %rd18, 64;
	add.s64 	%rd21, %rd4, %rd19;
	mul.rn.f64 	%fd475, %fd1420, %fd1420;
	and.b32  	%r109, %r203, 1;
	setp.eq.b32 	%p35, %r109, 1;
	selp.f64 	%fd476, 0dBDA8FF8320FD8164, 0d3DE5DB65F9785EBA, %p35;
	ld.global.nc.v2.f64 	{%fd477, %fd478}, [%rd21];
	fma.rn.f64 	%fd479, %fd476, %fd475, %fd477;
	fma.rn.f64 	%fd480, %fd479, %fd475, %fd478;
	ld.global.nc.v2.f64 	{%fd481, %fd482}, [%rd21+16];
	fma.rn.f64 	%fd483, %fd480, %fd475, %fd481;
	fma.rn.f64 	%fd484, %fd483, %fd475, %fd482;
	ld.global.nc.v2.f64 	{%fd485, %fd486}, [%rd21+32];
	fma.rn.f64 	%fd487, %fd484, %fd475, %fd485;
	fma.rn.f64 	%fd488, %fd487, %fd475, %fd486;
	fma.rn.f64 	%fd489, %fd488, %fd1420, %fd1420;
	fma.rn.f64 	%fd490, %fd488, %fd475, 0d3FF0000000000000;
	selp.f64 	%fd491, %fd490, %fd489, %p35;
	and.b32  	%r110, %r203, 2;
	setp.eq.s32 	%p36, %r110, 0;
	mov.f64 	%fd492, 0d0000000000000000;
	sub.f64 	%fd493, %fd492, %fd491;
	selp.f64 	%fd66, %fd491, %fd493, %p36;
	@%p34 bra 	$L__BB0_37;
	mov.f64 	%fd499, 0d0000000000000000;
	mul.rn.f64 	%fd1421, %fd22, %fd499;
	mov.b32 	%r204, 0;
	bra.uni 	$L__BB0_39;
$L__BB0_37:
	mul.f64 	%fd494, %fd22, 0d3FE45F306DC9C883;
	cvt.rni.s32.f64 	%r204, %fd494;
	cvt.rn.f64.s32 	%fd495, %r204;
	fma.rn.f64 	%fd496, %fd495, 0dBFF921FB54442D18, %fd22;
	fma.rn.f64 	%fd497, %fd495, 0dBC91A62633145C00, %fd496;
	fma.rn.f64 	%fd1421, %fd495, 0dB97B839A252049C0, %fd497;
	setp.ltu.f64 	%p37, %fd55, 0d41E0000000000000;
	@%p37 bra 	$L__BB0_39;
	{ // callseq 6, 0
	.param .b64 param0;
	st.param.f64 	[param0], %fd22;
	.param .align 16 .b8 retval0[16];
	call.uni (retval0), 
	__internal_trig_reduction_slowpathd, 
	(
	param0
	);
	ld.param.f64 	%fd1421, [retval0];
	ld.param.b32 	%r204, [retval0+8];
	} // callseq 6
$L__BB0_39:
	mul.f64 	%fd500, %fd46, %fd46;
	mul.f64 	%fd501, %fd38, %fd41;
	mul.f64 	%fd502, %fd501, %fd500;
	sub.f64 	%fd503, %fd47, %fd502;
	shl.b32 	%r114, %r204, 6;
	cvt.u64.u32 	%rd22, %r114;
	and.b64  	%rd23, %rd22, 64;
	add.s64 	%rd25, %rd4, %rd23;
	mul.rn.f64 	%fd504, %fd1421, %fd1421;
	and.b32  	%r115, %r204, 1;
	setp.eq.b32 	%p38, %r115, 1;
	selp.f64 	%fd505, 0dBDA8FF8320FD8164, 0d3DE5DB65F9785EBA, %p38;
	ld.global.nc.v2.f64 	{%fd506, %fd507}, [%rd25];
	fma.rn.f64 	%fd508, %fd505, %fd504, %fd506;
	fma.rn.f64 	%fd509, %fd508, %fd504, %fd507;
	ld.global.nc.v2.f64 	{%fd510, %fd511}, [%rd25+16];
	fma.rn.f64 	%fd512, %fd509, %fd504, %fd510;
	fma.rn.f64 	%fd513, %fd512, %fd504, %fd511;
	ld.global.nc.v2.f64 	{%fd514, %fd515}, [%rd25+32];
	fma.rn.f64 	%fd516, %fd513, %fd504, %fd514;
	fma.rn.f64 	%fd517, %fd516, %fd504, %fd515;
	fma.rn.f64 	%fd518, %fd517, %fd1421, %fd1421;
	fma.rn.f64 	%fd519, %fd517, %fd504, 0d3FF0000000000000;
	selp.f64 	%fd520, %fd519, %fd518, %p38;
	and.b32  	%r116, %r204, 2;
	setp.eq.s32 	%p39, %r116, 0;
	mov.f64 	%fd521, 0d0000000000000000;
	sub.f64 	%fd522, %fd521, %fd520;
	selp.f64 	%fd523, %fd520, %fd522, %p39;
	mul.f64 	%fd524, %fd54, %fd523;
	div.rn.f64 	%fd525, %fd39, %fd41;
	abs.f64 	%fd526, %fd525;
	sqrt.rn.f64 	%fd527, %fd526;
	neg.f64 	%fd528, %fd54;
	mul.f64 	%fd529, %fd61, %fd528;
	mul.f64 	%fd1424, %fd527, %fd529;
	abs.f64 	%fd530, %fd39;
	sqrt.rn.f64 	%fd531, %fd530;
	mul.f64 	%fd1423, %fd531, %fd66;
	mul.f64 	%fd532, %fd500, %fd503;
	div.rn.f64 	%fd533, %fd532, %fd39;
	abs.f64 	%fd534, %fd533;
	sqrt.rn.f64 	%fd535, %fd534;
	mul.f64 	%fd536, %fd535, %fd524;
	div.rn.f64 	%fd1422, %fd536, %fd46;
	neg.f64 	%fd537, %fd503;
	mul.f64 	%fd538, %fd41, %fd39;
	div.rn.f64 	%fd539, %fd537, %fd538;
	div.rn.f64 	%fd540, %fd41, %fd39;
	rcp.rn.f64 	%fd541, %fd39;
	mul.f64 	%fd542, %fd500, %fd38;
	sub.f64 	%fd543, %fd41, %fd542;
	mul.f64 	%fd544, %fd500, %fd538;
	div.rn.f64 	%fd545, %fd543, %fd544;
	mul.f64 	%fd546, %fd29, 0dC000000000000000;
	mul.f64 	%fd74, %fd546, %fd30;
	mul.f64 	%fd547, %fd1428, %fd74;
	div.rn.f64 	%fd548, %fd547, %fd538;
	add.f64 	%fd549, %fd548, %fd548;
	mul.f64 	%fd550, %fd1422, %fd549;
	mul.f64 	%fd551, %fd1424, %fd540;
	mul.f64 	%fd552, %fd1423, %fd541;
	mul.f64 	%fd553, %fd1423, %fd552;
	fma.rn.f64 	%fd554, %fd1424, %fd551, %fd553;
	mul.f64 	%fd555, %fd1422, %fd545;
	fma.rn.f64 	%fd556, %fd1422, %fd555, %fd554;
	mul.f64 	%fd557, %fd539, 0dC010000000000000;
	mul.f64 	%fd558, %fd557, %fd556;
	fma.rn.f64 	%fd559, %fd550, %fd550, %fd558;
	setp.lt.f64 	%p40, %fd559, 0d0000000000000000;
	selp.f64 	%fd560, 0d0000000000000000, %fd559, %p40;
	neg.f64 	%fd561, %fd550;
	sqrt.rn.f64 	%fd562, %fd560;
	sub.f64 	%fd563, %fd561, %fd562;
	add.f64 	%fd564, %fd539, %fd539;
	div.rn.f64 	%fd1425, %fd563, %fd564;
	mov.b32 	%r205, 0;
	ld.const.f64 	%fd565, [d_metric_params+16];
	mul.f64 	%fd84, %fd565, 0d3FF028F5C28F5C29;
	mov.f64 	%fd1429, %fd1427;
$L__BB0_40:
	mov.u32 	%r33, %r205;
	mov.f64 	%fd81, %fd1427;
	setp.lt.f64 	%p41, %fd1428, %fd84;
	mov.f32 	%f15, 0f00000000;
	mov.b32 	%r218, 1;
	mov.f32 	%f13, 0f00000000;
	mov.f32 	%f14, 0f00000000;
	@%p41 bra 	$L__BB0_103;
	ld.param.f64 	%fd1407, [_Z15raytrace_kernelP9RayResult12CameraParamsddd_param_4];
	setp.gt.f64 	%p42, %fd1428, %fd1407;
	mov.f32 	%f15, 0f3C23D70A;
	mov.b32 	%r218, 0;
	@%p42 bra 	$L__BB0_103;
	add.f64 	%fd566, %fd1429, 0dBFF921FB54442D18;
	add.f64 	%fd567, %fd81, 0dBFF921FB54442D18;
	mul.f64 	%fd568, %fd566, %fd567;
	setp.geu.f64 	%p43, %fd568, 0d0000000000000000;
	@%p43 bra 	$L__BB0_63;
	ld.param.f64 	%fd1406, [_Z15raytrace_kernelP9RayResult12CameraParamsddd_param_3];
	ld.param.f64 	%fd1404, [_Z15raytrace_kernelP9RayResult12CameraParamsddd_param_2];
	setp.ltu.f64 	%p44, %fd1428, %fd1404;
	setp.gtu.f64 	%p45, %fd1428, %fd1406;
	or.pred  	%p46, %p44, %p45;
	@%p46 bra 	$L__BB0_63;
	ld.param.f64 	%fd1405, [_Z15raytrace_kernelP9RayResult12CameraParamsddd_param_2];
	div.rn.f64 	%fd85, %fd1405, %fd1428;
	{
	.reg .b32 %temp; 
	mov.b64 	{%temp, %r34}, %fd85;
	}
	mov.f64 	%fd1359, 0d4008000000000000;
	{
	.reg .b32 %temp; 
	mov.b64 	{%temp, %r159}, %fd1359;
	}
	and.b32  	%r36, %r159, 2146435072;
	setp.eq.s32 	%p86, %r36, 1073741824;
	abs.f64 	%fd86, %fd85;
	{ // callseq 15, 0
	.param .b64 param0;
	st.param.f64 	[param0], %fd86;
	.param .b64 retval0;
	call.uni (retval0), 
	__internal_accurate_pow, 
	(
	param0
	);
	ld.param.f64 	%fd1360, [retval0];
	} // callseq 15
	setp.lt.s32 	%p87, %r34, 0;
	neg.f64 	%fd1362, %fd1360;
	selp.f64 	%fd1363, %fd1362, %fd1360, %p86;
	selp.f64 	%fd1431, %fd1363, %fd1360, %p87;
	setp.neu.f64 	%p88, %fd85, 0d0000000000000000;
	@%p88 bra 	$L__BB0_46;
	setp.eq.s32 	%p89, %r36, 1073741824;
	selp.b32 	%r160, %r34, 0, %p89;
	setp.lt.s32 	%p90, %r159, 0;
	or.b32  	%r161, %r160, 2146435072;
	selp.b32 	%r162, %r161, %r160, %p90;
	mov.b32 	%r163, 0;
	mov.b64 	%fd1431, {%r163, %r162};
$L__BB0_46:
	add.f64 	%fd1364, %fd85, 0d4008000000000000;
	{
	.reg .b32 %temp; 
	mov.b64 	{%temp, %r164}, %fd1364;
	}
	and.b32  	%r165, %r164, 2146435072;
	setp.ne.s32 	%p91, %r165, 2146435072;
	@%p91 bra 	$L__BB0_51;
	setp.num.f64 	%p92, %fd85, %fd85;
	@%p92 bra 	$L__BB0_49;
	mov.f64 	%fd1365, 0d4008000000000000;
	add.rn.f64 	%fd1431, %fd85, %fd1365;
	bra.uni 	$L__BB0_51;
$L__BB0_49:
	setp.neu.f64 	%p93, %fd86, 0d7FF0000000000000;
	@%p93 bra 	$L__BB0_51;
	setp.lt.s32 	%p94, %r34, 0;
	setp.eq.s32 	%p95, %r36, 1073741824;
	setp.lt.s32 	%p96, %r159, 0;
	selp.b32 	%r167, 0, 2146435072, %p96;
	and.b32  	%r168, %r159, 2147483647;
	setp.ne.s32 	%p97, %r168, 1071644672;
	or.b32  	%r169, %r167, -2147483648;
	selp.b32 	%r170, %r169, %r167, %p97;
	selp.b32 	%r171, %r170, %r167, %p95;
	selp.b32 	%r172, %r171, %r167, %p94;
	mov.b32 	%r173, 0;
	mov.b64 	%fd1431, {%r173, %r172};
$L__BB0_51:
	setp.eq.f64 	%p98, %fd85, 0d3FF0000000000000;
	selp.f64 	%fd93, 0d3FF0000000000000, %fd1431, %p98;
	rcp.rn.f64 	%fd94, %fd1428;
	abs.f64 	%fd95, %fd1426;
	setp.neu.f64 	%p99, %fd95, 0d7FF0000000000000;
	@%p99 bra 	$L__BB0_53;
	mov.f64 	%fd1371, 0d0000000000000000;
	mul.rn.f64 	%fd1432, %fd1426, %fd1371;
	mov.b32 	%r206, 0;
	bra.uni 	$L__BB0_55;
$L__BB0_53:
	mul.f64 	%fd1366, %fd1426, 0d3FE45F306DC9C883;
	cvt.rni.s32.f64 	%r206, %fd1366;
	cvt.rn.f64.s32 	%fd1367, %r206;
	fma.rn.f64 	%fd1368, %fd1367, 0dBFF921FB54442D18, %fd1426;
	fma.rn.f64 	%fd1369, %fd1367, 0dBC91A62633145C00, %fd1368;
	fma.rn.f64 	%fd1432, %fd1367, 0dB97B839A252049C0, %fd1369;
	setp.ltu.f64 	%p100, %fd95, 0d41E0000000000000;
	@%p100 bra 	$L__BB0_55;
	{ // callseq 16, 0
	.param .b64 param0;
	st.param.f64 	[param0], %fd1426;
	.param .align 16 .b8 retval0[16];
	call.uni (retval0), 
	__internal_trig_reduction_slowpathd, 
	(
	param0
	);
	ld.param.f64 	%fd1432, [retval0];
	ld.param.b32 	%r206, [retval0+8];
	} // callseq 16
$L__BB0_55:
	setp.eq.s32 	%p101, %r36, 1073741824;
	shl.b32 	%r177, %r206, 6;
	cvt.u64.u32 	%rd58, %r177;
	and.b64  	%rd59, %rd58, 64;
	mov.u64 	%rd60, __cudart_sin_cos_coeffs;
	add.s64 	%rd61, %rd60, %rd59;
	mul.rn.f64 	%fd1372, %fd1432, %fd1432;
	and.b32  	%r178, %r206, 1;
	setp.eq.b32 	%p102, %r178, 1;
	selp.f64 	%fd1373, 0dBDA8FF8320FD8164, 0d3DE5DB65F9785EBA, %p102;
	ld.global.nc.v2.f64 	{%fd1374, %fd1375}, [%rd61];
	fma.rn.f64 	%fd1376, %fd1373, %fd1372, %fd1374;
	fma.rn.f64 	%fd1377, %fd1376, %fd1372, %fd1375;
	ld.global.nc.v2.f64 	{%fd1378, %fd1379}, [%rd61+16];
	fma.rn.f64 	%fd1380, %fd1377, %fd1372, %fd1378;
	fma.rn.f64 	%fd1381, %fd1380, %fd1372, %fd1379;
	ld.global.nc.v2.f64 	{%fd1382, %fd1383}, [%rd61+32];
	fma.rn.f64 	%fd1384, %fd1381, %fd1372, %fd1382;
	fma.rn.f64 	%fd1385, %fd1384, %fd1372, %fd1383;
	fma.rn.f64 	%fd1386, %fd1385, %fd1432, %fd1432;
	fma.rn.f64 	%fd1387, %fd1385, %fd1372, 0d3FF0000000000000;
	selp.f64 	%fd1388, %fd1387, %fd1386, %p102;
	and.b32  	%r179, %r206, 2;
	setp.eq.s32 	%p103, %r179, 0;
	mov.f64 	%fd1389, 0d0000000000000000;
	sub.f64 	%fd1390, %fd1389, %fd1388;
	selp.f64 	%fd1391, %fd1388, %fd1390, %p103;
	sqrt.rn.f64 	%fd1392, %fd94;
	mul.f64 	%fd1393, %fd1392, %fd1391;
	fma.rn.f64 	%fd100, %fd46, %fd1393, 0d3FF0000000000000;
	abs.f64 	%fd101, %fd100;
	{
	.reg .b32 %temp; 
	mov.b64 	{%temp, %r40}, %fd101;
	}
	{ // callseq 17, 0
	.param .b64 param0;
	st.param.f64 	[param0], %fd101;
	.param .b64 retval0;
	call.uni (retval0), 
	__internal_accurate_pow, 
	(
	param0
	);
	ld.param.f64 	%fd1394, [retval0];
	} // callseq 17
	setp.lt.s32 	%p104, %r40, 0;
	neg.f64 	%fd1396, %fd1394;
	selp.f64 	%fd1397, %fd1396, %fd1394, %p101;
	selp.f64 	%fd1434, %fd1397, %fd1394, %p104;
	setp.neu.f64 	%p105, %fd100, 0d0000000000000000;
	@%p105 bra 	$L__BB0_57;
	setp.eq.s32 	%p106, %r36, 1073741824;
	selp.b32 	%r180, %r40, 0, %p106;
	setp.lt.s32 	%p107, %r159, 0;
	or.b32  	%r181, %r180, 2146435072;
	selp.b32 	%r182, %r181, %r180, %p107;
	mov.b32 	%r183, 0;
	mov.b64 	%fd1434, {%r183, %r182};
$L__BB0_57:
	add.f64 	%fd1398, %fd101, 0d4008000000000000;
	{
	.reg .b32 %temp; 
	mov.b64 	{%temp, %r184}, %fd1398;
	}
	and.b32  	%r185, %r184, 2146435072;
	setp.ne.s32 	%p108, %r185, 2146435072;
	@%p108 bra 	$L__BB0_62;
	setp.num.f64 	%p109, %fd100, %fd100;
	@%p109 bra 	$L__BB0_60;
	mov.f64 	%fd1399, 0d4008000000000000;
	add.rn.f64 	%fd1434, %fd101, %fd1399;
	bra.uni 	$L__BB0_62;
$L__BB0_60:
	setp.neu.f64 	%p110, %fd101, 0d7FF0000000000000;
	@%p110 bra 	$L__BB0_62;
	setp.lt.s32 	%p111, %r40, 0;
	setp.eq.s32 	%p112, %r36, 1073741824;
	setp.lt.s32 	%p113, %r159, 0;
	selp.b32 	%r187, 0, 2146435072, %p113;
	and.b32  	%r188, %r159, 2147483647;
	setp.ne.s32 	%p114, %r188, 1071644672;
	or.b32  	%r189, %r187, -2147483648;
	selp.b32 	%r190, %r189, %r187, %p114;
	selp.b32 	%r191, %r190, %r187, %p112;
	selp.b32 	%r192, %r191, %r187, %p111;
	mov.b32 	%r193, 0;
	mov.b64 	%fd1434, {%r193, %r192};
$L__BB0_62:
	setp.eq.f64 	%p115, %fd101, 0d3FF0000000000000;
	selp.f64 	%fd1400, 0d3FF0000000000000, %fd1434, %p115;
	mul.f64 	%fd1401, %fd93, %fd1400;
	fma.rn.f64 	%fd1402, %fd93, %fd1400, %fd1401;
	min.f64 	%fd1403, %fd1402, 0d4024000000000000;
	cvt.rn.f32.f64 	%f15, %fd1403;
	cvt.rn.f32.f64 	%f13, %fd1426;
	cvt.rn.f32.f64 	%f14, %fd1428;
	mov.b32 	%r218, 2;
	bra.uni 	$L__BB0_103;
$L__BB0_63:
	setp.lt.f64 	%p47, %fd81, 0d3F847AE147AE147B;
	selp.f64 	%fd569, 0d3F847AE147AE147B, %fd81, %p47;
	setp.gt.f64 	%p48, %fd569, 0d40090D8072FC7F04;
	selp.f64 	%fd108, 0d40090D8072FC7F04, %fd569, %p48;
	sub.f64 	%fd570, %fd1428, %fd84;
	div.rn.f64 	%fd571, %fd570, %fd29;
	setp.lt.f64 	%p49, %fd571, 0d4024000000000000;
	setp.gt.f64 	%p50, %fd571, 0d0000000000000000;
	mul.f64 	%fd572, %fd571, 0d3FB999999999999A;
	min.f64 	%fd573, %fd572, 0d3FB999999999999A;
	neg.f64 	%fd574, %fd573;
	selp.f64 	%fd575, %fd574, 0dBFB999999999999A, %p50;
	selp.f64 	%fd109, %fd575, 0dBFB999999999999A, %p49;
	abs.f64 	%fd110, %fd108;
	mul.f64 	%fd576, %fd108, 0d3FE45F306DC9C883;
	cvt.rni.s32.f64 	%r208, %fd576;
	cvt.rn.f64.s32 	%fd577, %r208;
	fma.rn.f64 	%fd578, %fd577, 0dBFF921FB54442D18, %fd108;
	fma.rn.f64 	%fd579, %fd577, 0dBC91A62633145C00, %fd578;
	fma.rn.f64 	%fd1436, %fd577, 0dB97B839A252049C0, %fd579;
	setp.ltu.f64 	%p51, %fd110, 0d41E0000000000000;
	mov.f64 	%fd1435, %fd1436;
	mov.u32 	%r207, %r208;
	@%p51 bra 	$L__BB0_65;
	{ // callseq 7, 0
	.param .b64 param0;
	st.param.f64 	[param0], %fd108;
	.param .align 16 .b8 retval0[16];
	call.uni (retval0), 
	__internal_trig_reduction_slowpathd, 
	(
	param0
	);
	ld.param.f64 	%fd1435, [retval0];
	ld.param.b32 	%r207, [retval0+8];
	} // callseq 7
$L__BB0_65:
	setp.ltu.f64 	%p52, %fd110, 0d41E0000000000000;
	add.s32 	%r120, %r207, 1;
	shl.b32 	%r121, %r120, 6;
	cvt.u64.u32 	%rd26, %r121;
	and.b64  	%rd27, %rd26, 64;
	add.s64 	%rd29, %rd4, %rd27;
	mul.rn.f64 	%fd581, %fd1435, %fd1435;
	and.b32  	%r122, %r207, 1;
	setp.eq.b32 	%p53, %r122, 1;
	selp.f64 	%fd582, 0d3DE5DB65F9785EBA, 0dBDA8FF8320FD8164, %p53;
	ld.global.nc.v2.f64 	{%fd583, %fd584}, [%rd29];
	fma.rn.f64 	%fd585, %fd582, %fd581, %fd583;
	fma.rn.f64 	%fd586, %fd585, %fd581, %fd584;
	ld.global.nc.v2.f64 	{%fd587, %fd588}, [%rd29+16];
	fma.rn.f64 	%fd589, %fd586, %fd581, %fd587;
	fma.rn.f64 	%fd590, %fd589, %fd581, %fd588;
	ld.global.nc.v2.f64 	{%fd591, %fd592}, [%rd29+32];
	fma.rn.f64 	%fd593, %fd590, %fd581, %fd591;
	fma.rn.f64 	%fd594, %fd593, %fd581, %fd592;
	fma.rn.f64 	%fd595, %fd594, %fd1435, %fd1435;
	fma.rn.f64 	%fd596, %fd594, %fd581, 0d3FF0000000000000;
	selp.f64 	%fd597, %fd595, %fd596, %p53;
	and.b32  	%r123, %r120, 2;
	setp.eq.s32 	%p54, %r123, 0;
	mov.f64 	%fd598, 0d0000000000000000;
	sub.f64 	%fd599, %fd598, %fd597;
	selp.f64 	%fd114, %fd597, %fd599, %p54;
	mul.f64 	%fd115, %fd1428, %fd1428;
	mul.f64 	%fd600, %fd38, %fd114;
	fma.rn.f64 	%fd116, %fd114, %fd600, %fd115;
	mul.f64 	%fd601, %fd1428, %fd40;
	sub.f64 	%fd602, %fd115, %fd601;
	add.f64 	%fd117, %fd38, %fd602;
	@%p52 bra 	$L__BB0_67;
	{ // callseq 8, 0
	.param .b64 param0;
	st.param.f64 	[param0], %fd108;
	.param .align 16 .b8 retval0[16];
	call.uni (retval0), 
	__internal_trig_reduction_slowpathd, 
	(
	param0
	);
	ld.param.f64 	%fd1436, [retval0];
	ld.param.b32 	%r208, [retval0+8];
	} // callseq 8
$L__BB0_67:
	add.f64 	%fd120, %fd38, %fd38;
	shl.b32 	%r125, %r208, 6;
	cvt.u64.u32 	%rd30, %r125;
	and.b64  	%rd31, %rd30, 64;
	add.s64 	%rd33, %rd4, %rd31;
	mul.rn.f64 	%fd605, %fd1436, %fd1436;
	and.b32  	%r126, %r208, 1;
	setp.eq.b32 	%p55, %r126, 1;
	selp.f64 	%fd606, 0dBDA8FF8320FD8164, 0d3DE5DB65F9785EBA, %p55;
	ld.global.nc.v2.f64 	{%fd607, %fd608}, [%rd33];
	fma.rn.f64 	%fd609, %fd606, %fd605, %fd607;
	fma.rn.f64 	%fd610, %fd609, %fd605, %fd608;
	ld.global.nc.v2.f64 	{%fd611, %fd612}, [%rd33+16];
	fma.rn.f64 	%fd613, %fd610, %fd605, %fd611;
	fma.rn.f64 	%fd614, %fd613, %fd605, %fd612;
	ld.global.nc.v2.f64 	{%fd615, %fd616}, [%rd33+32];
	fma.rn.f64 	%fd617, %fd614, %fd605, %fd615;
	fma.rn.f64 	%fd618, %fd617, %fd605, %fd616;
	fma.rn.f64 	%fd619, %fd618, %fd1436, %fd1436;
	fma.rn.f64 	%fd620, %fd618, %fd605, 0d3FF0000000000000;
	selp.f64 	%fd621, %fd620, %fd619, %p55;
	and.b32  	%r127, %r208, 2;
	setp.eq.s32 	%p56, %r127, 0;
	mov.f64 	%fd1437, 0d0000000000000000;
	sub.f64 	%fd622, %fd1437, %fd621;
	selp.f64 	%fd121, %fd621, %fd622, %p56;
	mul.f64 	%fd122, %fd121, %fd121;
	add.f64 	%fd123, %fd115, %fd38;
	mul.f64 	%fd623, %fd123, %fd123;
	mul.f64 	%fd624, %fd38, %fd117;
	mul.f64 	%fd625, %fd624, %fd122;
	sub.f64 	%fd626, %fd623, %fd625;
	neg.f64 	%fd627, %fd626;
	mul.f64 	%fd124, %fd117, %fd116;
	div.rn.f64 	%fd125, %fd627, %fd124;
	mul.f64 	%fd126, %fd38, %fd122;
	mul.f64 	%fd628, %fd114, %fd114;
	mul.f64 	%fd127, %fd116, %fd116;
	mul.f64 	%fd629, %fd628, %fd38;
	sub.f64 	%fd128, %fd115, %fd629;
	mul.f64 	%fd129, %fd29, %fd128;
	mul.f64 	%fd130, %fd117, %fd127;
	div.rn.f64 	%fd630, %fd623, %fd116;
	add.f64 	%fd131, %fd630, %fd126;
	setp.leu.f64 	%p57, %fd121, 0d3DDB7CDFD9D7BDBB;
	mov.f64 	%fd1438, %fd1437;
	@%p57 bra 	$L__BB0_69;
	mul.f64 	%fd631, %fd1428, %fd116;
	sub.f64 	%fd632, %fd631, %fd129;
	div.rn.f64 	%fd1437, %fd632, %fd130;
	div.rn.f64 	%fd633, %fd114, %fd121;
	mul.f64 	%fd634, %fd120, %fd121;
	mul.f64 	%fd635, %fd114, %fd634;
	div.rn.f64 	%fd636, %fd635, %fd116;
	add.f64 	%fd1438, %fd633, %fd636;
$L__BB0_69:
	mul.f64 	%fd637, %fd1428, %fd74;
	div.rn.f64 	%fd638, %fd637, %fd124;
	div.rn.f64 	%fd639, %fd117, %fd116;
	mul.f64 	%fd136, %fd639, %fd1424;
	rcp.rn.f64 	%fd640, %fd116;
	mul.f64 	%fd137, %fd640, %fd1423;
	mul.f64 	%fd641, %fd124, %fd122;
	sub.f64 	%fd642, %fd117, %fd126;
	div.rn.f64 	%fd643, %fd642, %fd641;
	mul.f64 	%fd644, %fd638, %fd1425;
	fma.rn.f64 	%fd138, %fd643, %fd1422, %fd644;
	mul.f64 	%fd645, %fd638, %fd1422;
	fma.rn.f64 	%fd646, %fd125, %fd1425, %fd645;
	mul.f64 	%fd647, %fd1425, 0d0000000000000000;
	fma.rn.f64 	%fd648, %fd647, %fd646, 0d0000000000000000;
	div.rn.f64 	%fd649, %fd129, %fd130;
	mul.f64 	%fd650, %fd123, %fd649;
	mul.f64 	%fd651, %fd650, %fd1425;
	fma.rn.f64 	%fd652, %fd651, %fd136, %fd648;
	mul.f64 	%fd653, %fd29, 0dC000000000000000;
	mul.f64 	%fd139, %fd653, %fd38;
	mul.f64 	%fd654, %fd1428, %fd139;
	mul.f64 	%fd655, %fd654, %fd121;
	mul.f64 	%fd656, %fd114, %fd655;
	div.rn.f64 	%fd657, %fd656, %fd127;
	mul.f64 	%fd658, %fd657, %fd1425;
	fma.rn.f64 	%fd659, %fd658, %fd137, %fd652;
	fma.rn.f64 	%fd660, %fd647, %fd138, %fd659;
	mul.f64 	%fd661, %fd116, %fd127;
	mul.f64 	%fd662, %fd29, %fd117;
	mul.f64 	%fd663, %fd128, %fd662;
	div.rn.f64 	%fd664, %fd663, %fd661;
	mul.f64 	%fd665, %fd664, %fd1424;
	fma.rn.f64 	%fd666, %fd665, %fd646, %fd660;
	mul.f64 	%fd667, %fd1424, 0d0000000000000000;
	fma.rn.f64 	%fd668, %fd667, %fd136, %fd666;
	fma.rn.f64 	%fd669, %fd667, %fd137, %fd668;
	fma.rn.f64 	%fd670, %fd667, %fd138, %fd669;
	mul.f64 	%fd671, %fd1423, 0d0000000000000000;
	fma.rn.f64 	%fd672, %fd671, %fd646, %fd670;
	fma.rn.f64 	%fd673, %fd671, %fd136, %fd672;
	fma.rn.f64 	%fd674, %fd671, %fd137, %fd673;
	fma.rn.f64 	%fd675, %fd671, %fd138, %fd674;
	mul.f64 	%fd676, %fd1422, 0d0000000000000000;
	fma.rn.f64 	%fd677, %fd676, %fd646, %fd675;
	fma.rn.f64 	%fd678, %fd676, %fd136, %fd677;
	fma.rn.f64 	%fd679, %fd676, %fd137, %fd678;
	fma.rn.f64 	%fd140, %fd676, %fd138, %fd679;
	fma.rn.f64 	%fd680, %fd651, %fd646, 0d0000000000000000;
	fma.rn.f64 	%fd681, %fd647, %fd136, %fd680;
	fma.rn.f64 	%fd682, %fd647, %fd137, %fd681;
	fma.rn.f64 	%fd683, %fd647, %fd138, %fd682;
	fma.rn.f64 	%fd684, %fd667, %fd646, %fd683;
	sub.f64 	%fd685, %fd115, %fd38;
	mul.f64 	%fd686, %fd29, %fd685;
	mul.f64 	%fd687, %fd1428, %fd117;
	sub.f64 	%fd688, %fd687, %fd686;
	div.rn.f64 	%fd689, %fd688, %fd124;
	mul.f64 	%fd690, %fd689, %fd1424;
	fma.rn.f64 	%fd691, %fd690, %fd136, %fd684;
	fma.rn.f64 	%fd692, %fd667, %fd137, %fd691;
	fma.rn.f64 	%fd693, %fd667, %fd138, %fd692;
	fma.rn.f64 	%fd694, %fd671, %fd646, %fd693;
	fma.rn.f64 	%fd695, %fd671, %fd136, %fd694;
	div.rn.f64 	%fd696, %fd1428, %fd116;
	mul.f64 	%fd697, %fd696, %fd1423;
	fma.rn.f64 	%fd698, %fd697, %fd137, %fd695;
	fma.rn.f64 	%fd699, %fd671, %fd138, %fd698;
	fma.rn.f64 	%fd700, %fd676, %fd646, %fd699;
	fma.rn.f64 	%fd701, %fd676, %fd136, %fd700;
	fma.rn.f64 	%fd702, %fd676, %fd137, %fd701;
	mul.f64 	%fd703, %fd1437, %fd1422;
	fma.rn.f64 	%fd141, %fd703, %fd138, %fd702;
	fma.rn.f64 	%fd704, %fd658, %fd646, 0d0000000000000000;
	fma.rn.f64 	%fd705, %fd647, %fd136, %fd704;
	fma.rn.f64 	%fd706, %fd647, %fd137, %fd705;
	fma.rn.f64 	%fd707, %fd647, %fd138, %fd706;
	fma.rn.f64 	%fd708, %fd667, %fd646, %fd707;
	fma.rn.f64 	%fd709, %fd667, %fd136, %fd708;
	div.rn.f64 	%fd710, %fd687, %fd116;
	mul.f64 	%fd711, %fd710, %fd1424;
	mul.f64 	%fd712, %fd711, %fd137;
	sub.f64 	%fd713, %fd709, %fd712;
	fma.rn.f64 	%fd714, %fd667, %fd138, %fd713;
	fma.rn.f64 	%fd715, %fd671, %fd646, %fd714;
	fma.rn.f64 	%fd716, %fd697, %fd136, %fd715;
	fma.rn.f64 	%fd717, %fd671, %fd137, %fd716;
	fma.rn.f64 	%fd718, %fd671, %fd138, %fd717;
	fma.rn.f64 	%fd719, %fd676, %fd646, %fd718;
	fma.rn.f64 	%fd720, %fd676, %fd136, %fd719;
	fma.rn.f64 	%fd721, %fd676, %fd137, %fd720;
	mul.f64 	%fd722, %fd1438, %fd1422;
	fma.rn.f64 	%fd142, %fd722, %fd138, %fd721;
	fma.rn.f64 	%fd723, %fd647, %fd136, %fd648;
	fma.rn.f64 	%fd724, %fd647, %fd137, %fd723;
	fma.rn.f64 	%fd725, %fd647, %fd138, %fd724;
	fma.rn.f64 	%fd726, %fd667, %fd646, %fd725;
	fma.rn.f64 	%fd727, %fd667, %fd136, %fd726;
	fma.rn.f64 	%fd728, %fd667, %fd137, %fd727;
	mul.f64 	%fd729, %fd29, %fd38;
	mul.f64 	%fd730, %fd729, %fd122;
	div.rn.f64 	%fd731, %fd730, %fd116;
	sub.f64 	%fd732, %fd1428, %fd731;
	mul.f64 	%fd733, %fd122, %fd117;
	mul.f64 	%fd734, %fd733, %fd732;
	div.rn.f64 	%fd735, %fd734, %fd116;
	mul.f64 	%fd736, %fd735, %fd1424;
	mul.f64 	%fd737, %fd736, %fd138;
	sub.f64 	%fd738, %fd728, %fd737;
	fma.rn.f64 	%fd739, %fd671, %fd646, %fd738;
	fma.rn.f64 	%fd740, %fd671, %fd136, %fd739;
	fma.rn.f64 	%fd741, %fd671, %fd137, %fd740;
	mul.f64 	%fd742, %fd114, %fd121;
	mul.f64 	%fd743, %fd742, %fd131;
	div.rn.f64 	%fd744, %fd743, %fd116;
	mul.f64 	%fd745, %fd744, %fd1423;
	mul.f64 	%fd746, %fd745, %fd138;
	sub.f64 	%fd747, %fd741, %fd746;
	fma.rn.f64 	%fd748, %fd676, %fd646, %fd747;
	fma.rn.f64 	%fd749, %fd703, %fd136, %fd748;
	fma.rn.f64 	%fd750, %fd722, %fd137, %fd749;
	fma.rn.f64 	%fd143, %fd676, %fd138, %fd750;
	mul.f64 	%fd144, %fd109, 0d3FE0000000000000;
	fma.rn.f64 	%fd145, %fd144, %fd136, %fd1428;
	fma.rn.f64 	%fd146, %fd144, %fd137, %fd108;
	abs.f64 	%fd147, %fd146;
	setp.neu.f64 	%p58, %fd147, 0d7FF0000000000000;
	@%p58 bra 	$L__BB0_71;
	mov.f64 	%fd756, 0d0000000000000000;
	mul.rn.f64 	%fd1440, %fd146, %fd756;
	mov.b32 	%r210, 1;
	bra.uni 	$L__BB0_74;
$L__BB0_71:
	mul.f64 	%fd751, %fd146, 0d3FE45F306DC9C883;
	cvt.rni.s32.f64 	%r209, %fd751;
	cvt.rn.f64.s32 	%fd752, %r209;
	fma.rn.f64 	%fd753, %fd752, 0dBFF921FB54442D18, %fd146;
	fma.rn.f64 	%fd754, %fd752, 0dBC91A62633145C00, %fd753;
	fma.rn.f64 	%fd1440, %fd752, 0dB97B839A252049C0, %fd754;
	setp.ltu.f64 	%p59, %fd147, 0d41E0000000000000;
	@%p59 bra 	$L__BB0_73;
	{ // callseq 9, 0
	.param .b64 param0;
	st.param.f64 	[param0], %fd146;
	.param .align 16 .b8 retval0[16];
	call.uni (retval0), 
	__internal_trig_reduction_slowpathd, 
	(
	param0
	);
	ld.param.f64 	%fd1440, [retval0];
	ld.param.b32 	%r209, [retval0+8];
	} // callseq 9
$L__BB0_73:
	add.s32 	%r210, %r209, 1;
$L__BB0_74:
	setp.neu.f64 	%p60, %fd147, 0d7FF0000000000000;
	shl.b32 	%r130, %r210, 6;
	cvt.u64.u32 	%rd34, %r130;
	and.b64  	%rd35, %rd34, 64;
	add.s64 	%rd37, %rd4, %rd35;
	mul.rn.f64 	%fd757, %fd1440, %fd1440;
	and.b32  	%r131, %r210, 1;
	setp.eq.b32 	%p61, %r131, 1;
	selp.f64 	%fd758, 0dBDA8FF8320FD8164, 0d3DE5DB65F9785EBA, %p61;
	ld.global.nc.v2.f64 	{%fd759, %fd760}, [%rd37];
	fma.rn.f64 	%fd761, %fd758, %fd757, %fd759;
	fma.rn.f64 	%fd762, %fd761, %fd757, %fd760;
	ld.global.nc.v2.f64 	{%fd763, %fd764}, [%rd37+16];
	fma.rn.f64 	%fd765, %fd762, %fd757, %fd763;
	fma.rn.f64 	%fd766, %fd765, %fd757, %fd764;
	ld.global.nc.v2.f64 	{%fd767, %fd768}, [%rd37+32];
	fma.rn.f64 	%fd769, %fd766, %fd757, %fd767;
	fma.rn.f64 	%fd770, %fd769, %fd757, %fd768;
	fma.rn.f64 	%fd771, %fd770, %fd1440, %fd1440;
	fma.rn.f64 	%fd772, %fd770, %fd757, 0d3FF0000000000000;
	selp.f64 	%fd773, %fd772, %fd771, %p61;
	and.b32  	%r132, %r210, 2;
	setp.eq.s32 	%p62, %r132, 0;
	mov.f64 	%fd774, 0d0000000000000000;
	sub.f64 	%fd775, %fd774, %fd773;
	selp.f64 	%fd153, %fd773, %fd775, %p62;
	mul.f64 	%fd154, %fd145, %fd145;
	mul.f64 	%fd776, %fd38, %fd153;
	fma.rn.f64 	%fd155, %fd153, %fd776, %fd154;
	mul.f64 	%fd777, %fd145, %fd40;
	sub.f64 	%fd778, %fd154, %fd777;
	add.f64 	%fd156, %fd38, %fd778;
	@%p60 bra 	$L__BB0_76;
	mov.f64 	%fd784, 0d0000000000000000;
	mul.rn.f64 	%fd1441, %fd146, %fd784;
	mov.b32 	%r211, 0;
	bra.uni 	$L__BB0_78;
$L__BB0_76:
	mul.f64 	%fd779, %fd146, 0d3FE45F306DC9C883;
	cvt.rni.s32.f64 	%r211, %fd779;
	cvt.rn.f64.s32 	%fd780, %r211;
	fma.rn.f64 	%fd781, %fd780, 0dBFF921FB54442D18, %fd146;
	fma.rn.f64 	%fd782, %fd780, 0dBC91A62633145C00, %fd781;
	fma.rn.f64 	%fd1441, %fd780, 0dB97B839A252049C0, %fd782;
	setp.ltu.f64 	%p63, %fd147, 0d41E0000000000000;
	@%p63 bra 	$L__BB0_78;
	{ // callseq 10, 0
	.param .b64 param0;
	st.param.f64 	[param0], %fd146;
	.param .align 16 .b8 retval0[16];
	call.uni (retval0), 
	__internal_trig_reduction_slowpathd, 
	(
	param0
	);
	ld.param.f64 	%fd1441, [retval0];
	ld.param.b32 	%r211, [retval0+8];
	} // callseq 10
$L__BB0_78:
	shl.b32 	%r135, %r211, 6;
	cvt.u64.u32 	%rd38, %r135;
	and.b64  	%rd39, %rd38, 64;
	add.s64 	%rd41, %rd4, %rd39;
	mul.rn.f64 	%fd786, %fd1441, %fd1441;
	and.b32  	%r136, %r211, 1;
	setp.eq.b32 	%p64, %r136, 1;
	selp.f64 	%fd787, 0dBDA8FF8320FD8164, 0d3DE5DB65F9785EBA, %p64;
	ld.global.nc.v2.f64 	{%fd788, %fd789}, [%rd41];
	fma.rn.f64 	%fd790, %fd787, %fd786, %fd788;
	fma.rn.f64 	%fd791, %fd790, %fd786, %fd789;
	ld.global.nc.v2.f64 	{%fd792, %fd793}, [%rd41+16];
	fma.rn.f64 	%fd794, %fd791, %fd786, %fd792;
	fma.rn.f64 	%fd795, %fd794, %fd786, %fd793;
	ld.global.nc.v2.f64 	{%fd796, %fd797}, [%rd41+32];
	fma.rn.f64 	%fd798, %fd795, %fd786, %fd796;
	fma.rn.f64 	%fd799, %fd798, %fd786, %fd797;
	fma.rn.f64 	%fd800, %fd799, %fd1441, %fd1441;
	fma.rn.f64 	%fd801, %fd799, %fd786, 0d3FF0000000000000;
	selp.f64 	%fd802, %fd801, %fd800, %p64;
	and.b32  	%r137, %r211, 2;
	setp.eq.s32 	%p65, %r137, 0;
	mov.f64 	%fd1442, 0d0000000000000000;
	sub.f64 	%fd803, %fd1442, %fd802;
	selp.f64 	%fd161, %fd802, %fd803, %p65;
	mul.f64 	%fd162, %fd161, %fd161;
	add.f64 	%fd163, %fd154, %fd38;
	mul.f64 	%fd804, %fd163, %fd163;
	mul.f64 	%fd805, %fd38, %fd156;
	mul.f64 	%fd806, %fd805, %fd162;
	sub.f64 	%fd807, %fd804, %fd806;
	neg.f64 	%fd808, %fd807;
	mul.f64 	%fd164, %fd156, %fd155;
	div.rn.f64 	%fd165, %fd808, %fd164;
	mul.f64 	%fd166, %fd38, %fd162;
	mul.f64 	%fd809, %fd153, %fd153;
	mul.f64 	%fd167, %fd155, %fd155;
	mul.f64 	%fd810, %fd809, %fd38;
	sub.f64 	%fd168, %fd154, %fd810;
	mul.f64 	%fd169, %fd29, %fd168;
	mul.f64 	%fd170, %fd156, %fd167;
	div.rn.f64 	%fd811, %fd804, %fd155;
	add.f64 	%fd171, %fd811, %fd166;
	setp.leu.f64 	%p66, %fd161, 0d3DDB7CDFD9D7BDBB;
	mov.f64 	%fd1443, %fd1442;
	@%p66 bra 	$L__BB0_80;
	mul.f64 	%fd812, %fd145, %fd155;
	sub.f64 	%fd813, %fd812, %fd169;
	div.rn.f64 	%fd1442, %fd813, %fd170;
	div.rn.f64 	%fd814, %fd153, %fd161;
	mul.f64 	%fd815, %fd120, %fd161;
	mul.f64 	%fd816, %fd153, %fd815;
	div.rn.f64 	%fd817, %fd816, %fd155;
	add.f64 	%fd1443, %fd814, %fd817;
$L__BB0_80:
	mul.f64 	%fd818, %fd145, %fd74;
	div.rn.f64 	%fd819, %fd818, %fd164;
	div.rn.f64 	%fd820, %fd156, %fd155;
	fma.rn.f64 	%fd821, %fd144, %fd141, %fd1424;
	mul.f64 	%fd176, %fd820, %fd821;
	rcp.rn.f64 	%fd822, %fd155;
	fma.rn.f64 	%fd823, %fd144, %fd142, %fd1423;
	mul.f64 	%fd177, %fd822, %fd823;
	mul.f64 	%fd824, %fd164, %fd162;
	sub.f64 	%fd825, %fd156, %fd166;
	div.rn.f64 	%fd826, %fd825, %fd824;
	fma.rn.f64 	%fd827, %fd144, %fd143, %fd1422;
	fma.rn.f64 	%fd828, %fd144, %fd140, %fd1425;
	mul.f64 	%fd829, %fd819, %fd828;
	fma.rn.f64 	%fd178, %fd826, %fd827, %fd829;
	mul.f64 	%fd830, %fd819, %fd827;
	fma.rn.f64 	%fd831, %fd165, %fd828, %fd830;
	mul.f64 	%fd832, %fd828, 0d0000000000000000;
	fma.rn.f64 	%fd833, %fd832, %fd831, 0d0000000000000000;
	div.rn.f64 	%fd836, %fd169, %fd170;
	mul.f64 	%fd837, %fd163, %fd836;
	mul.f64 	%fd838, %fd837, %fd828;
	fma.rn.f64 	%fd839, %fd838, %fd176, %fd833;
	mul.f64 	%fd840, %fd145, %fd139;
	mul.f64 	%fd841, %fd840, %fd161;
	mul.f64 	%fd842, %fd153, %fd841;
	div.rn.f64 	%fd843, %fd842, %fd167;
	mul.f64 	%fd844, %fd843, %fd828;
	fma.rn.f64 	%fd845, %fd844, %fd177, %fd839;
	fma.rn.f64 	%fd846, %fd832, %fd178, %fd845;
	mul.f64 	%fd847, %fd155, %fd167;
	mul.f64 	%fd848, %fd29, %fd156;
	mul.f64 	%fd849, %fd168, %fd848;
	div.rn.f64 	%fd850, %fd849, %fd847;
	mul.f64 	%fd851, %fd850, %fd821;
	fma.rn.f64 	%fd852, %fd851, %fd831, %fd846;
	mul.f64 	%fd853, %fd821, 0d0000000000000000;
	fma.rn.f64 	%fd854, %fd853, %fd176, %fd852;
	fma.rn.f64 	%fd855, %fd853, %fd177, %fd854;
	fma.rn.f64 	%fd856, %fd853, %fd178, %fd855;
	mul.f64 	%fd857, %fd823, 0d0000000000000000;
	fma.rn.f64 	%fd858, %fd857, %fd831, %fd856;
	fma.rn.f64 	%fd859, %fd857, %fd176, %fd858;
	fma.rn.f64 	%fd860, %fd857, %fd177, %fd859;
	fma.rn.f64 	%fd861, %fd857, %fd178, %fd860;
	mul.f64 	%fd862, %fd827, 0d0000000000000000;
	fma.rn.f64 	%fd863, %fd862, %fd831, %fd861;
	fma.rn.f64 	%fd864, %fd862, %fd176, %fd863;
	fma.rn.f64 	%fd865, %fd862, %fd177, %fd864;
	fma.rn.f64 	%fd179, %fd862, %fd178, %fd865;
	fma.rn.f64 	%fd866, %fd838, %fd831, 0d0000000000000000;
	fma.rn.f64 	%fd867, %fd832, %fd176, %fd866;
	fma.rn.f64 	%fd868, %fd832, %fd177, %fd867;
	fma.rn.f64 	%fd869, %fd832, %fd178, %fd868;
	fma.rn.f64 	%fd870, %fd853, %fd831, %fd869;
	sub.f64 	%fd871, %fd154, %fd38;
	mul.f64 	%fd872, %fd29, %fd871;
	mul.f64 	%fd873, %fd145, %fd156;
	sub.f64 	%fd874, %fd873, %fd872;
	div.rn.f64 	%fd875, %fd874, %fd164;
	mul.f64 	%fd876, %fd875, %fd821;
	fma.rn.f64 	%fd877, %fd876, %fd176, %fd870;
	fma.rn.f64 	%fd878, %fd853, %fd177, %fd877;
	fma.rn.f64 	%fd879, %fd853, %fd178, %fd878;
	fma.rn.f64 	%fd880, %fd857, %fd831, %fd879;
	fma.rn.f64 	%fd881, %fd857, %fd176, %fd880;
	div.rn.f64 	%fd882, %fd145, %fd155;
	mul.f64 	%fd883, %fd882, %fd823;
	fma.rn.f64 	%fd884, %fd883, %fd177, %fd881;
	fma.rn.f64 	%fd885, %fd857, %fd178, %fd884;
	fma.rn.f64 	%fd886, %fd862, %fd831, %fd885;
	fma.rn.f64 	%fd887, %fd862, %fd176, %fd886;
	fma.rn.f64 	%fd888, %fd862, %fd177, %fd887;
	mul.f64 	%fd889, %fd1442, %fd827;
	fma.rn.f64 	%fd180, %fd889, %fd178, %fd888;
	fma.rn.f64 	%fd890, %fd844, %fd831, 0d0000000000000000;
	fma.rn.f64 	%fd891, %fd832, %fd176, %fd890;
	fma.rn.f64 	%fd892, %fd832, %fd177, %fd891;
	fma.rn.f64 	%fd893, %fd832, %fd178, %fd892;
	fma.rn.f64 	%fd894, %fd853, %fd831, %fd893;
	fma.rn.f64 	%fd895, %fd853, %fd176, %fd894;
	div.rn.f64 	%fd896, %fd873, %fd155;
	mul.f64 	%fd897, %fd896, %fd821;
	mul.f64 	%fd898, %fd897, %fd177;
	sub.f64 	%fd899, %fd895, %fd898;
	fma.rn.f64 	%fd900, %fd853, %fd178, %fd899;
	fma.rn.f64 	%fd901, %fd857, %fd831, %fd900;
	fma.rn.f64 	%fd902, %fd883, %fd176, %fd901;
	fma.rn.f64 	%fd903, %fd857, %fd177, %fd902;
	fma.rn.f64 	%fd904, %fd857, %fd178, %fd903;
	fma.rn.f64 	%fd905, %fd862, %fd831, %fd904;
	fma.rn.f64 	%fd906, %fd862, %fd176, %fd905;
	fma.rn.f64 	%fd907, %fd862, %fd177, %fd906;
	mul.f64 	%fd908, %fd1443, %fd827;
	fma.rn.f64 	%fd181, %fd908, %fd178, %fd907;
	fma.rn.f64 	%fd909, %fd832, %fd176, %fd833;
	fma.rn.f64 	%fd910, %fd832, %fd177, %fd909;
	fma.rn.f64 	%fd911, %fd832, %fd178, %fd910;
	fma.rn.f64 	%fd912, %fd853, %fd831, %fd911;
	fma.rn.f64 	%fd913, %fd853, %fd176, %fd912;
	fma.rn.f64 	%fd914, %fd853, %fd177, %fd913;
	mul.f64 	%fd916, %fd729, %fd162;
	div.rn.f64 	%fd917, %fd916, %fd155;
	sub.f64 	%fd918, %fd145, %fd917;
	mul.f64 	%fd919, %fd162, %fd156;
	mul.f64 	%fd920, %fd919, %fd918;
	div.rn.f64 	%fd921, %fd920, %fd155;
	mul.f64 	%fd922, %fd921, %fd821;
	mul.f64 	%fd923, %fd922, %fd178;
	sub.f64 	%fd924, %fd914, %fd923;
	fma.rn.f64 	%fd925, %fd857, %fd831, %fd924;
	fma.rn.f64 	%fd926, %fd857, %fd176, %fd925;
	fma.rn.f64 	%fd927, %fd857, %fd177, %fd926;
	mul.f64 	%fd928, %fd153, %fd161;
	mul.f64 	%fd929, %fd928, %fd171;
	div.rn.f64 	%fd930, %fd929, %fd155;
	mul.f64 	%fd931, %fd930, %fd823;
	mul.f64 	%fd932, %fd931, %fd178;
	sub.f64 	%fd933, %fd927, %fd932;
	fma.rn.f64 	%fd934, %fd862, %fd831, %fd933;
	fma.rn.f64 	%fd935, %fd889, %fd176, %fd934;
	fma.rn.f64 	%fd936, %fd908, %fd177, %fd935;
	fma.rn.f64 	%fd182, %fd862, %fd178, %fd936;
	fma.rn.f64 	%fd183, %fd144, %fd176, %fd1428;
	fma.rn.f64 	%fd184, %fd144, %fd177, %fd108;
	abs.f64 	%fd185, %fd184;
	setp.neu.f64 	%p67, %fd185, 0d7FF0000000000000;
	@%p67 bra 	$L__BB0_82;
	mov.f64 	%fd942, 0d0000000000000000;
	mul.rn.f64 	%fd1445, %fd184, %fd942;
	mov.b32 	%r213, 1;
	bra.uni 	$L__BB0_85;
$L__BB0_82:
	mul.f64 	%fd937, %fd184, 0d3FE45F306DC9C883;
	cvt.rni.s32.f64 	%r212, %fd937;
	cvt.rn.f64.s32 	%fd938, %r212;
	fma.rn.f64 	%fd939, %fd938, 0dBFF921FB54442D18, %fd184;
	fma.rn.f64 	%fd940, %fd938, 0dBC91A62633145C00, %fd939;
	fma.rn.f64 	%fd1445, %fd938, 0dB97B839A252049C0, %fd940;
	setp.ltu.f64 	%p68, %fd185, 0d41E0000000000000;
	@%p68 bra 	$L__BB0_84;
	{ // callseq 11, 0
	.param .b64 param0;
	st.param.f64 	[param0], %fd184;
	.param .align 16 .b8 retval0[16];
	call.uni (retval0), 
	__internal_trig_reduction_slowpathd, 
	(
	param0
	);
	ld.param.f64 	%fd1445, [retval0];
	ld.param.b32 	%r212, [retval0+8];
	} // callseq 11
$L__BB0_84:
	add.s32 	%r213, %r212, 1;
$L__BB0_85:
	setp.neu.f64 	%p69, %fd185, 0d7FF0000000000000;
	shl.b32 	%r140, %r213, 6;
	cvt.u64.u32 	%rd42, %r140;
	and.b64  	%rd43, %rd42, 64;
	add.s64 	%rd45, %rd4, %rd43;
	mul.rn.f64 	%fd943, %fd1445, %fd1445;
	and.b32  	%r141, %r213, 1;
	setp.eq.b32 	%p70, %r141, 1;
	selp.f64 	%fd944, 0dBDA8FF8320FD8164, 0d3DE5DB65F9785EBA, %p70;
	ld.global.nc.v2.f64 	{%fd945, %fd946}, [%rd45];
	fma.rn.f64 	%fd947, %fd944, %fd943, %fd945;
	fma.rn.f64 	%fd948, %fd947, %fd943, %fd946;
	ld.global.nc.v2.f64 	{%fd949, %fd950}, [%rd45+16];
	fma.rn.f64 	%fd951, %fd948, %fd943, %fd949;
	fma.rn.f64 	%fd952, %fd951, %fd943, %fd950;
	ld.global.nc.v2.f64 	{%fd953, %fd954}, [%rd45+32];
	fma.rn.f64 	%fd955, %fd952, %fd943, %fd953;
	fma.rn.f64 	%fd956, %fd955, %fd943, %fd954;
	fma.rn.f64 	%fd957, %fd956, %fd1445, %fd1445;
	fma.rn.f64 	%fd958, %fd956, %fd943, 0d3FF0000000000000;
	selp.f64 	%fd959, %fd958, %fd957, %p70;
	and.b32  	%r142, %r213, 2;
	setp.eq.s32 	%p71, %r142, 0;
	mov.f64 	%fd960, 0d0000000000000000;
	sub.f64 	%fd961, %fd960, %fd959;
	selp.f64 	%fd191, %fd959, %fd961, %p71;
	mul.f64 	%fd192, %fd183, %fd183;
	mul.f64 	%fd962, %fd38, %fd191;
	fma.rn.f64 	%fd193, %fd191, %fd962, %fd192;
	mul.f64 	%fd963, %fd183, %fd40;
	sub.f64 	%fd964, %fd192, %fd963;
	add.f64 	%fd194, %fd38, %fd964;
	@%p69 bra 	$L__BB0_87;
	mov.f64 	%fd970, 0d0000000000000000;
	mul.rn.f64 	%fd1446, %fd184, %fd970;
	mov.b32 	%r214, 0;
	bra.uni 	$L__BB0_89;
$L__BB0_87:
	mul.f64 	%fd965, %fd184, 0d3FE45F306DC9C883;
	cvt.rni.s32.f64 	%r214, %fd965;
	cvt.rn.f64.s32 	%fd966, %r214;
	fma.rn.f64 	%fd967, %fd966, 0dBFF921FB54442D18, %fd184;
	fma.rn.f64 	%fd968, %fd966, 0dBC91A62633145C00, %fd967;
	fma.rn.f64 	%fd1446, %fd966, 0dB97B839A252049C0, %fd968;
	setp.ltu.f64 	%p72, %fd185, 0d41E0000000000000;
	@%p72 bra 	$L__BB0_89;
	{ // callseq 12, 0
	.param .b64 param0;
	st.param.f64 	[param0], %fd184;
	.param .align 16 .b8 retval0[16];
	call.uni (retval0), 
	__internal_trig_reduction_slowpathd, 
	(
	param0
	);
	ld.param.f64 	%fd1446, [retval0];
	ld.param.b32 	%r214, [retval0+8];
	} // callseq 12
$L__BB0_89:
	shl.b32 	%r145, %r214, 6;
	cvt.u64.u32 	%rd46, %r145;
	and.b64  	%rd47, %rd46, 64;
	mov.u64 	%rd48, __cudart_sin_cos_coeffs;
	add.s64 	%rd49, %rd48, %rd47;
	mul.rn.f64 	%fd972, %fd1446, %fd1446;
	and.b32  	%r146, %r214, 1;
	setp.eq.b32 	%p73, %r146, 1;
	selp.f64 	%fd973, 0dBDA8FF8320FD8164, 0d3DE5DB65F9785EBA, %p73;
	ld.global.nc.v2.f64 	{%fd974, %fd975}, [%rd49];
	fma.rn.f64 	%fd976, %fd973, %fd972, %fd974;
	fma.rn.f64 	%fd977, %fd976, %fd972, %fd975;
	ld.global.nc.v2.f64 	{%fd978, %fd979}, [%rd49+16];
	fma.rn.f64 	%fd980, %fd977, %fd972, %fd978;
	fma.rn.f64 	%fd981, %fd980, %fd972, %fd979;
	ld.global.nc.v2.f64 	{%fd982, %fd983}, [%rd49+32];
	fma.rn.f64 	%fd984, %fd981, %fd972, %fd982;
	fma.rn.f64 	%fd985, %fd984, %fd972, %fd983;
	fma.rn.f64 	%fd986, %fd985, %fd1446, %fd1446;
	fma.rn.f64 	%fd987, %fd985, %fd972, 0d3FF0000000000000;
	selp.f64 	%fd988, %fd987, %fd986, %p73;
	and.b32  	%r147, %r214, 2;
	setp.eq.s32 	%p74, %r147, 0;
	mov.f64 	%fd1447, 0d0000000000000000;
	sub.f64 	%fd989, %fd1447, %fd988;
	selp.f64 	%fd199, %fd988, %fd989, %p74;
	mul.f64 	%fd200, %fd199, %fd199;
	add.f64 	%fd201, %fd192, %fd38;
	mul.f64 	%fd990, %fd201, %fd201;
	mul.f64 	%fd991, %fd38, %fd194;
	mul.f64 	%fd992, %fd991, %fd200;
	sub.f64 	%fd993, %fd990, %fd992;
	neg.f64 	%fd994, %fd993;
	mul.f64 	%fd202, %fd194, %fd193;
	div.rn.f64 	%fd203, %fd994, %fd202;
	mul.f64 	%fd204, %fd38, %fd200;
	mul.f64 	%fd995, %fd191, %fd191;
	mul.f64 	%fd205, %fd193, %fd193;
	mul.f64 	%fd996, %fd995, %fd38;
	sub.f64 	%fd206, %fd192, %fd996;
	mul.f64 	%fd207, %fd194, %fd205;
	div.rn.f64 	%fd997, %fd990, %fd193;
	add.f64 	%fd208, %fd997, %fd204;
	setp.leu.f64 	%p75, %fd199, 0d3DDB7CDFD9D7BDBB;
	mov.f64 	%fd1448, %fd1447;
	@%p75 bra 	$L__BB0_91;
	mul.f64 	%fd998, %fd183, %fd193;
	mul.f64 	%fd999, %fd29, %fd206;
	sub.f64 	%fd1000, %fd998, %fd999;
	div.rn.f64 	%fd1447, %fd1000, %fd207;
	div.rn.f64 	%fd1001, %fd191, %fd199;
	mul.f64 	%fd1003, %fd120, %fd199;
	mul.f64 	%fd1004, %fd191, %fd1003;
	div.rn.f64 	%fd1005, %fd1004, %fd193;
	add.f64 	%fd1448, %fd1001, %fd1005;
$L__BB0_91:
	mul.f64 	%fd1006, %fd183, %fd74;
	div.rn.f64 	%fd1007, %fd1006, %fd202;
	div.rn.f64 	%fd1011, %fd194, %fd193;
	fma.rn.f64 	%fd1013, %fd144, %fd180, %fd1424;
	mul.f64 	%fd213, %fd1011, %fd1013;
	rcp.rn.f64 	%fd1014, %fd193;
	fma.rn.f64 	%fd1015, %fd144, %fd181, %fd1423;
	mul.f64 	%fd214, %fd1014, %fd1015;
	mul.f64 	%fd1016, %fd202, %fd200;
	sub.f64 	%fd1017, %fd194, %fd204;
	div.rn.f64 	%fd1018, %fd1017, %fd1016;
	fma.rn.f64 	%fd1019, %fd144, %fd182, %fd1422;
	fma.rn.f64 	%fd1020, %fd144, %fd179, %fd1425;
	mul.f64 	%fd1021, %fd1007, %fd1020;
	fma.rn.f64 	%fd215, %fd1018, %fd1019, %fd1021;
	mul.f64 	%fd1022, %fd1007, %fd1019;
	fma.rn.f64 	%fd1023, %fd203, %fd1020, %fd1022;
	mul.f64 	%fd1024, %fd1020, 0d0000000000000000;
	fma.rn.f64 	%fd1025, %fd1024, %fd1023, 0d0000000000000000;
	mul.f64 	%fd1026, %fd29, %fd206;
	div.rn.f64 	%fd1028, %fd1026, %fd207;
	mul.f64 	%fd1029, %fd201, %fd1028;
	mul.f64 	%fd1030, %fd1029, %fd1020;
	fma.rn.f64 	%fd1031, %fd1030, %fd213, %fd1025;
	mul.f64 	%fd1034, %fd183, %fd139;
	mul.f64 	%fd1035, %fd1034, %fd199;
	mul.f64 	%fd1036, %fd191, %fd1035;
	div.rn.f64 	%fd1037, %fd1036, %fd205;
	mul.f64 	%fd1038, %fd1037, %fd1020;
	fma.rn.f64 	%fd1039, %fd1038, %fd214, %fd1031;
	fma.rn.f64 	%fd1040, %fd1024, %fd215, %fd1039;
	mul.f64 	%fd1041, %fd193, %fd205;
	mul.f64 	%fd1042, %fd29, %fd194;
	mul.f64 	%fd1043, %fd206, %fd1042;
	div.rn.f64 	%fd1044, %fd1043, %fd1041;
	mul.f64 	%fd1045, %fd1044, %fd1013;
	fma.rn.f64 	%fd1046, %fd1045, %fd1023, %fd1040;
	mul.f64 	%fd1047, %fd1013, 0d0000000000000000;
	fma.rn.f64 	%fd1048, %fd1047, %fd213, %fd1046;
	fma.rn.f64 	%fd1049, %fd1047, %fd214, %fd1048;
	fma.rn.f64 	%fd1050, %fd1047, %fd215, %fd1049;
	mul.f64 	%fd1051, %fd1015, 0d0000000000000000;
	fma.rn.f64 	%fd1052, %fd1051, %fd1023, %fd1050;
	fma.rn.f64 	%fd1053, %fd1051, %fd213, %fd1052;
	fma.rn.f64 	%fd1054, %fd1051, %fd214, %fd1053;
	fma.rn.f64 	%fd1055, %fd1051, %fd215, %fd1054;
	mul.f64 	%fd1056, %fd1019, 0d0000000000000000;
	fma.rn.f64 	%fd1057, %fd1056, %fd1023, %fd1055;
	fma.rn.f64 	%fd1058, %fd1056, %fd213, %fd1057;
	fma.rn.f64 	%fd1059, %fd1056, %fd214, %fd1058;
	fma.rn.f64 	%fd216, %fd1056, %fd215, %fd1059;
	fma.rn.f64 	%fd1060, %fd1030, %fd1023, 0d0000000000000000;
	fma.rn.f64 	%fd1061, %fd1024, %fd213, %fd1060;
	fma.rn.f64 	%fd1062, %fd1024, %fd214, %fd1061;
	fma.rn.f64 	%fd1063, %fd1024, %fd215, %fd1062;
	fma.rn.f64 	%fd1064, %fd1047, %fd1023, %fd1063;
	sub.f64 	%fd1065, %fd192, %fd38;
	mul.f64 	%fd1066, %fd29, %fd1065;
	mul.f64 	%fd1067, %fd183, %fd194;
	sub.f64 	%fd1068, %fd1067, %fd1066;
	div.rn.f64 	%fd1069, %fd1068, %fd202;
	mul.f64 	%fd1070, %fd1069, %fd1013;
	fma.rn.f64 	%fd1071, %fd1070, %fd213, %fd1064;
	fma.rn.f64 	%fd1072, %fd1047, %fd214, %fd1071;
	fma.rn.f64 	%fd1073, %fd1047, %fd215, %fd1072;
	fma.rn.f64 	%fd1074, %fd1051, %fd1023, %fd1073;
	fma.rn.f64 	%fd1075, %fd1051, %fd213, %fd1074;
	div.rn.f64 	%fd1076, %fd183, %fd193;
	mul.f64 	%fd1077, %fd1076, %fd1015;
	fma.rn.f64 	%fd1078, %fd1077, %fd214, %fd1075;
	fma.rn.f64 	%fd1079, %fd1051, %fd215, %fd1078;
	fma.rn.f64 	%fd1080, %fd1056, %fd1023, %fd1079;
	fma.rn.f64 	%fd1081, %fd1056, %fd213, %fd1080;
	fma.rn.f64 	%fd1082, %fd1056, %fd214, %fd1081;
	mul.f64 	%fd1083, %fd1447, %fd1019;
	fma.rn.f64 	%fd217, %fd1083, %fd215, %fd1082;
	fma.rn.f64 	%fd1084, %fd1038, %fd1023, 0d0000000000000000;
	fma.rn.f64 	%fd1085, %fd1024, %fd213, %fd1084;
	fma.rn.f64 	%fd1086, %fd1024, %fd214, %fd1085;
	fma.rn.f64 	%fd1087, %fd1024, %fd215, %fd1086;
	fma.rn.f64 	%fd1088, %fd1047, %fd1023, %fd1087;
	fma.rn.f64 	%fd1089, %fd1047, %fd213, %fd1088;
	div.rn.f64 	%fd1090, %fd1067, %fd193;
	mul.f64 	%fd1091, %fd1090, %fd1013;
	mul.f64 	%fd1092, %fd1091, %fd214;
	sub.f64 	%fd1093, %fd1089, %fd1092;
	fma.rn.f64 	%fd1094, %fd1047, %fd215, %fd1093;
	fma.rn.f64 	%fd1095, %fd1051, %fd1023, %fd1094;
	fma.rn.f64 	%fd1096, %fd1077, %fd213, %fd1095;
	fma.rn.f64 	%fd1097, %fd1051, %fd214, %fd1096;
	fma.rn.f64 	%fd1098, %fd1051, %fd215, %fd1097;
	fma.rn.f64 	%fd1099, %fd1056, %fd1023, %fd1098;
	fma.rn.f64 	%fd1100, %fd1056, %fd213, %fd1099;
	fma.rn.f64 	%fd1101, %fd1056, %fd214, %fd1100;
	mul.f64 	%fd1102, %fd1448, %fd1019;
	fma.rn.f64 	%fd218, %fd1102, %fd215, %fd1101;
	fma.rn.f64 	%fd1103, %fd1024, %fd213, %fd1025;
	fma.rn.f64 	%fd1104, %fd1024, %fd214, %fd1103;
	fma.rn.f64 	%fd1105, %fd1024, %fd215, %fd1104;
	fma.rn.f64 	%fd1106, %fd1047, %fd1023, %fd1105;
	fma.rn.f64 	%fd1107, %fd1047, %fd213, %fd1106;
	fma.rn.f64 	%fd1108, %fd1047, %fd214, %fd1107;
	mul.f64 	%fd1109, %fd29, %fd38;
	mul.f64 	%fd1110, %fd1109, %fd200;
	div.rn.f64 	%fd1111, %fd1110, %fd193;
	sub.f64 	%fd1112, %fd183, %fd1111;
	mul.f64 	%fd1113, %fd200, %fd194;
	mul.f64 	%fd1114, %fd1113, %fd1112;
	div.rn.f64 	%fd1115, %fd1114, %fd193;
	mul.f64 	%fd1116, %fd1115, %fd1013;
	mul.f64 	%fd1117, %fd1116, %fd215;
	sub.f64 	%fd1118, %fd1108, %fd1117;
	fma.rn.f64 	%fd1119, %fd1051, %fd1023, %fd1118;
	fma.rn.f64 	%fd1120, %fd1051, %fd213, %fd1119;
	fma.rn.f64 	%fd1121, %fd1051, %fd214, %fd1120;
	mul.f64 	%fd1122, %fd191, %fd199;
	mul.f64 	%fd1123, %fd1122, %fd208;
	div.rn.f64 	%fd1124, %fd1123, %fd193;
	mul.f64 	%fd1125, %fd1124, %fd1015;
	mul.f64 	%fd1126, %fd1125, %fd215;
	sub.f64 	%fd1127, %fd1121, %fd1126;
	fma.rn.f64 	%fd1128, %fd1056, %fd1023, %fd1127;
	fma.rn.f64 	%fd1129, %fd1083, %fd213, %fd1128;
	fma.rn.f64 	%fd1130, %fd1102, %fd214, %fd1129;
	fma.rn.f64 	%fd219, %fd1056, %fd215, %fd1130;
	fma.rn.f64 	%fd220, %fd109, %fd213, %fd1428;
	fma.rn.f64 	%fd221, %fd109, %fd214, %fd108;
	abs.f64 	%fd222, %fd221;
	setp.neu.f64 	%p76, %fd222, 0d7FF0000000000000;
	@%p76 bra 	$L__BB0_93;
	mov.f64 	%fd1136, 0d0000000000000000;
	mul.rn.f64 	%fd1450, %fd221, %fd1136;
	mov.b32 	%r216, 1;
	bra.uni 	$L__BB0_96;
$L__BB0_93:
	mul.f64 	%fd1131, %fd221, 0d3FE45F306DC9C883;
	cvt.rni.s32.f64 	%r215, %fd1131;
	cvt.rn.f64.s32 	%fd1132, %r215;
	fma.rn.f64 	%fd1133, %fd1132, 0dBFF921FB54442D18, %fd221;
	fma.rn.f64 	%fd1134, %fd1132, 0dBC91A62633145C00, %fd1133;
	fma.rn.f64 	%fd1450, %fd1132, 0dB97B839A252049C0, %fd1134;
	setp.ltu.f64 	%p77, %fd222, 0d41E0000000000000;
	@%p77 bra 	$L__BB0_95;
	{ // callseq 13, 0
	.param .b64 param0;
	st.param.f64 	[param0], %fd221;
	.param .align 16 .b8 retval0[16];
	call.uni (retval0), 
	__internal_trig_reduction_slowpathd, 
	(
	param0
	);
	ld.param.f64 	%fd1450, [retval0];
	ld.param.b32 	%r215, [retval0+8];
	} // callseq 13
$L__BB0_95:
	add.s32 	%r216, %r215, 1;
$L__BB0_96:
	setp.neu.f64 	%p78, %fd222, 0d7FF0000000000000;
	shl.b32 	%r150, %r216, 6;
	cvt.u64.u32 	%rd50, %r150;
	and.b64  	%rd51, %rd50, 64;
	mov.u64 	%rd52, __cudart_sin_cos_coeffs;
	add.s64 	%rd53, %rd52, %rd51;
	mul.rn.f64 	%fd1137, %fd1450, %fd1450;
	and.b32  	%r151, %r216, 1;
	setp.eq.b32 	%p79, %r151, 1;
	selp.f64 	%fd1138, 0dBDA8FF8320FD8164, 0d3DE5DB65F9785EBA, %p79;
	ld.global.nc.v2.f64 	{%fd1139, %fd1140}, [%rd53];
	fma.rn.f64 	%fd1141, %fd1138, %fd1137, %fd1139;
	fma.rn.f64 	%fd1142, %fd1141, %fd1137, %fd1140;
	ld.global.nc.v2.f64 	{%fd1143, %fd1144}, [%rd53+16];
	fma.rn.f64 	%fd1145, %fd1142, %fd1137, %fd1143;
	fma.rn.f64 	%fd1146, %fd1145, %fd1137, %fd1144;
	ld.global.nc.v2.f64 	{%fd1147, %fd1148}, [%rd53+32];
	fma.rn.f64 	%fd1149, %fd1146, %fd1137, %fd1147;
	fma.rn.f64 	%fd1150, %fd1149, %fd1137, %fd1148;
	fma.rn.f64 	%fd1151, %fd1150, %fd1450, %fd1450;
	fma.rn.f64 	%fd1152, %fd1150, %fd1137, 0d3FF0000000000000;
	selp.f64 	%fd1153, %fd1152, %fd1151, %p79;
	and.b32  	%r152, %r216, 2;
	setp.eq.s32 	%p80, %r152, 0;
	mov.f64 	%fd1154, 0d0000000000000000;
	sub.f64 	%fd1155, %fd1154, %fd1153;
	selp.f64 	%fd228, %fd1153, %fd1155, %p80;
	mul.f64 	%fd229, %fd220, %fd220;
	mul.f64 	%fd1156, %fd38, %fd228;
	fma.rn.f64 	%fd230, %fd228, %fd1156, %fd229;
	mul.f64 	%fd1157, %fd220, %fd40;
	sub.f64 	%fd1158, %fd229, %fd1157;
	add.f64 	%fd231, %fd38, %fd1158;
	@%p78 bra 	$L__BB0_98;
	mov.f64 	%fd1164, 0d0000000000000000;
	mul.rn.f64 	%fd1451, %fd221, %fd1164;
	mov.b32 	%r217, 0;
	bra.uni 	$L__BB0_100;
$L__BB0_98:
	mul.f64 	%fd1159, %fd221, 0d3FE45F306DC9C883;
	cvt.rni.s32.f64 	%r217, %fd1159;
	cvt.rn.f64.s32 	%fd1160, %r217;
	fma.rn.f64 	%fd1161, %fd1160, 0dBFF921FB54442D18, %fd221;
	fma.rn.f64 	%fd1162, %fd1160, 0dBC91A62633145C00, %fd1161;
	fma.rn.f64 	%fd1451, %fd1160, 0dB97B839A252049C0, %fd1162;
	setp.ltu.f64 	%p81, %fd222, 0d41E0000000000000;
	@%p81 bra 	$L__BB0_100;
	{ // callseq 14, 0
	.param .b64 param0;
	st.param.f64 	[param0], %fd221;
	.param .align 16 .b8 retval0[16];
	call.uni (retval0), 
	__internal_trig_reduction_slowpathd, 
	(
	param0
	);
	ld.param.f64 	%fd1451, [retval0];
	ld.param.b32 	%r217, [retval0+8];
	} // callseq 14
$L__BB0_100:
	shl.b32 	%r155, %r217, 6;
	cvt.u64.u32 	%rd54, %r155;
	and.b64  	%rd55, %rd54, 64;
	add.s64 	%rd57, %rd52, %rd55;
	mul.rn.f64 	%fd1166, %fd1451, %fd1451;
	and.b32  	%r156, %r217, 1;
	setp.eq.b32 	%p82, %r156, 1;
	selp.f64 	%fd1167, 0dBDA8FF8320FD8164, 0d3DE5DB65F9785EBA, %p82;
	ld.global.nc.v2.f64 	{%fd1168, %fd1169}, [%rd57];
	fma.rn.f64 	%fd1170, %fd1167, %fd1166, %fd1168;
	fma.rn.f64 	%fd1171, %fd1170, %fd1166, %fd1169;
	ld.global.nc.v2.f64 	{%fd1172, %fd1173}, [%rd57+16];
	fma.rn.f64 	%fd1174, %fd1171, %fd1166, %fd1172;
	fma.rn.f64 	%fd1175, %fd1174, %fd1166, %fd1173;
	ld.global.nc.v2.f64 	{%fd1176, %fd1177}, [%rd57+32];
	fma.rn.f64 	%fd1178, %fd1175, %fd1166, %fd1176;
	fma.rn.f64 	%fd1179, %fd1178, %fd1166, %fd1177;
	fma.rn.f64 	%fd1180, %fd1179, %fd1451, %fd1451;
	fma.rn.f64 	%fd1181, %fd1179, %fd1166, 0d3FF0000000000000;
	selp.f64 	%fd1182, %fd1181, %fd1180, %p82;
	and.b32  	%r157, %r217, 2;
	setp.eq.s32 	%p83, %r157, 0;
	mov.f64 	%fd1452, 0d0000000000000000;
	sub.f64 	%fd1183, %fd1452, %fd1182;
	selp.f64 	%fd236, %fd1182, %fd1183, %p83;
	mul.f64 	%fd237, %fd236, %fd236;
	add.f64 	%fd1184, %fd229, %fd38;
	mul.f64 	%fd1185, %fd1184, %fd1184;
	mul.f64 	%fd1186, %fd38, %fd231;
	mul.f64 	%fd1187, %fd1186, %fd237;
	sub.f64 	%fd1188, %fd1185, %fd1187;
	neg.f64 	%fd1189, %fd1188;
	mul.f64 	%fd238, %fd231, %fd230;
	div.rn.f64 	%fd239, %fd1189, %fd238;
	mul.f64 	%fd1190, %fd228, %fd228;
	mul.f64 	%fd240, %fd230, %fd230;
	mul.f64 	%fd1191, %fd1190, %fd38;
	sub.f64 	%fd241, %fd229, %fd1191;
	div.rn.f64 	%fd1192, %fd1185, %fd230;
	fma.rn.f64 	%fd242, %fd38, %fd237, %fd1192;
	setp.leu.f64 	%p84, %fd236, 0d3DDB7CDFD9D7BDBB;
	mov.f64 	%fd1453, %fd1452;
	@%p84 bra 	$L__BB0_102;
	mul.f64 	%fd1193, %fd220, %fd230;
	mul.f64 	%fd1194, %fd29, %fd241;
	sub.f64 	%fd1195, %fd1193, %fd1194;
	mul.f64 	%fd1196, %fd231, %fd240;
	div.rn.f64 	%fd1452, %fd1195, %fd1196;
	div.rn.f64 	%fd1197, %fd228, %fd236;
	add.f64 	%fd1198, %fd38, %fd38;
	mul.f64 	%fd1199, %fd1198, %fd236;
	mul.f64 	%fd1200, %fd228, %fd1199;
	div.rn.f64 	%fd1201, %fd1200, %fd230;
	add.f64 	%fd1453, %fd1197, %fd1201;
$L__BB0_102:
	fma.rn.f64 	%fd1202, %fd109, %fd213, %fd1428;
	mul.f64 	%fd1203, %fd1202, %fd74;
	div.rn.f64 	%fd1204, %fd1203, %fd238;
	mul.f64 	%fd1205, %fd1202, %fd40;
	sub.f64 	%fd1206, %fd229, %fd1205;
	add.f64 	%fd1207, %fd38, %fd1206;
	div.rn.f64 	%fd1208, %fd1207, %fd230;
	fma.rn.f64 	%fd1209, %fd109, %fd217, %fd1424;
	mul.f64 	%fd1210, %fd1208, %fd1209;
	rcp.rn.f64 	%fd1211, %fd230;
	fma.rn.f64 	%fd1212, %fd109, %fd218, %fd1423;
	mul.f64 	%fd1213, %fd1211, %fd1212;
	mul.f64 	%fd1214, %fd238, %fd237;
	mul.f64 	%fd1215, %fd38, %fd237;
	sub.f64 	%fd1216, %fd1207, %fd1215;
	div.rn.f64 	%fd1217, %fd1216, %fd1214;
	fma.rn.f64 	%fd1218, %fd109, %fd219, %fd1422;
	fma.rn.f64 	%fd1219, %fd109, %fd216, %fd1425;
	mul.f64 	%fd1220, %fd1204, %fd1219;
	fma.rn.f64 	%fd1221, %fd1217, %fd1218, %fd1220;
	mul.f64 	%fd1222, %fd1204, %fd1218;
	fma.rn.f64 	%fd1223, %fd239, %fd1219, %fd1222;
	mul.f64 	%fd1224, %fd1219, 0d0000000000000000;
	fma.rn.f64 	%fd1225, %fd1224, %fd1223, 0d0000000000000000;
	mul.f64 	%fd1226, %fd29, %fd241;
	mul.f64 	%fd1227, %fd230, %fd230;
	mul.f64 	%fd1228, %fd1207, %fd1227;
	div.rn.f64 	%fd1229, %fd1226, %fd1228;
	add.f64 	%fd1230, %fd229, %fd38;
	mul.f64 	%fd1231, %fd1230, %fd1229;
	mul.f64 	%fd1232, %fd1231, %fd1219;
	fma.rn.f64 	%fd1233, %fd1232, %fd1210, %fd1225;
	mul.f64 	%fd1234, %fd29, 0dC000000000000000;
	mul.f64 	%fd1235, %fd1234, %fd38;
	mul.f64 	%fd1236, %fd1202, %fd1235;
	mul.f64 	%fd1237, %fd1236, %fd236;
	mul.f64 	%fd1238, %fd228, %fd1237;
	div.rn.f64 	%fd1239, %fd1238, %fd1227;
	mul.f64 	%fd1240, %fd1239, %fd1219;
	fma.rn.f64 	%fd1241, %fd1240, %fd1213, %fd1233;
	fma.rn.f64 	%fd1242, %fd1224, %fd1221, %fd1241;
	mul.f64 	%fd1243, %fd230, %fd1227;
	mul.f64 	%fd1244, %fd29, %fd1207;
	mul.f64 	%fd1245, %fd241, %fd1244;
	div.rn.f64 	%fd1246, %fd1245, %fd1243;
	mul.f64 	%fd1247, %fd1246, %fd1209;
	fma.rn.f64 	%fd1248, %fd1247, %fd1223, %fd1242;
	mul.f64 	%fd1249, %fd1209, 0d0000000000000000;
	fma.rn.f64 	%fd1250, %fd1249, %fd1210, %fd1248;
	fma.rn.f64 	%fd1251, %fd1249, %fd1213, %fd1250;
	fma.rn.f64 	%fd1252, %fd1249, %fd1221, %fd1251;
	mul.f64 	%fd1253, %fd1212, 0d0000000000000000;
	fma.rn.f64 	%fd1254, %fd1253, %fd1223, %fd1252;
	fma.rn.f64 	%fd1255, %fd1253, %fd1210, %fd1254;
	fma.rn.f64 	%fd1256, %fd1253, %fd1213, %fd1255;
	fma.rn.f64 	%fd1257, %fd1253, %fd1221, %fd1256;
	mul.f64 	%fd1258, %fd1218, 0d0000000000000000;
	fma.rn.f64 	%fd1259, %fd1258, %fd1223, %fd1257;
	fma.rn.f64 	%fd1260, %fd1258, %fd1210, %fd1259;
	fma.rn.f64 	%fd1261, %fd1258, %fd1213, %fd1260;
	fma.rn.f64 	%fd1262, %fd1258, %fd1221, %fd1261;
	fma.rn.f64 	%fd1263, %fd1232, %fd1223, 0d0000000000000000;
	fma.rn.f64 	%fd1264, %fd1224, %fd1210, %fd1263;
	fma.rn.f64 	%fd1265, %fd1224, %fd1213, %fd1264;
	fma.rn.f64 	%fd1266, %fd1224, %fd1221, %fd1265;
	fma.rn.f64 	%fd1267, %fd1249, %fd1223, %fd1266;
	sub.f64 	%fd1268, %fd229, %fd38;
	mul.f64 	%fd1269, %fd29, %fd1268;
	mul.f64 	%fd1270, %fd1202, %fd1207;
	sub.f64 	%fd1271, %fd1270, %fd1269;
	div.rn.f64 	%fd1272, %fd1271, %fd238;
	mul.f64 	%fd1273, %fd1272, %fd1209;
	fma.rn.f64 	%fd1274, %fd1273, %fd1210, %fd1267;
	fma.rn.f64 	%fd1275, %fd1249, %fd1213, %fd1274;
	fma.rn.f64 	%fd1276, %fd1249, %fd1221, %fd1275;
	fma.rn.f64 	%fd1277, %fd1253, %fd1223, %fd1276;
	fma.rn.f64 	%fd1278, %fd1253, %fd1210, %fd1277;
	div.rn.f64 	%fd1279, %fd1202, %fd230;
	mul.f64 	%fd1280, %fd1279, %fd1212;
	fma.rn.f64 	%fd1281, %fd1280, %fd1213, %fd1278;
	fma.rn.f64 	%fd1282, %fd1253, %fd1221, %fd1281;
	fma.rn.f64 	%fd1283, %fd1258, %fd1223, %fd1282;
	fma.rn.f64 	%fd1284, %fd1258, %fd1210, %fd1283;
	fma.rn.f64 	%fd1285, %fd1258, %fd1213, %fd1284;
	mul.f64 	%fd1286, %fd1452, %fd1218;
	fma.rn.f64 	%fd1287, %fd1286, %fd1221, %fd1285;
	fma.rn.f64 	%fd1288, %fd1240, %fd1223, 0d0000000000000000;
	fma.rn.f64 	%fd1289, %fd1224, %fd1210, %fd1288;
	fma.rn.f64 	%fd1290, %fd1224, %fd1213, %fd1289;
	fma.rn.f64 	%fd1291, %fd1224, %fd1221, %fd1290;
	fma.rn.f64 	%fd1292, %fd1249, %fd1223, %fd1291;
	fma.rn.f64 	%fd1293, %fd1249, %fd1210, %fd1292;
	div.rn.f64 	%fd1294, %fd1270, %fd230;
	mul.f64 	%fd1295, %fd1294, %fd1209;
	mul.f64 	%fd1296, %fd1295, %fd1213;
	sub.f64 	%fd1297, %fd1293, %fd1296;
	fma.rn.f64 	%fd1298, %fd1249, %fd1221, %fd1297;
	fma.rn.f64 	%fd1299, %fd1253, %fd1223, %fd1298;
	fma.rn.f64 	%fd1300, %fd1280, %fd1210, %fd1299;
	fma.rn.f64 	%fd1301, %fd1253, %fd1213, %fd1300;
	fma.rn.f64 	%fd1302, %fd1253, %fd1221, %fd1301;
	fma.rn.f64 	%fd1303, %fd1258, %fd1223, %fd1302;
	fma.rn.f64 	%fd1304, %fd1258, %fd1210, %fd1303;
	fma.rn.f64 	%fd1305, %fd1258, %fd1213, %fd1304;
	mul.f64 	%fd1306, %fd1453, %fd1218;
	fma.rn.f64 	%fd1307, %fd1306, %fd1221, %fd1305;
	fma.rn.f64 	%fd1308, %fd1224, %fd1210, %fd1225;
	fma.rn.f64 	%fd1309, %fd1224, %fd1213, %fd1308;
	fma.rn.f64 	%fd1310, %fd1224, %fd1221, %fd1309;
	fma.rn.f64 	%fd1311, %fd1249, %fd1223, %fd1310;
	fma.rn.f64 	%fd1312, %fd1249, %fd1210, %fd1311;
	fma.rn.f64 	%fd1313, %fd1249, %fd1213, %fd1312;
	mul.f64 	%fd1314, %fd29, %fd38;
	mul.f64 	%fd1315, %fd1314, %fd237;
	div.rn.f64 	%fd1316, %fd1315, %fd230;
	sub.f64 	%fd1317, %fd1202, %fd1316;
	mul.f64 	%fd1318, %fd237, %fd1207;
	mul.f64 	%fd1319, %fd1318, %fd1317;
	div.rn.f64 	%fd1320, %fd1319, %fd230;
	mul.f64 	%fd1321, %fd1320, %fd1209;
	mul.f64 	%fd1322, %fd1321, %fd1221;
	sub.f64 	%fd1323, %fd1313, %fd1322;
	fma.rn.f64 	%fd1324, %fd1253, %fd1223, %fd1323;
	fma.rn.f64 	%fd1325, %fd1253, %fd1210, %fd1324;
	fma.rn.f64 	%fd1326, %fd1253, %fd1213, %fd1325;
	mul.f64 	%fd1327, %fd228, %fd236;
	mul.f64 	%fd1328, %fd1327, %fd242;
	div.rn.f64 	%fd1329, %fd1328, %fd230;
	mul.f64 	%fd1330, %fd1329, %fd1212;
	mul.f64 	%fd1331, %fd1330, %fd1221;
	sub.f64 	%fd1332, %fd1326, %fd1331;
	fma.rn.f64 	%fd1333, %fd1258, %fd1223, %fd1332;
	fma.rn.f64 	%fd1334, %fd1286, %fd1210, %fd1333;
	fma.rn.f64 	%fd1335, %fd1306, %fd1213, %fd1334;
	fma.rn.f64 	%fd1336, %fd1258, %fd1221, %fd1335;
	div.rn.f64 	%fd1337, %fd109, 0d4018000000000000;
	fma.rn.f64 	%fd1338, %fd179, 0d4000000000000000, %fd140;
	fma.rn.f64 	%fd1339, %fd216, 0d4000000000000000, %fd1338;
	add.f64 	%fd1340, %fd1262, %fd1339;
	fma.rn.f64 	%fd1425, %fd1337, %fd1340, %fd1425;
	fma.rn.f64 	%fd1341, %fd176, 0d4000000000000000, %fd136;
	fma.rn.f64 	%fd1342, %fd213, 0d4000000000000000, %fd1341;
	add.f64 	%fd1343, %fd1210, %fd1342;
	fma.rn.f64 	%fd1428, %fd1337, %fd1343, %fd1428;
	fma.rn.f64 	%fd1344, %fd180, 0d4000000000000000, %fd141;
	fma.rn.f64 	%fd1345, %fd217, 0d4000000000000000, %fd1344;
	add.f64 	%fd1346, %fd1287, %fd1345;
	fma.rn.f64 	%fd1424, %fd1337, %fd1346, %fd1424;
	fma.rn.f64 	%fd1347, %fd177, 0d4000000000000000, %fd137;
	fma.rn.f64 	%fd1348, %fd214, 0d4000000000000000, %fd1347;
	add.f64 	%fd1349, %fd1213, %fd1348;
	fma.rn.f64 	%fd1427, %fd1337, %fd1349, %fd108;
	fma.rn.f64 	%fd1350, %fd181, 0d4000000000000000, %fd142;
	fma.rn.f64 	%fd1351, %fd218, 0d4000000000000000, %fd1350;
	add.f64 	%fd1352, %fd1307, %fd1351;
	fma.rn.f64 	%fd1423, %fd1337, %fd1352, %fd1423;
	fma.rn.f64 	%fd1353, %fd178, 0d4000000000000000, %fd138;
	fma.rn.f64 	%fd1354, %fd215, 0d4000000000000000, %fd1353;
	add.f64 	%fd1355, %fd1221, %fd1354;
	fma.rn.f64 	%fd1426, %fd1337, %fd1355, %fd1426;
	fma.rn.f64 	%fd1356, %fd182, 0d4000000000000000, %fd143;
	fma.rn.f64 	%fd1357, %fd219, 0d4000000000000000, %fd1356;
	add.f64 	%fd1358, %fd1336, %fd1357;
	fma.rn.f64 	%fd1422, %fd1337, %fd1358, %fd1422;
	add.s32 	%r205, %r33, 1;
	setp.ne.s32 	%p85, %r205, 10000;
	mov.f32 	%f15, 0f00000000;
	mov.f64 	%fd1429, %fd81;
	@%p85 bra 	$L__BB0_40;
$L__BB0_103:
	ld.param.u64 	%rd65, [_Z15raytrace_kernelP9RayResult12CameraParamsddd_param_0];
	cvta.to.global.u64 	%rd62, %rd65;
	mul.wide.s32 	%rd63, %r5, 20;
	add.s64 	%rd64, %rd62, %rd63;
	st.global.f32 	[%rd64], %f15;
	st.global.f32 	[%rd64+4], %f14;
	st.global.f32 	[%rd64+8], %f13;
	st.global.u32 	[%rd64+12], %r218;
	st.global.u32 	[%rd64+16], %r33;
$L__BB0_104:
	ret;

}
	// .globl	_Z23results_to_image_kernelPK9RayResultPhiif
.visible .entry _Z23results_to_image_kernelPK9RayResultPhiif(
	.param .u64 .ptr .align 1 _Z23results_to_image_kernelPK9RayResultPhiif_param_0,
	.param .u64 .ptr .align 1 _Z23results_to_image_kernelPK9RayResultPhiif_param_1,
	.param .u32 _Z23results_to_image_kernelPK9RayResultPhiif_param_2,
	.param .u32 _Z23results_to_image_kernelPK9RayResultPhiif_param_3,
	.param .f32 _Z23results_to_image_kernelPK9RayResultPhiif_param_4
)
{
	.reg .pred 	%p<7>;
	.reg .b16 	%rs<2>;
	.reg .b32 	%r<18>;
	.reg .b32 	%f<36>;
	.reg .b64 	%rd<9>;

	ld.param.u64 	%rd2, [_Z23results_to_image_kernelPK9RayResultPhiif_param_0];
	ld.param.u64 	%rd3, [_Z23results_to_image_kernelPK9RayResultPhiif_param_1];
	ld.param.u32 	%r3, [_Z23results_to_image_kernelPK9RayResultPhiif_param_2];
	ld.param.u32 	%r4, [_Z23results_to_image_kernelPK9RayResultPhiif_param_3];
	ld.param.f32 	%f17, [_Z23results_to_image_kernelPK9RayResultPhiif_param_4];
	mov.u32 	%r6, %ctaid.x;
	mov.u32 	%r7, %ntid.x;
	mov.u32 	%r8, %tid.x;
	mad.lo.s32 	%r1, %r6, %r7, %r8;
	mov.u32 	%r9, %ctaid.y;
	mov.u32 	%r10, %ntid.y;
	mov.u32 	%r11, %tid.y;
	mad.lo.s32 	%r12, %r9, %r10, %r11;
	setp.ge.s32 	%p1, %r1, %r3;
	setp.ge.s32 	%p2, %r12, %r4;
	or.pred  	%p3, %p1, %p2;
	@%p3 bra 	$L__BB1_9;
	cvta.to.global.u64 	%rd4, %rd2;
	cvta.to.global.u64 	%rd5, %rd3;
	mad.lo.s32 	%r13, %r3, %r12, %r1;
	mul.wide.s32 	%rd6, %r13, 20;
	add.s64 	%rd7, %rd4, %rd6;
	ld.global.f32 	%f18, [%rd7];
	mul.f32 	%f19, %f17, %f18;
	add.f32 	%f20, %f19, 0f3F800000;
	div.rn.f32 	%f21, %f19, %f20;
	shl.b32 	%r14, %r13, 2;
	cvt.s64.s32 	%rd8, %r14;
	add.s64 	%rd1, %rd5, %rd8;
	max.f32 	%f22, %f21, 0f00000000;
	min.f32 	%f1, %f22, 0f3F800000;
	setp.geu.f32 	%p4, %f1, 0f3E800000;
	@%p4 bra 	$L__BB1_3;
	mul.f32 	%f29, %f1, 0f40800000;
	fma.rn.f32 	%f33, %f29, 0f3EAE147B, 0f00000000;
	fma.rn.f32 	%f34, %f29, 0f3D75C28F, 0f00000000;
	fma.rn.f32 	%f35, %f29, 0f3E851EB8, 0f3C23D70A;
	bra.uni 	$L__BB1_8;
$L__BB1_3:
	setp.geu.f32 	%p5, %f1, 0f3F000000;
	@%p5 bra 	$L__BB1_5;
	add.f32 	%f27, %f1, 0fBE800000;
	mul.f32 	%f28, %f27, 0f40800000;
	fma.rn.f32 	%f33, %f28, 0f3E75C28F, 0f3EAE147B;
	fma.rn.f32 	%f34, %f28, 0f3DB851EC, 0f3D75C28F;
	fma.rn.f32 	%f35, %f28, 0f3E23D70A, 0f3E8A3D71;
	bra.uni 	$L__BB1_8;
$L__BB1_5:
	setp.geu.f32 	%p6, %f1, 0f3F400000;
	@%p6 bra 	$L__BB1_7;
	add.f32 	%f25, %f1, 0fBF000000;
	mul.f32 	%f26, %f25, 0f40800000;
	fma.rn.f32 	%f33, %f26, 0f3E8A3D71, 0f3F147AE1;
	fma.rn.f32 	%f34, %f26, 0f3E3851EC, 0f3E19999A;
	fma.rn.f32 	%f35, %f26, 0fBE2E147B, 0f3EDC28F6;
	bra.uni 	$L__BB1_8;
$L__BB1_7:
	add.f32 	%f23, %f1, 0fBF400000;
	mul.f32 	%f24, %f23, 0f40800000;
	fma.rn.f32 	%f33, %f24, 0f3E0F5C29, 0f3F59999A;
	fma.rn.f32 	%f34, %f24, 0f3EBD70A4, 0f3EA8F5C3;
	fma.rn.f32 	%f35, %f24, 0fBD75C28F, 0f3E851EB8;
$L__BB1_8:
	mul.f32 	%f30, %f33, 0f437F0000;
	cvt.rzi.u32.f32 	%r15, %f30;
	st.global.u8 	[%rd1], %r15;
	mul.f32 	%f31, %f34, 0f437F0000;
	cvt.rzi.u32.f32 	%r16, %f31;
	st.global.u8 	[%rd1+1], %r16;
	mul.f32 	%f32, %f35, 0f437F0000;
	cvt.rzi.u32.f32 	%r17, %f32;
	st.global.u8 	[%rd1+2], %r17;
	mov.b16 	%rs1, 255;
	st.global.u8 	[%rd1+3], %rs1;
$L__BB1_9:
	ret;

}
.func  (.param .align 16 .b8 func_retval0[16]) __internal_trig_reduction_slowpathd(
	.param .b64 __internal_trig_reduction_slowpathd_param_0
)
{
	.local .align 8 .b8 	__local_depot2[40];
	.reg .b64 	%SP;
	.reg .b64 	%SPL;
	.reg .pred 	%p<10>;
	.reg .b32 	%r<47>;
	.reg .b64 	%rd<74>;
	.reg .b64 	%fd<5>;

	mov.u64 	%SPL, __local_depot2;
	ld.param.f64 	%fd4, [__internal_trig_reduction_slowpathd_param_0];
	add.u64 	%rd1, %SPL, 0;
	{
	.reg .b32 %temp; 
	mov.b64 	{%temp, %r1}, %fd4;
	}
	shr.u32 	%r2, %r1, 20;
	and.b32  	%r3, %r2, 2047;
	setp.eq.s32 	%p1, %r3, 2047;
	mov.b32 	%r46, 0;
	@%p1 bra 	$L__BB2_9;
	add.s32 	%r20, %r3, -1024;
	mov.b64 	%rd20, %fd4;
	shl.b64 	%rd2, %rd20, 11;
	shr.u32 	%r4, %r20, 6;
	sub.s32 	%r45, 15, %r4;
	sub.s32 	%r21, 19, %r4;
	setp.lt.u32 	%p2, %r20, 128;
	selp.b32 	%r6, 18, %r21, %p2;
	setp.ge.s32 	%p3, %r45, %r6;
	mov.b64 	%rd70, 0;
	@%p3 bra 	$L__BB2_4;
	add.s32 	%r23, %r6, %r4;
	neg.s32 	%r43, %r23;
	or.b64  	%rd3, %rd2, -9223372036854775808;
	mov.b64 	%rd70, 0;
	mov.b32 	%r42, 0;
	mov.u64 	%rd25, __cudart_i2opi_d;
	mov.u32 	%r44, %r45;
$L__BB2_3:
	.pragma "nounroll";
	mul.wide.s32 	%rd22, %r42, 8;
	add.s64 	%rd23, %rd1, %rd22;
	mul.wide.s32 	%rd24, %r44, 8;
	add.s64 	%rd26, %rd25, %rd24;
	ld.global.nc.u64 	%rd27, [%rd26];
	{
	.reg .u32 %r0, %r1, %r2, %r3, %alo, %ahi, %blo, %bhi, %clo, %chi;
	mov.b64 	{%alo,%ahi}, %rd27;
	mov.b64 	{%blo,%bhi}, %rd3;
	mov.b64 	{%clo,%chi}, %rd70;
	mad.lo.cc.u32 	%r0, %alo, %blo, %clo;
	madc.hi.cc.u32 	%r1, %alo, %blo, %chi;
	madc.hi.u32 	%r2, %alo, %bhi, 0;
	mad.lo.cc.u32 	%r1, %alo, %bhi, %r1;
	madc.hi.cc.u32 	%r2, %ahi, %blo, %r2;
	madc.hi.u32 	%r3, %ahi, %bhi, 0;
	mad.lo.cc.u32 	%r1, %ahi, %blo, %r1;
	madc.lo.cc.u32 	%r2, %ahi, %bhi, %r2;
	addc.u32 	%r3, %r3, 0;
	mov.b64 	%rd28, {%r0,%r1};
	mov.b64 	%rd70, {%r2,%r3};
	}
	st.local.u64 	[%rd23], %rd28;
	add.s32 	%r44, %r44, 1;
	add.s32 	%r43, %r43, 1;
	add.s32 	%r42, %r42, 1;
	setp.ne.s32 	%p4, %r43, -15;
	mov.u32 	%r45, %r6;
	@%p4 bra 	$L__BB2_3;
$L__BB2_4:
	cvt.s64.s32 	%rd29, %r45;
	cvt.u64.u32 	%rd30, %r4;
	add.s64 	%rd31, %rd30, %rd29;
	shl.b64 	%rd32, %rd31, 3;
	add.s64 	%rd33, %rd1, %rd32;
	st.local.u64 	[%rd33+-120], %rd70;
	and.b32  	%r15, %r2, 63;
	ld.local.u64 	%rd72, [%rd1+16];
	ld.local.u64 	%rd71, [%rd1+24];
	setp.eq.s32 	%p5, %r15, 0;
	@%p5 bra 	$L__BB2_6;
	shl.b64 	%rd34, %rd71, %r15;
	shr.u64 	%rd35, %rd72, 1;
	xor.b32  	%r24, %r15, 63;
	shr.u64 	%rd36, %rd35, %r24;
	or.b64  	%rd71, %rd34, %rd36;
	ld.local.u64 	%rd37, [%rd1+8];
	shl.b64 	%rd38, %rd72, %r15;
	shr.u64 	%rd39, %rd37, 1;
	shr.u64 	%rd40, %rd39, %r24;
	or.b64  	%rd72, %rd38, %rd40;
$L__BB2_6:
	and.b32  	%r25, %r1, -2147483648;
	shr.u64 	%rd41, %rd71, 62;
	cvt.u32.u64 	%r26, %rd41;
	mov.b64 	{%r27, %r28}, %rd71;
	mov.b64 	{%r29, %r30}, %rd72;
	shf.l.wrap.b32 	%r31, %r30, %r27, 2;
	shf.l.wrap.b32 	%r32, %r27, %r28, 2;
	mov.b64 	%rd42, {%r31, %r32};
	shl.b64 	%rd43, %rd72, 2;
	shr.u64 	%rd44, %rd42, 63;
	cvt.u32.u64 	%r33, %rd44;
	add.s32 	%r34, %r33, %r26;
	setp.eq.s32 	%p6, %r25, 0;
	neg.s32 	%r35, %r34;
	selp.b32 	%r46, %r34, %r35, %p6;
	setp.gt.s64 	%p7, %rd42, -1;
	mov.b64 	%rd45, 0;
	{
	.reg .u32 %r0, %r1, %r2, %r3, %a0, %a1, %a2, %a3, %b0, %b1, %b2, %b3;
	mov.b64 	{%a0,%a1}, %rd45;
	mov.b64 	{%a2,%a3}, %rd45;
	mov.b64 	{%b0,%b1}, %rd43;
	mov.b64 	{%b2,%b3}, %rd42;
	sub.cc.u32 	%r0, %a0, %b0;
	subc.cc.u32 	%r1, %a1, %b1;
	subc.cc.u32 	%r2, %a2, %b2;
	subc.u32 	%r3, %a3, %b3;
	mov.b64 	%rd46, {%r0,%r1};
	mov.b64 	%rd47, {%r2,%r3};
	}
	xor.b32  	%r36, %r25, -2147483648;
	selp.b64 	%rd73, %rd42, %rd47, %p7;
	selp.b64 	%rd14, %rd43, %rd46, %p7;
	selp.b32 	%r17, %r25, %r36, %p7;
	clz.b64 	%r37, %rd73;
	cvt.u64.u32 	%rd15, %r37;
	setp.eq.s32 	%p8, %r37, 0;
	@%p8 bra 	$L__BB2_8;
	cvt.u32.u64 	%r38, %rd15;
	and.b32  	%r39, %r38, 63;
	shl.b64 	%rd48, %rd73, %r39;
	shr.u64 	%rd49, %rd14, 1;
	not.b32 	%r40, %r38;
	and.b32  	%r41, %r40, 63;
	shr.u64 	%rd50, %rd49, %r41;
	or.b64  	%rd73, %rd48, %rd50;
$L__BB2_8:
	mov.b64 	%rd51, -3958705157555305931;
	{
	.reg .u32 %r0, %r1, %r2, %r3, %alo, %ahi, %blo, %bhi;
	mov.b64 	{%alo,%ahi}, %rd73;
	mov.b64 	{%blo,%bhi}, %rd51;
	mul.lo.u32 	%r0, %alo, %blo;
	mul.hi.u32 	%r1, %alo, %blo;
	mad.lo.cc.u32 	%r1, %alo, %bhi, %r1;
	madc.hi.u32 	%r2, %alo, %bhi, 0;
	mad.lo.cc.u32 	%r1, %ahi, %blo, %r1;
	madc.hi.cc.u32 	%r2, %ahi, %blo, %r2;
	madc.hi.u32 	%r3, %ahi, %bhi, 0;
	mad.lo.cc.u32 	%r2, %ahi, %bhi, %r2;
	addc.u32 	%r3, %r3, 0;
	mov.b64 	%rd52, {%r0,%r1};
	mov.b64 	%rd53, {%r2,%r3};
	}
	setp.gt.s64 	%p9, %rd53, 0;
	{
	.reg .u32 %r0, %r1, %r2, %r3, %a0, %a1, %a2, %a3, %b0, %b1, %b2, %b3;
	mov.b64 	{%a0,%a1}, %rd52;
	mov.b64 	{%a2,%a3}, %rd53;
	mov.b64 	{%b0,%b1}, %rd52;
	mov.b64 	{%b2,%b3}, %rd53;
	add.cc.u32 	%r0, %a0, %b0;
	addc.cc.u32 	%r1, %a1, %b1;
	addc.cc.u32 	%r2, %a2, %b2;
	addc.u32 	%r3, %a3, %b3;
	mov.b64 	%rd54, {%r0,%r1};
	mov.b64 	%rd55, {%r2,%r3};
	}
	selp.b64 	%rd56, %rd55, %rd53, %p9;
	selp.s64 	%rd57, -1, 0, %p9;
	sub.s64 	%rd58, %rd57, %rd15;
	cvt.u64.u32 	%rd59, %r17;
	shl.b64 	%rd60, %rd59, 32;
	add.s64 	%rd61, %rd56, 1;
	shr.u64 	%rd62, %rd61, 10;
	add.s64 	%rd63, %rd62, 1;
	shr.u64 	%rd64, %rd63, 1;
	shl.b64 	%rd65, %rd58, 52;
	add.s64 	%rd66, %rd65, %rd64;
	add.s64 	%rd67, %rd66, 4602678819172646912;
	or.b64  	%rd68, %rd67, %rd60;
	mov.b64 	%fd4, %rd68;
$L__BB2_9:
	st.param.f64 	[func_retval0], %fd4;
	st.param.b32 	[func_retval0+8], %r46;
	ret;

}
.func  (.param .b64 func_retval0) __internal_accurate_pow(
	.param .b64 __internal_accurate_pow_param_0
)
{
	.reg .pred 	%p<8>;
	.reg .b32 	%r<49>;
	.reg .b32 	%f<3>;
	.reg .b64 	%fd<109>;

	ld.param.f64 	%fd10, [__internal_accurate_pow_param_0];
	{
	.reg .b32 %temp; 
	mov.b64 	{%temp, %r46}, %fd10;
	}
	{
	.reg .b32 %temp; 
	mov.b64 	{%r45, %temp}, %fd10;
	}
	shr.u32 	%r47, %r46, 20;
	setp.gt.u32 	%p1, %r46, 1048575;
	@%p1 bra 	$L__BB3_2;
	mul.f64 	%fd11, %fd10, 0d4350000000000000;
	{
	.reg .b32 %temp; 
	mov.b64 	{%temp, %r46}, %fd11;
	}
	{
	.reg .b32 %temp; 
	mov.b64 	{%r45, %temp}, %fd11;
	}
	shr.u32 	%r16, %r46, 20;
	add.s32 	%r47, %r16, -54;
$L__BB3_2:
	add.s32 	%r48, %r47, -1023;
	and.b32  	%r17, %r46, -2146435073;
	or.b32  	%r18, %r17, 1072693248;
	mov.b64 	%fd107, {%r45, %r18};
	setp.lt.u32 	%p2, %r18, 1073127583;
	@%p2 bra 	$L__BB3_4;
	{
	.reg .b32 %temp; 
	mov.b64 	{%r19, %temp}, %fd107;
	}
	{
	.reg .b32 %temp; 
	mov.b64 	{%temp, %r20}, %fd107;
	}
	add.s32 	%r21, %r20, -1048576;
	mov.b64 	%fd107, {%r19, %r21};
	add.s32 	%r48, %r47, -1022;
$L__BB3_4:
	add.f64 	%fd12, %fd107, 0dBFF0000000000000;
	add.f64 	%fd13, %fd107, 0d3FF0000000000000;
	rcp.approx.ftz.f64 	%fd14, %fd13;
	neg.f64 	%fd15, %fd13;
	fma.rn.f64 	%fd16, %fd15, %fd14, 0d3FF0000000000000;
	fma.rn.f64 	%fd17, %fd16, %fd16, %fd16;
	fma.rn.f64 	%fd18, %fd17, %fd14, %fd14;
	mul.f64 	%fd19, %fd12, %fd18;
	fma.rn.f64 	%fd20, %fd12, %fd18, %fd19;
	mul.f64 	%fd21, %fd20, %fd20;
	fma.rn.f64 	%fd22, %fd21, 0d3EB0F5FF7D2CAFE2, 0d3ED0F5D241AD3B5A;
	fma.rn.f64 	%fd23, %fd22, %fd21, 0d3EF3B20A75488A3F;
	fma.rn.f64 	%fd24, %fd23, %fd21, 0d3F1745CDE4FAECD5;
	fma.rn.f64 	%fd25, %fd24, %fd21, 0d3F3C71C7258A578B;
	fma.rn.f64 	%fd26, %fd25, %fd21, 0d3F6249249242B910;
	fma.rn.f64 	%fd27, %fd26, %fd21, 0d3F89999999999DFB;
	sub.f64 	%fd28, %fd12, %fd20;
	add.f64 	%fd29, %fd28, %fd28;
	neg.f64 	%fd30, %fd20;
	fma.rn.f64 	%fd31, %fd30, %fd12, %fd29;
	mul.f64 	%fd32, %fd18, %fd31;
	fma.rn.f64 	%fd33, %fd21, %fd27, 0d3FB5555555555555;
	mov.f64 	%fd34, 0d3FB5555555555555;
	sub.f64 	%fd35, %fd34, %fd33;
	fma.rn.f64 	%fd36, %fd21, %fd27, %fd35;
	add.f64 	%fd37, %fd36, 0dBC46A4CB00B9E7B0;
	add.f64 	%fd38, %fd33, %fd37;
	sub.f64 	%fd39, %fd33, %fd38;
	add.f64 	%fd40, %fd37, %fd39;
	mul.rn.f64 	%fd41, %fd20, %fd20;
	neg.f64 	%fd42, %fd41;
	fma.rn.f64 	%fd43, %fd20, %fd20, %fd42;
	{
	.reg .b32 %temp; 
	mov.b64 	{%r22, %temp}, %fd32;
	}
	{
	.reg .b32 %temp; 
	mov.b64 	{%temp, %r23}, %fd32;
	}
	add.s32 	%r24, %r23, 1048576;
	mov.b64 	%fd44, {%r22, %r24};
	fma.rn.f64 	%fd45, %fd20, %fd44, %fd43;
	mul.rn.f64 	%fd46, %fd41, %fd20;
	neg.f64 	%fd47, %fd46;
	fma.rn.f64 	%fd48, %fd41, %fd20, %fd47;
	fma.rn.f64 	%fd49, %fd41, %fd32, %fd48;
	fma.rn.f64 	%fd50, %fd45, %fd20, %fd49;
	mul.rn.f64 	%fd51, %fd38, %fd46;
	neg.f64 	%fd52, %fd51;
	fma.rn.f64 	%fd53, %fd38, %fd46, %fd52;
	fma.rn.f64 	%fd54, %fd38, %fd50, %fd53;
	fma.rn.f64 	%fd55, %fd40, %fd46, %fd54;
	add.f64 	%fd56, %fd51, %fd55;
	sub.f64 	%fd57, %fd51, %fd56;
	add.f64 	%fd58, %fd55, %fd57;
	add.f64 	%fd59, %fd20, %fd56;
	sub.f64 	%fd60, %fd20, %fd59;
	add.f64 	%fd61, %fd56, %fd60;
	add.f64 	%fd62, %fd58, %fd61;
	add.f64 	%fd63, %fd32, %fd62;
	add.f64 	%fd64, %fd59, %fd63;
	sub.f64 	%fd65, %fd59, %fd64;
	add.f64 	%fd66, %fd63, %fd65;
	xor.b32  	%r25, %r48, -2147483648;
	mov.b32 	%r26, 1127219200;
	mov.b64 	%fd67, {%r25, %r26};
	mov.b32 	%r27, -2147483648;
	mov.b64 	%fd68, {%r27, %r26};
	sub.f64 	%fd69, %fd67, %fd68;
	fma.rn.f64 	%fd70, %fd69, 0d3FE62E42FEFA39EF, %fd64;
	fma.rn.f64 	%fd71, %fd69, 0dBFE62E42FEFA39EF, %fd70;
	sub.f64 	%fd72, %fd71, %fd64;
	sub.f64 	%fd73, %fd66, %fd72;
	fma.rn.f64 	%fd74, %fd69, 0d3C7ABC9E3B39803F, %fd73;
	add.f64 	%fd75, %fd70, %fd74;
	sub.f64 	%fd76, %fd70, %fd75;
	add.f64 	%fd77, %fd74, %fd76;
	mov.f64 	%fd78, 0d4008000000000000;
	{
	.reg .b32 %temp; 
	mov.b64 	{%temp, %r28}, %fd78;
	}
	{
	.reg .b32 %temp; 
	mov.b64 	{%r29, %temp}, %fd78;
	}
	shl.b32 	%r30, %r28, 1;
	setp.gt.u32 	%p3, %r30, -33554433;
	and.b32  	%r31, %r28, -15728641;
	selp.b32 	%r32, %r31, %r28, %p3;
	mov.b64 	%fd79, {%r29, %r32};
	mul.rn.f64 	%fd80, %fd75, %fd79;
	neg.f64 	%fd81, %fd80;
	fma.rn.f64 	%fd82, %fd75, %fd79, %fd81;
	fma.rn.f64 	%fd83, %fd77, %fd79, %fd82;
	add.f64 	%fd4, %fd80, %fd83;
	sub.f64 	%fd84, %fd80, %fd4;
	add.f64 	%fd5, %fd83, %fd84;
	fma.rn.f64 	%fd85, %fd4, 0d3FF71547652B82FE, 0d4338000000000000;
	{
	.reg .b32 %temp; 
	mov.b64 	{%r13, %temp}, %fd85;
	}
	mov.f64 	%fd86, 0dC338000000000000;
	add.rn.f64 	%fd87, %fd85, %fd86;
	fma.rn.f64 	%fd88, %fd87, 0dBFE62E42FEFA39EF, %fd4;
	fma.rn.f64 	%fd89, %fd87, 0dBC7ABC9E3B39803F, %fd88;
	fma.rn.f64 	%fd90, %fd89, 0d3E5ADE1569CE2BDF, 0d3E928AF3FCA213EA;
	fma.rn.f64 	%fd91, %fd90, %fd89, 0d3EC71DEE62401315;
	fma.rn.f64 	%fd92, %fd91, %fd89, 0d3EFA01997C89EB71;
	fma.rn.f64 	%fd93, %fd92, %fd89, 0d3F2A01A014761F65;
	fma.rn.f64 	%fd94, %fd93, %fd89, 0d3F56C16C1852B7AF;
	fma.rn.f64 	%fd95, %fd94, %fd89, 0d3F81111111122322;
	fma.rn.f64 	%fd96, %fd95, %fd89, 0d3FA55555555502A1;
	fma.rn.f64 	%fd97, %fd96, %fd89, 0d3FC5555555555511;
	fma.rn.f64 	%fd98, %fd97, %fd89, 0d3FE000000000000B;
	fma.rn.f64 	%fd99, %fd98, %fd89, 0d3FF0000000000000;
	fma.rn.f64 	%fd100, %fd99, %fd89, 0d3FF0000000000000;
	{
	.reg .b32 %temp; 
	mov.b64 	{%r14, %temp}, %fd100;
	}
	{
	.reg .b32 %temp; 
	mov.b64 	{%temp, %r15}, %fd100;
	}
	shl.b32 	%r33, %r13, 20;
	add.s32 	%r34, %r33, %r15;
	mov.b64 	%fd108, {%r14, %r34};
	{
	.reg .b32 %temp; 
	mov.b64 	{%temp, %r35}, %fd4;
	}
	mov.b32 	%f2, %r35;
	abs.f32 	%f1, %f2;
	setp.lt.f32 	%p4, %f1, 0f4086232B;
	@%p4 bra 	$L__BB3_7;
	setp.lt.f64 	%p5, %fd4, 0d0000000000000000;
	add.f64 	%fd101, %fd4, 0d7FF0000000000000;
	selp.f64 	%fd108, 0d0000000000000000, %fd101, %p5;
	setp.geu.f32 	%p6, %f1, 0f40874800;
	@%p6 bra 	$L__BB3_7;
	shr.u32 	%r36, %r13, 31;
	add.s32 	%r37, %r13, %r36;
	shr.s32 	%r38, %r37, 1;
	shl.b32 	%r39, %r38, 20;
	add.s32 	%r40, %r15, %r39;
	mov.b64 	%fd102, {%r14, %r40};
	sub.s32 	%r41, %r13, %r38;
	shl.b32 	%r42, %r41, 20;
	add.s32 	%r43, %r42, 1072693248;
	mov.b32 	%r44, 0;
	mov.b64 	%fd103, {%r44, %r43};
	mul.f64 	%fd108, %fd103, %fd102;
$L__BB3_7:
	abs.f64 	%fd104, %fd108;
	setp.eq.f64 	%p7, %fd104, 0d7FF0000000000000;
	fma.rn.f64 	%fd105, %fd108, %fd5, %fd108;
	selp.f64 	%fd106, %fd108, %fd105, %p7;
	st.param.f64 	[func_retval0], %fd106;
	ret;

}


// ===== COMPILED SASS (sm_100) =====

	.target	sm_100

	.elftype	@"ET_EXEC"


//--------------------- .note.nv.tkinfo           --------------------------
	.section	.note.nv.tkinfo,"",@"SHT_NOTE"
	.sectionflags	@"SHF_NOTE_NV_TKINFO"
	.tkinfo
        /*0018*/ 	.word	0x00000002
        /*0030*/ 	.string	""
        /*0030*/ 	.string	"ptxas"
        /*0030*/ 	.string	"Cuda compilation tools, release 13.0, V13.0.88"
        /*0030*/ 	.string	"Build cuda_13.0.r13.0/compiler.36424714_0"
        /*0030*/ 	.string	"-arch sm_100 -m 64 "



//--------------------- .note.nv.cuinfo           --------------------------
	.section	.note.nv.cuinfo,"",@"SHT_NOTE"
	.sectionflags	@"SHF_NOTE_NV_CUINFO"
        /*0018*/ 	.short	0x0002
        /*001a*/ 	.short	0x0064
        /*001c*/ 	.short	0x0082
	.zero		2


//--------------------- .nv.info                  --------------------------
	.section	.nv.info,"",@"SHT_CUDA_INFO"
	.align	4


	//----- nvinfo : EIATTR_REGCOUNT
	.align		4
        /*0000*/ 	.byte	0x04, 0x2f
        /*0002*/ 	.short	(.L_4 - .L_3)
	.align		4
.L_3:
        /*0004*/ 	.word	index@(_Z15raytrace_kernelP9RayResult12CameraParamsddd)
        /*0008*/ 	.word	0x00000098


	//----- nvinfo : EIATTR_FRAME_SIZE
	.align		4
.L_4:
        /*000c*/ 	.byte	0x04, 0x11
        /*000e*/ 	.short	(.L_6 - .L_5)
	.align		4
.L_5:
        /*0010*/ 	.word	index@($_Z15raytrace_kernelP9RayResult12CameraParamsddd$__internal_trig_reduction_slowpathd)
        /*0014*/ 	.word	0x00000028


	//----- nvinfo : EIATTR_FRAME_SIZE
	.align		4
.L_6:
        /*0018*/ 	.byte	0x04, 0x11
        /*001a*/ 	.short	(.L_8 - .L_7)
	.align		4
.L_7:
        /*001c*/ 	.word	index@($_Z15raytrace_kernelP9RayResult12CameraParamsddd$__internal_accurate_pow)
        /*0020*/ 	.word	0x00000028


	//----- nvinfo : EIATTR_FRAME_SIZE
	.align		4
.L_8:
        /*0024*/ 	.byte	0x04, 0x11
        /*0026*/ 	.short	(.L_10 - .L_9)
	.align		4
.L_9:
        /*0028*/ 	.word	index@($__internal_3_$__cuda_sm20_dsqrt_rn_f64_mediumpath_v1)
        /*002c*/ 	.word	0x00000028


	//----- nvinfo : EIATTR_FRAME_SIZE
	.align		4
.L_10:
        /*0030*/ 	.byte	0x04, 0x11
        /*0032*/ 	.short	(.L_12 - .L_11)
	.align		4
.L_11:
        /*0034*/ 	.word	index@($__internal_2_$__cuda_sm20_div_rn_f64_full)
        /*0038*/ 	.word	0x00000028


	//----- nvinfo : EIATTR_FRAME_SIZE
	.align		4
.L_12:
        /*003c*/ 	.byte	0x04, 0x11
        /*003e*/ 	.short	(.L_14 - .L_13)
	.align		4
.L_13:
        /*0040*/ 	.word	index@($__internal_1_$__cuda_sm20_dblrcp_rn_slowpath_v3)
        /*0044*/ 	.word	0x00000028


	//----- nvinfo : EIATTR_FRAME_SIZE
	.align		4
.L_14:
        /*0048*/ 	.byte	0x04, 0x11
        /*004a*/ 	.short	(.L_16 - .L_15)
	.align		4
.L_15:
        /*004c*/ 	.word	index@(_Z15raytrace_kernelP9RayResult12CameraParamsddd)
        /*0050*/ 	.word	0x00000028


	//----- nvinfo : EIATTR_REGCOUNT
	.align		4
.L_16:
        /*0054*/ 	.byte	0x04, 0x2f
        /*0056*/ 	.short	(.L_18 - .L_17)
	.align		4
.L_17:
        /*0058*/ 	.word	index@(_Z23results_to_image_kernelPK9RayResultPhiif)
        /*005c*/ 	.word	0x00000010


	//----- nvinfo : EIATTR_FRAME_SIZE
	.align		4
.L_18:
        /*0060*/ 	.byte	0x04, 0x11
        /*0062*/ 	.short	(.L_20 - .L_19)
	.align		4
.L_19:
        /*0064*/ 	.word	index@($__internal_0_$__cuda_sm3x_div_rn_noftz_f32_slowpath)
        /*0068*/ 	.word	0x00000000


	//----- nvinfo : EIATTR_FRAME_SIZE
	.align		4
.L_20:
        /*006c*/ 	.byte	0x04, 0x11
        /*006e*/ 	.short	(.L_22 - .L_21)
	.align		4
.L_21:
        /*0070*/ 	.word	index@(_Z23results_to_image_kernelPK9RayResultPhiif)
        /*0074*/ 	.word	0x00000000


	//----- nvinfo : EIATTR_MIN_STACK_SIZE
	.align		4
.L_22:
        /*0078*/ 	.byte	0x04, 0x12
        /*007a*/ 	.short	(.L_24 - .L_23)
	.align		4
.L_23:
        /*007c*/ 	.word	index@(_Z23results_to_image_kernelPK9RayResultPhiif)
        /*0080*/ 	.word	0x00000000


	//----- nvinfo : EIATTR_MIN_STACK_SIZE
	.align		4
.L_24:
        /*0084*/ 	.byte	0x04, 0x12
        /*0086*/ 	.short	(.L_26 - .L_25)
	.align		4
.L_25:
        /*0088*/ 	.word	index@(_Z15raytrace_kernelP9RayResult12CameraParamsddd)
        /*008c*/ 	.word	0x00000028
.L_26:


//--------------------- .nv.compat                --------------------------
	.section	.nv.compat,"",@"SHT_CUDA_COMPAT_INFO"
	.align	4
        /*0000*/ 	.byte	0x02, 0x09, 0x00, 0x00, 0x02, 0x02, 0x01, 0x00, 0x02, 0x05, 0x05, 0x00, 0x03, 0x07, 0x01, 0x01
        /*0010*/ 	.byte	0x02, 0x03, 0x00, 0x00, 0x02, 0x06, 0x01, 0x00, 0x04, 0x0b, 0x08, 0x00, 0x01, 0x00, 0x00, 0x00
        /*0020*/ 	.byte	0x00, 0x00, 0x00, 0x00


//--------------------- .nv.info._Z23results_to_image_kernelPK9RayResultPhiif --------------------------
	.section	.nv.info._Z23results_to_image_kernelPK9RayResultPhiif,"",@"SHT_CUDA_INFO"
	.sectionflags	@""
	.align	4


	//----- nvinfo : EIATTR_CUDA_API_VERSION
	.align		4
        /*0000*/ 	.byte	0x04, 0x37
        /*0002*/ 	.short	(.L_28 - .L_27)
.L_27:
        /*0004*/ 	.word	0x00000082


	//----- nvinfo : EIATTR_KPARAM_INFO
	.align		4
.L_28:
        /*0008*/ 	.byte	0x04, 0x17
        /*000a*/ 	.short	(.L_30 - .L_29)
.L_29:
        /*000c*/ 	.word	0x00000000
        /*0010*/ 	.short	0x0004
        /*0012*/ 	.short	0x0018
        /*0014*/ 	.byte	0x00, 0xf0, 0x11, 0x00


	//----- nvinfo : EIATTR_KPARAM_INFO
	.align		4
.L_30:
        /*0018*/ 	.byte	0x04, 0x17
        /*001a*/ 	.short	(.L_32 - .L_31)
.L_31:
        /*001c*/ 	.word	0x00000000
        /*0020*/ 	.short	0x0003
        /*0022*/ 	.short	0x0014
        /*0024*/ 	.byte	0x00, 0xf0, 0x11, 0x00


	//----- nvinfo : EIATTR_KPARAM_INFO
	.align		4
.L_32:
        /*0028*/ 	.byte	0x04, 0x17
        /*002a*/ 	.short	(.L_34 - .L_33)
.L_33:
        /*002c*/ 	.word	0x00000000
        /*0030*/ 	.short	0x0002
        /*0032*/ 	.short	0x0010
        /*0034*/ 	.byte	0x00, 0xf0, 0x11, 0x00


	//----- nvinfo : EIATTR_KPARAM_INFO
	.align		4
.L_34:
        /*0038*/ 	.byte	0x04, 0x17
        /*003a*/ 	.short	(.L_36 - .L_35)
.L_35:
        /*003c*/ 	.word	0x00000000
        /*0040*/ 	.short	0x0001
        /*0042*/ 	.short	0x0008
        /*0044*/ 	.byte	0x00, 0xf5, 0x21, 0x00


	//----- nvinfo : EIATTR_KPARAM_INFO
	.align		4
.L_36:
        /*0048*/ 	.byte	0x04, 0x17
        /*004a*/ 	.short	(.L_38 - .L_37)
.L_37:
        /*004c*/ 	.word	0x00000000
        /*0050*/ 	.short	0x0000
        /*0052*/ 	.short	0x0000
        /*0054*/ 	.byte	0x00, 0xf5, 0x21, 0x00


	//----- nvinfo : EIATTR_SPARSE_MMA_MASK
	.align		4
.L_38:
        /*0058*/ 	.byte	0x03, 0x50
        /*005a*/ 	.short	0x0000


	//----- nvinfo : EIATTR_MAXREG_COUNT
	.align		4
        /*005c*/ 	.byte	0x03, 0x1b
        /*005e*/ 	.short	0x00ff


	//----- nvinfo : EIATTR_MERCURY_ISA_VERSION
	.align		4
        /*0060*/ 	.byte	0x03, 0x5f
        /*0062*/ 	.short	0x0101


	//----- nvinfo : EIATTR_VRC_CTA_INIT_COUNT
	.align		4
        /*0064*/ 	.byte	0x02, 0x4a
	.zero		1
	.zero		1


	//----- nvinfo : EIATTR_EXIT_INSTR_OFFSETS
	.align		4
        /*0068*/ 	.byte	0x04, 0x1c
        /*006a*/ 	.short	(.L_40 - .L_39)


	//   ....[0]....
.L_39:
        /*006c*/ 	.word	0x000000c0


	//   ....[1]....
        /*0070*/ 	.word	0x00000590


	//----- nvinfo : EIATTR_CRS_STACK_SIZE
	.align		4
.L_40:
        /*0074*/ 	.byte	0x04, 0x1e
        /*0076*/ 	.short	(.L_42 - .L_41)
.L_41:
        /*0078*/ 	.word	0x00000000


	//----- nvinfo : EIATTR_CBANK_PARAM_SIZE
	.align		4
.L_42:
        /*007c*/ 	.byte	0x03, 0x19
        /*007e*/ 	.short	0x001c


	//----- nvinfo : EIATTR_PARAM_CBANK
	.align		4
        /*0080*/ 	.byte	0x04, 0x0a
        /*0082*/ 	.short	(.L_44 - .L_43)
	.align		4
.L_43:
        /*0084*/ 	.word	index@(.nv.constant0._Z23results_to_image_kernelPK9RayResultPhiif)
        /*0088*/ 	.short	0x0380
        /*008a*/ 	.short	0x001c


	//----- nvinfo : EIATTR_SW_WAR
	.align		4
.L_44:
        /*008c*/ 	.byte	0x04, 0x36
        /*008e*/ 	.short	(.L_46 - .L_45)
.L_45:
        /*0090*/ 	.word	0x00000008
.L_46:


//--------------------- .nv.info._Z15raytrace_kernelP9RayResult12CameraParamsddd --------------------------
	.section	.nv.info._Z15raytrace_kernelP9RayResult12CameraParamsddd,"",@"SHT_CUDA_INFO"
	.sectionflags	@""
	.align	4


	//----- nvinfo : EIATTR_CUDA_API_VERSION
	.align		4
        /*0000*/ 	.byte	0x04, 0x37
        /*0002*/ 	.short	(.L_48 - .L_47)
.L_47:
        /*0004*/ 	.word	0x00000082


	//----- nvinfo : EIATTR_KPARAM_INFO
	.align		4
.L_48:
        /*0008*/ 	.byte	0x04, 0x17
        /*000a*/ 	.short	(.L_50 - .L_49)
.L_49:
        /*000c*/ 	.word	0x00000000
        /*0010*/ 	.short	0x0004
        /*0012*/ 	.short	0x0040
        /*0014*/ 	.byte	0x00, 0xf0, 0x21, 0x00


	//----- nvinfo : EIATTR_KPARAM_INFO
	.align		4
.L_50:
        /*0018*/ 	.byte	0x04, 0x17
        /*001a*/ 	.short	(.L_52 - .L_51)
.L_51:
        /*001c*/ 	.word	0x00000000
        /*0020*/ 	.short	0x0003
        /*0022*/ 	.short	0x0038
        /*0024*/ 	.byte	0x00, 0xf0, 0x21, 0x00


	//----- nvinfo : EIATTR_KPARAM_INFO
	.align		4
.L_52:
        /*0028*/ 	.byte	0x04, 0x17
        /*002a*/ 	.short	(.L_54 - .L_53)
.L_53:
        /*002c*/ 	.word	0x00000000
        /*0030*/ 	.short	0x0002
        /*0032*/ 	.short	0x0030
        /*0034*/ 	.byte	0x00, 0xf0, 0x21, 0x00


	//----- nvinfo : EIATTR_KPARAM_INFO
	.align		4
.L_54:
        /*0038*/ 	.byte	0x04, 0x17
        /*003a*/ 	.short	(.L_56 - .L_55)
.L_55:
        /*003c*/ 	.word	0x00000000
        /*0040*/ 	.short	0x0001
        /*0042*/ 	.short	0x0008
        /*0044*/ 	.byte	0x00, 0xf0, 0xa1, 0x00


	//----- nvinfo : EIATTR_KPARAM_INFO
	.align		4
.L_56:
        /*0048*/ 	.byte	0x04, 0x17
        /*004a*/ 	.short	(.L_58 - .L_57)
.L_57:
        /*004c*/ 	.word	0x00000000
        /*0050*/ 	.short	0x0000
        /*0052*/ 	.short	0x0000
        /*0054*/ 	.byte	0x00, 0xf5, 0x21, 0x00


	//----- nvinfo : EIATTR_SPARSE_MMA_MASK
	.align		4
.L_58:
        /*0058*/ 	.byte	0x03, 0x50
        /*005a*/ 	.short	0x0000


	//----- nvinfo : EIATTR_MAXREG_COUNT
	.align		4
        /*005c*/ 	.byte	0x03, 0x1b
        /*005e*/ 	.short	0x00ff


	//----- nvinfo : EIATTR_MERCURY_ISA_VERSION
	.align		4
        /*0060*/ 	.byte	0x03, 0x5f
        /*0062*/ 	.short	0x0101


	//----- nvinfo : EIATTR_VRC_CTA_INIT_COUNT
	.align		4
        /*0064*/ 	.byte	0x02, 0x4a
	.zero		1
	.zero		1


	//----- nvinfo : EIATTR_EXIT_INSTR_OFFSETS
	.align		4
        /*0068*/ 	.byte	0x04, 0x1c
        /*006a*/ 	.short	(.L_60 - .L_59)


	//   ....[0]....
.L_59:
        /*006c*/ 	.word	0x000000d0


	//   ....[1]....
        /*0070*/ 	.word	0x0000f9f0


	//----- nvinfo : EIATTR_CRS_STACK_SIZE
	.align		4
.L_60:
        /*0074*/ 	.byte	0x04, 0x1e
        /*0076*/ 	.short	(.L_62 - .L_61)
.L_61:
        /*0078*/ 	.word	0x00000000


	//----- nvinfo : EIATTR_CBANK_PARAM_SIZE
	.align		4
.L_62:
        /*007c*/ 	.byte	0x03, 0x19
        /*007e*/ 	.short	0x0048


	//----- nvinfo : EIATTR_PARAM_CBANK
	.align		4
        /*0080*/ 	.byte	0x04, 0x0a
        /*0082*/ 	.short	(.L_64 - .L_63)
	.align		4
.L_63:
        /*0084*/ 	.word	index@(.nv.constant0._Z15raytrace_kernelP9RayResult12CameraParamsddd)
        /*0088*/ 	.short	0x0380
        /*008a*/ 	.short	0x0048


	//----- nvinfo : EIATTR_SW_WAR
	.align		4
.L_64:
        /*008c*/ 	.byte	0x04, 0x36
        /*008e*/ 	.short	(.L_66 - .L_65)
.L_65:
        /*0090*/ 	.word	0x00000008
.L_66:


//--------------------- .nv.callgraph             --------------------------
	.section	.nv.callgraph,"",@"SHT_CUDA_CALLGRAPH"
	.align	4
	.sectionentsize	8
	.align		4
        /*0000*/ 	.word	0x00000000
	.align		4
        /*0004*/ 	.word	0xffffffff
	.align		4
        /*0008*/ 	.word	0x00000000
	.align		4
        /*000c*/ 	.word	0xfffffffe
	.align		4
        /*0010*/ 	.word	0x00000000
	.align		4
        /*0014*/ 	.word	0xfffffffd
	.align		4
        /*0018*/ 	.word	0x00000000
	.align		4
        /*001c*/ 	.word	0xfffffffc


//--------------------- .nv.constant3             --------------------------
	.section	.nv.constant3,"a",@progbits
	.align	8
.nv.constant3:
	.type		d_metric_params,@object
	.size		d_metric_params,(.L_0 - d_metric_params)
d_metric_params:
	.zero		32
.L_0:


//--------------------- .nv.constant4             --------------------------
	.section	.nv.constant4,"a",@progbits
	.align	8
	.align		8
.nv.constant4:
        /*0000*/ 	.dword	__cudart_i2opi_d
	.align		8
        /*0008*/ 	.dword	__cudart_sin_cos_coeffs


//--------------------- .text._Z23results_to_image_kernelPK9RayResultPhiif --------------------------
	.section	.text._Z23results_to_image_kernelPK9RayResultPhiif,"ax",@progbits
	.align	128
        .global         _Z23results_to_image_kernelPK9RayResultPhiif
        .type           _Z23results_to_image_kernelPK9RayResultPhiif,@function
        .size           _Z23results_to_image_kernelPK9RayResultPhiif,(.L_x_299 - _Z23results_to_image_kernelPK9RayResultPhiif)
        .other          _Z23results_to_image_kernelPK9RayResultPhiif,@"STO_CUDA_ENTRY STV_DEFAULT"
_Z23results_to_image_kernelPK9RayResultPhiif:
.text._Z23results_to_image_kernelPK9RayResultPhiif:
[----:B------:R-:W-:Y:S01]  /*0000*/  LDC R1, c[0x0][0x37c] ;  /* 0x0000df00ff017b82 */ /* 0x000fe20000000800 */
[----:B------:R-:W0:Y:S07]  /*0010*/  S2R R0, SR_TID.Y ;  /* 0x0000000000007919 */ /* 0x000e2e0000002200 */
[----:B------:R-:W1:Y:S01]  /*0020*/  LDC R2, c[0x0][0x360] ;  /* 0x0000d800ff027b82 */ /* 0x000e620000000800 */
[----:B------:R-:W2:Y:S01]  /*0030*/  LDCU.64 UR6, c[0x0][0x390] ;  /* 0x00007200ff0677ac */ /* 0x000ea20008000a00 */
[----:B------:R-:W1:Y:S06]  /*0040*/  S2R R5, SR_TID.X ;  /* 0x0000000000057919 */ /* 0x000e6c0000002100 */
[----:B------:R-:W0:Y:S08]  /*0050*/  S2UR UR5, SR_CTAID.Y ;  /* 0x00000000000579c3 */ /* 0x000e300000002600 */
[----:B------:R-:W0:Y:S08]  /*0060*/  LDC R3, c[0x0][0x364] ;  /* 0x0000d900ff037b82 */ /* 0x000e300000000800 */
[----:B------:R-:W1:Y:S01]  /*0070*/  S2UR UR4, SR_CTAID.X ;  /* 0x00000000000479c3 */ /* 0x000e620000002500 */
[----:B0-----:R-:W-:-:S05]  /*0080*/  IMAD R3, R3, UR5, R0 ;  /* 0x0000000503037c24 */ /* 0x001fca000f8e0200 */
[----:B--2---:R-:W-:Y:S01]  /*0090*/  ISETP.GE.AND P0, PT, R3, UR7, PT ;  /* 0x0000000703007c0c */ /* 0x004fe2000bf06270 */
[----:B-1----:R-:W-:-:S05]  /*00a0*/  IMAD R2, R2, UR4, R5 ;  /* 0x0000000402027c24 */ /* 0x002fca000f8e0205 */
[----:B------:R-:W-:-:S13]  /*00b0*/  ISETP.GE.OR P0, PT, R2, UR6, P0 ;  /* 0x0000000602007c0c */ /* 0x000fda0008706670 */
[----:B------:R-:W-:Y:S05]  /*00c0*/  @P0 EXIT ;  /* 0x000000000000094d */ /* 0x000fea0003800000 */
[----:B------:R-:W0:Y:S01]  /*00d0*/  LDC.64 R4, c[0x0][0x380] ;  /* 0x0000e000ff047b82 */ /* 0x000e220000000a00 */
[----:B------:R-:W1:Y:S01]  /*00e0*/  LDCU.64 UR4, c[0x0][0x358] ;  /* 0x00006b00ff0477ac */ /* 0x000e620008000a00 */
[----:B------:R-:W-:Y:S01]  /*00f0*/  IMAD R2, R3, UR6, R2 ;  /* 0x0000000603027c24 */ /* 0x000fe2000f8e0202 */
[----:B------:R-:W2:Y:S03]  /*0100*/  LDCU UR6, c[0x0][0x398] ;  /* 0x00007300ff0677ac */ /* 0x000ea60008000800 */
[----:B0-----:R-:W-:-:S05]  /*0110*/  IMAD.WIDE R4, R2, 0x14, R4 ;  /* 0x0000001402047825 */ /* 0x001fca00078e0204 */
[----:B-1----:R-:W2:Y:S01]  /*0120*/  LDG.E R0, desc[UR4][R4.64] ;  /* 0x0000000404007981 */ /* 0x002ea2000c1e1900 */
[----:B------:R-:W-:Y:S01]  /*0130*/  BSSY.RECONVERGENT B0, `(.L_x_0) ;  /* 0x000000e000007945 */ /* 0x000fe20003800200 */
[----:B--2---:R-:W-:-:S04]  /*0140*/  FMUL R0, R0, UR6 ;  /* 0x0000000600007c20 */ /* 0x004fc80008400000 */
[----:B------:R-:W-:-:S04]  /*0150*/  FADD R3, R0, 1 ;  /* 0x3f80000000037421 */ /* 0x000fc80000000000 */
[----:B------:R-:W0:Y:S08]  /*0160*/  MUFU.RCP R6, R3 ;  /* 0x0000000300067308 */ /* 0x000e300000001000 */
[----:B------:R-:W1:Y:S01]  /*0170*/  FCHK P0, R0, R3 ;  /* 0x0000000300007302 */ /* 0x000e620000000000 */
[----:B0-----:R-:W-:-:S04]  /*0180*/  FFMA R7, -R3, R6, 1 ;  /* 0x3f80000003077423 */ /* 0x001fc80000000106 */
[----:B------:R-:W-:-:S04]  /*0190*/  FFMA R7, R6, R7, R6 ;  /* 0x0000000706077223 */ /* 0x000fc80000000006 */
[----:B------:R-:W-:-:S04]  /*01a0*/  FFMA R6, R0, R7, RZ ;  /* 0x0000000700067223 */ /* 0x000fc800000000ff */
[----:B------:R-:W-:-:S04]  /*01b0*/  FFMA R8, -R3, R6, R0 ;  /* 0x0000000603087223 */ /* 0x000fc80000000100 */
[----:B------:R-:W-:Y:S01]  /*01c0*/  FFMA R6, R7, R8, R6 ;  /* 0x0000000807067223 */ /* 0x000fe20000000006 */
[----:B-1----:R-:W-:Y:S06]  /*01d0*/  @!P0 BRA `(.L_x_1) ;  /* 0x00000000000c8947 */ /* 0x002fec0003800000 */
[----:B------:R-:W-:-:S07]  /*01e0*/  MOV R4, 0x200 ;  /* 0x0000020000047802 */ /* 0x000fce0000000f00 */
[----:B------:R-:W-:Y:S05]  /*01f0*/  CALL.REL.NOINC `($__internal_0_$__cuda_sm3x_div_rn_noftz_f32_slowpath) ;  /* 0x0000000000e87944 */ /* 0x000fea0003c00000 */
[----:B------:R-:W-:-:S07]  /*0200*/  IMAD.MOV.U32 R6, RZ, RZ, R0 ;  /* 0x000000ffff067224 */ /* 0x000fce00078e0000 */
.L_x_1:
[----:B------:R-:W-:Y:S05]  /*0210*/  BSYNC.RECONVERGENT B0 ;  /* 0x0000000000007941 */ /* 0x000fea0003800200 */
.L_x_0:
[----:B------:R-:W0:Y:S01]  /*0220*/  LDCU.64 UR6, c[0x0][0x388] ;  /* 0x00007100ff0677ac */ /* 0x000e220008000a00 */
[----:B------:R-:W-:Y:S01]  /*0230*/  FADD.SAT R6, RZ, R6 ;  /* 0x00000006ff067221 */ /* 0x000fe20000002000 */
[----:B------:R-:W-:Y:S01]  /*0240*/  IMAD.SHL.U32 R0, R2, 0x4, RZ ;  /* 0x0000000402007824 */ /* 0x000fe200078e00ff */
[----:B------:R-:W-:Y:S03]  /*0250*/  BSSY.RECONVERGENT B0, `(.L_x_2) ;  /* 0x0000028000007945 */ /* 0x000fe60003800200 */
[----:B------:R-:W-:Y:S02]  /*0260*/  FSETP.GEU.AND P0, PT, R6, 0.25, PT ;  /* 0x3e8000000600780b */ /* 0x000fe40003f0e000 */
[----:B0-----:R-:W-:-:S11]  /*0270*/  IADD3 R2, P1, PT, R0, UR6, RZ ;  /* 0x0000000600027c10 */ /* 0x001fd6000ff3e0ff */
[----:B------:R-:W-:Y:S01]  /*0280*/  @!P0 FMUL R4, R6, 4 ;  /* 0x4080000006048820 */ /* 0x000fe20000400000 */
[----:B------:R-:W-:Y:S02]  /*0290*/  @!P0 MOV R5, 0x3e851eb8 ;  /* 0x3e851eb800058802 */ /* 0x000fe40000000f00 */
[----:B------:R-:W-:Y:S01]  /*02a0*/  LEA.HI.X.SX32 R3, R0, UR7, 0x1, P1 ;  /* 0x0000000700037c11 */ /* 0x000fe200088f0eff */
[C---:B------:R-:W-:Y:S02]  /*02b0*/  @!P0 FFMA R0, R4.reuse, 0.34000000357627868652, RZ ;  /* 0x3eae147b04008823 */ /* 0x040fe400000000ff */
[C---:B------:R-:W-:Y:S01]  /*02c0*/  @!P0 FFMA R5, R4.reuse, R5, 0.0099999997764825820923 ;  /* 0x3c23d70a04058423 */ /* 0x040fe20000000005 */
[----:B------:R-:W-:Y:S01]  /*02d0*/  @!P0 FFMA R4, R4, 0.059999998658895492554, RZ ;  /* 0x3d75c28f04048823 */ /* 0x000fe200000000ff */
[----:B------:R-:W-:Y:S06]  /*02e0*/  @!P0 BRA `(.L_x_3) ;  /* 0x0000000000788947 */ /* 0x000fec0003800000 */
[----:B------:R-:W-:-:S13]  /*02f0*/  FSETP.GEU.AND P0, PT, R6, 0.5, PT ;  /* 0x3f0000000600780b */ /* 0x000fda0003f0e000 */
[----:B------:R-:W-:Y:S05]  /*0300*/  @P0 BRA `(.L_x_4) ;  /* 0x0000000000240947 */ /* 0x000fea0003800000 */
[----:B------:R-:W-:Y:S01]  /*0310*/  FADD R0, R6, -0.25 ;  /* 0xbe80000006007421 */ /* 0x000fe20000000000 */
[----:B------:R-:W-:Y:S02]  /*0320*/  HFMA2 R8, -RZ, RZ, 1.5341796875, -112.625 ;  /* 0x3e23d70aff087431 */ /* 0x000fe400000001ff */
[----:B------:R-:W-:Y:S02]  /*0330*/  IMAD.MOV.U32 R4, RZ, RZ, 0x3e75c28f ;  /* 0x3e75c28fff047424 */ /* 0x000fe400078e00ff */
[----:B------:R-:W-:Y:S01]  /*0340*/  FMUL R5, R0, 4 ;  /* 0x4080000000057820 */ /* 0x000fe20000400000 */
[----:B------:R-:W-:-:S03]  /*0350*/  IMAD.MOV.U32 R6, RZ, RZ, 0x3db851ec ;  /* 0x3db851ecff067424 */ /* 0x000fc600078e00ff */
[C---:B------:R-:W-:Y:S01]  /*0360*/  FFMA R0, R5.reuse, R4, 0.34000000357627868652 ;  /* 0x3eae147b05007423 */ /* 0x040fe20000000004 */
[C---:B------:R-:W-:Y:S01]  /*0370*/  FFMA R4, R5.reuse, R6, 0.059999998658895492554 ;  /* 0x3d75c28f05047423 */ /* 0x040fe20000000006 */
[----:B------:R-:W-:Y:S01]  /*0380*/  FFMA R5, R5, R8, 0.27000001072883605957 ;  /* 0x3e8a3d7105057423 */ /* 0x000fe20000000008 */
[----:B------:R-:W-:Y:S06]  /*0390*/  BRA `(.L_x_3) ;  /* 0x00000000004c7947 */ /* 0x000fec0003800000 */
.L_x_4:
[----:B------:R-:W-:-:S13]  /*03a0*/  FSETP.GEU.AND P0, PT, R6, 0.75, PT ;  /* 0x3f4000000600780b */ /* 0x000fda0003f0e000 */
[----:B------:R-:W-:Y:S05]  /*03b0*/  @P0 BRA `(.L_x_5) ;  /* 0x0000000000240947 */ /* 0x000fea0003800000 */
[----:B------:R-:W-:Y:S01]  /*03c0*/  FADD R0, R6, -0.5 ;  /* 0xbf00000006007421 */ /* 0x000fe20000000000 */
[----:B------:R-:W-:Y:S01]  /*03d0*/  IMAD.MOV.U32 R4, RZ, RZ, 0x3e8a3d71 ;  /* 0x3e8a3d71ff047424 */ /* 0x000fe200078e00ff */
[----:B------:R-:W-:Y:S01]  /*03e0*/  MOV R8, 0x3e2e147b ;  /* 0x3e2e147b00087802 */ /* 0x000fe20000000f00 */
[----:B------:R-:W-:Y:S02]  /*03f0*/  IMAD.MOV.U32 R6, RZ, RZ, 0x3e3851ec ;  /* 0x3e3851ecff067424 */ /* 0x000fe400078e00ff */
[----:B------:R-:W-:-:S04]  /*0400*/  FMUL R5, R0, 4 ;  /* 0x4080000000057820 */ /* 0x000fc80000400000 */
[C---:B------:R-:W-:Y:S01]  /*0410*/  FFMA R0, R5.reuse, R4, 0.57999998331069946289 ;  /* 0x3f147ae105007423 */ /* 0x040fe20000000004 */
[C---:B------:R-:W-:Y:S01]  /*0420*/  FFMA R4, R5.reuse, R6, 0.15000000596046447754 ;  /* 0x3e19999a05047423 */ /* 0x040fe20000000006 */
[----:B------:R-:W-:Y:S01]  /*0430*/  FFMA R5, R5, -R8, 0.43000000715255737305 ;  /* 0x3edc28f605057423 */ /* 0x000fe20000000808 */
[----:B------:R-:W-:Y:S06]  /*0440*/  BRA `(.L_x_3) ;  /* 0x0000000000207947 */ /* 0x000fec0003800000 */
.L_x_5:
[----:B------:R-:W-:Y:S01]  /*0450*/  FADD R0, R6, -0.75 ;  /* 0xbf40000006007421 */ /* 0x000fe20000000000 */
[----:B------:R-:W-:Y:S02]  /*0460*/  HFMA2 R8, -RZ, RZ, 1.3642578125, -3.279296875 ;  /* 0x3d75c28fff087431 */ /* 0x000fe400000001ff */
[----:B------:R-:W-:Y:S02]  /*0470*/  IMAD.MOV.U32 R4, RZ, RZ, 0x3e0f5c29 ;  /* 0x3e0f5c29ff047424 */ /* 0x000fe400078e00ff */
[----:B------:R-:W-:Y:S01]  /*0480*/  FMUL R5, R0, 4 ;  /* 0x4080000000057820 */ /* 0x000fe20000400000 */
[----:B------:R-:W-:-:S03]  /*0490*/  IMAD.MOV.U32 R6, RZ, RZ, 0x3ebd70a4 ;  /* 0x3ebd70a4ff067424 */ /* 0x000fc600078e00ff */
[C---:B------:R-:W-:Y:S01]  /*04a0*/  FFMA R0, R5.reuse, R4, 0.85000002384185791016 ;  /* 0x3f59999a05007423 */ /* 0x040fe20000000004 */
[C---:B------:R-:W-:Y:S01]  /*04b0*/  FFMA R4, R5.reuse, R6, 0.33000001311302185059 ;  /* 0x3ea8f5c305047423 */ /* 0x040fe20000000006 */
[----:B------:R-:W-:-:S07]  /*04c0*/  FFMA R5, R5, -R8, 0.25999999046325683594 ;  /* 0x3e851eb805057423 */ /* 0x000fce0000000808 */
.L_x_3:
[----:B------:R-:W-:Y:S05]  /*04d0*/  BSYNC.RECONVERGENT B0 ;  /* 0x0000000000007941 */ /* 0x000fea0003800200 */
.L_x_2:
[----:B------:R-:W-:Y:S01]  /*04e0*/  FMUL R5, R5, 255 ;  /* 0x437f000005057820 */ /* 0x000fe20000400000 */
[----:B------:R-:W-:Y:S01]  /*04f0*/  FMUL R0, R0, 255 ;  /* 0x437f000000007820 */ /* 0x000fe20000400000 */
[----:B------:R-:W-:Y:S01]  /*0500*/  FMUL R4, R4, 255 ;  /* 0x437f000004047820 */ /* 0x000fe20000400000 */
[----:B------:R-:W-:Y:S02]  /*0510*/  IMAD.MOV.U32 R6, RZ, RZ, 0xff ;  /* 0x000000ffff067424 */ /* 0x000fe400078e00ff */
[----:B------:R-:W0:Y:S03]  /*0520*/  F2I.U32.TRUNC.NTZ R7, R0 ;  /* 0x0000000000077305 */ /* 0x000e26000020f000 */
[----:B------:R-:W-:Y:S05]  /*0530*/  STG.E.U8 desc[UR4][R2.64+0x3], R6 ;  /* 0x0000030602007986 */ /* 0x000fea000c101104 */
[----:B------:R-:W1:Y:S01]  /*0540*/  F2I.U32.TRUNC.NTZ R9, R4 ;  /* 0x0000000400097305 */ /* 0x000e62000020f000 */
[----:B0-----:R-:W-:Y:S07]  /*0550*/  STG.E.U8 desc[UR4][R2.64], R7 ;  /* 0x0000000702007986 */ /* 0x001fee000c101104 */
[----:B------:R-:W0:Y:S01]  /*0560*/  F2I.U32.TRUNC.NTZ R5, R5 ;  /* 0x0000000500057305 */ /* 0x000e22000020f000 */
[----:B-1----:R-:W-:Y:S04]  /*0570*/  STG.E.U8 desc[UR4][R2.64+0x1], R9 ;  /* 0x0000010902007986 */ /* 0x002fe8000c101104 */
[----:B0-----:R-:W-:Y:S01]  /*0580*/  STG.E.U8 desc[UR4][R2.64+0x2], R5 ;  /* 0x0000020502007986 */ /* 0x001fe2000c101104 */
[----:B------:R-:W-:Y:S05]  /*0590*/  EXIT ;  /* 0x000000000000794d */ /* 0x000fea0003800000 */
        .weak           $__internal_0_$__cuda_sm3x_div_rn_noftz_f32_slowpath
        .type           $__internal_0_$__cuda_sm3x_div_rn_noftz_f32_slowpath,@function
        .size           $__internal_0_$__cuda_sm3x_div_rn_noftz_f32_slowpath,(.L_x_299 - $__internal_0_$__cuda_sm3x_div_rn_noftz_f32_slowpath)
$__internal_0_$__cuda_sm3x_div_rn_noftz_f32_slowpath:
[----:B------:R-:W-:Y:S01]  /*05a0*/  SHF.R.U32.HI R6, RZ, 0x17, R3 ;  /* 0x00000017ff067819 */ /* 0x000fe20000011603 */
[----:B------:R-:W-:Y:S01]  /*05b0*/  BSSY.RECONVERGENT B1, `(.L_x_6) ;  /* 0x0000064000017945 */ /* 0x000fe20003800200 */
[--C-:B------:R-:W-:Y:S01]  /*05c0*/  SHF.R.U32.HI R5, RZ, 0x17, R0.reuse ;  /* 0x00000017ff057819 */ /* 0x100fe20000011600 */
[----:B------:R-:W-:Y:S01]  /*05d0*/  IMAD.MOV.U32 R7, RZ, RZ, R0 ;  /* 0x000000ffff077224 */ /* 0x000fe200078e0000 */
[----:B------:R-:W-:Y:S02]  /*05e0*/  LOP3.LUT R6, R6, 0xff, RZ, 0xc0, !PT ;  /* 0x000000ff06067812 */ /* 0x000fe400078ec0ff */
[----:B------:R-:W-:Y:S02]  /*05f0*/  LOP3.LUT R5, R5, 0xff, RZ, 0xc0, !PT ;  /* 0x000000ff05057812 */ /* 0x000fe400078ec0ff */
[----:B------:R-:W-:Y:S01]  /*0600*/  MOV R8, R3 ;  /* 0x0000000300087202 */ /* 0x000fe20000000f00 */
[----:B------:R-:W-:Y:S01]  /*0610*/  VIADD R11, R6, 0xffffffff ;  /* 0xffffffff060b7836 */ /* 0x000fe20000000000 */
[----:B------:R-:W-:-:S04]  /*0620*/  IADD3 R10, PT, PT, R5, -0x1, RZ ;  /* 0xffffffff050a7810 */ /* 0x000fc80007ffe0ff */
[----:B------:R-:W-:-:S04]  /*0630*/  ISETP.GT.U32.AND P0, PT, R11, 0xfd, PT ;  /* 0x000000fd0b00780c */ /* 0x000fc80003f04070 */
[----:B------:R-:W-:-:S13]  /*0640*/  ISETP.GT.U32.OR P0, PT, R10, 0xfd, P0 ;  /* 0x000000fd0a00780c */ /* 0x000fda0000704470 */
[----:B------:R-:W-:Y:S01]  /*0650*/  @!P0 IMAD.MOV.U32 R9, RZ, RZ, RZ ;  /* 0x000000ffff098224 */ /* 0x000fe200078e00ff */
[----:B------:R-:W-:Y:S06]  /*0660*/  @!P0 BRA `(.L_x_7) ;  /* 0x00000000005c8947 */ /* 0x000fec0003800000 */
[----:B------:R-:W-:Y:S02]  /*0670*/  FSETP.GTU.FTZ.AND P0, PT, |R0|, +INF , PT ;  /* 0x7f8000000000780b */ /* 0x000fe40003f1c200 */
[----:B------:R-:W-:-:S04]  /*0680*/  FSETP.GTU.FTZ.AND P1, PT, |R3|, +INF , PT ;  /* 0x7f8000000300780b */ /* 0x000fc80003f3c200 */
[----:B------:R-:W-:-:S13]  /*0690*/  PLOP3.LUT P0, PT, P0, P1, PT, 0xf8, 0x8f ;  /* 0x00000000008f781c */ /* 0x000fda0000703f70 */
[----:B------:R-:W-:Y:S05]  /*06a0*/  @P0 BRA `(.L_x_8) ;  /* 0x00000004004c0947 */ /* 0x000fea0003800000 */
[----:B------:R-:W-:-:S13]  /*06b0*/  LOP3.LUT P0, RZ, R8, 0x7fffffff, R7, 0xc8, !PT ;  /* 0x7fffffff08ff7812 */ /* 0x000fda000780c807 */
[----:B------:R-:W-:Y:S05]  /*06c0*/  @!P0 BRA `(.L_x_9) ;  /* 0x00000004003c8947 */ /* 0x000fea0003800000 */
[C---:B------:R-:W-:Y:S02]  /*06d0*/  FSETP.NEU.FTZ.AND P2, PT, |R0|.reuse, +INF , PT ;  /* 0x7f8000000000780b */ /* 0x040fe40003f5d200 */
[----:B------:R-:W-:Y:S02]  /*06e0*/  FSETP.NEU.FTZ.AND P1, PT, |R3|, +INF , PT ;  /* 0x7f8000000300780b */ /* 0x000fe40003f3d200 */
[----:B------:R-:W-:-:S11]  /*06f0*/  FSETP.NEU.FTZ.AND P0, PT, |R0|, +INF , PT ;  /* 0x7f8000000000780b */ /* 0x000fd60003f1d200 */
[----:B------:R-:W-:Y:S05]  /*0700*/  @!P1 BRA !P2, `(.L_x_9) ;  /* 0x00000004002c9947 */ /* 0x000fea0005000000 */
[----:B------:R-:W-:-:S04]  /*0710*/  LOP3.LUT P2, RZ, R7, 0x7fffffff, RZ, 0xc0, !PT ;  /* 0x7fffffff07ff7812 */ /* 0x000fc8000784c0ff */
[----:B------:R-:W-:-:S13]  /*0720*/  PLOP3.LUT P1, PT, P1, P2, PT, 0x2f, 0xf2 ;  /* 0x0000000000f2781c */ /* 0x000fda0000f24577 */
[----:B------:R-:W-:Y:S05]  /*0730*/  @P1 BRA `(.L_x_10) ;  /* 0x0000000400181947 */ /* 0x000fea0003800000 */
[----:B------:R-:W-:-:S04]  /*0740*/  LOP3.LUT P1, RZ, R8, 0x7fffffff, RZ, 0xc0, !PT ;  /* 0x7fffffff08ff7812 */ /* 0x000fc8000782c0ff */
[----:B------:R-:W-:-:S13]  /*0750*/  PLOP3.LUT P0, PT, P0, P1, PT, 0x2f, 0xf2 ;  /* 0x0000000000f2781c */ /* 0x000fda0000702577 */
[----:B------:R-:W-:Y:S05]  /*0760*/  @P0 BRA `(.L_x_11) ;  /* 0x0000000400000947 */ /* 0x000fea0003800000 */
[----:B------:R-:W-:Y:S02]  /*0770*/  ISETP.GE.AND P0, PT, R10, RZ, PT ;  /* 0x000000ff0a00720c */ /* 0x000fe40003f06270 */
[----:B------:R-:W-:-:S11]  /*0780*/  ISETP.GE.AND P1, PT, R11, RZ, PT ;  /* 0x000000ff0b00720c */ /* 0x000fd60003f26270 */
[----:B------:R-:W-:Y:S01]  /*0790*/  @P0 MOV R9, RZ ;  /* 0x000000ff00090202 */ /* 0x000fe20000000f00 */
[----:B------:R-:W-:Y:S02]  /*07a0*/  @!P0 IMAD.MOV.U32 R9, RZ, RZ, -0x40 ;  /* 0xffffffc0ff098424 */ /* 0x000fe400078e00ff */
[----:B------:R-:W-:Y:S01]  /*07b0*/  @!P0 FFMA R7, R0, 1.84467440737095516160e+19, RZ ;  /* 0x5f80000000078823 */ /* 0x000fe200000000ff */
[----:B------:R-:W-:Y:S02]  /*07c0*/  @!P1 FFMA R8, R3, 1.84467440737095516160e+19, RZ ;  /* 0x5f80000003089823 */ /* 0x000fe400000000ff */
[----:B------:R-:W-:-:S07]  /*07d0*/  @!P1 IADD3 R9, PT, PT, R9, 0x40, RZ ;  /* 0x0000004009099810 */ /* 0x000fce0007ffe0ff */
.L_x_7:
[----:B------:R-:W-:Y:S01]  /*07e0*/  LEA R3, R6, 0xc0800000, 0x17 ;  /* 0xc080000006037811 */ /* 0x000fe200078eb8ff */
[----:B------:R-:W-:Y:S01]  /*07f0*/  BSSY.RECONVERGENT B2, `(.L_x_12) ;  /* 0x0000036000027945 */ /* 0x000fe20003800200 */
[----:B------:R-:W-:-:S03]  /*0800*/  IADD3 R5, PT, PT, R5, -0x7f, RZ ;  /* 0xffffff8105057810 */ /* 0x000fc60007ffe0ff */
[----:B------:R-:W-:Y:S01]  /*0810*/  IMAD.IADD R3, R8, 0x1, -R3 ;  /* 0x0000000108037824 */ /* 0x000fe200078e0a03 */
[C---:B------:R-:W-:Y:S01]  /*0820*/  IADD3 R6, PT, PT, R5.reuse, 0x7f, -R6 ;  /* 0x0000007f05067810 */ /* 0x040fe20007ffe806 */
[----:B------:R-:W-:Y:S02]  /*0830*/  IMAD R0, R5, -0x800000, R7 ;  /* 0xff80000005007824 */ /* 0x000fe400078e0207 */
[----:B------:R-:W0:Y:S01]  /*0840*/  MUFU.RCP R8, R3 ;  /* 0x0000000300087308 */ /* 0x000e220000001000 */
[----:B------:R-:W-:Y:S01]  /*0850*/  FADD.FTZ R11, -R3, -RZ ;  /* 0x800000ff030b7221 */ /* 0x000fe20000010100 */
[----:B------:R-:W-:-:S03]  /*0860*/  IMAD.IADD R6, R6, 0x1, R9 ;  /* 0x0000000106067824 */ /* 0x000fc600078e0209 */
[----:B0-----:R-:W-:-:S04]  /*0870*/  FFMA R13, R8, R11, 1 ;  /* 0x3f800000080d7423 */ /* 0x001fc8000000000b */
[----:B------:R-:W-:-:S04]  /*0880*/  FFMA R10, R8, R13, R8 ;  /* 0x0000000d080a7223 */ /* 0x000fc80000000008 */
[----:B------:R-:W-:-:S04]  /*0890*/  FFMA R7, R0, R10, RZ ;  /* 0x0000000a00077223 */ /* 0x000fc800000000ff */
[----:B------:R-:W-:-:S04]  /*08a0*/  FFMA R8, R11, R7, R0 ;  /* 0x000000070b087223 */ /* 0x000fc80000000000 */
[----:B------:R-:W-:-:S04]  /*08b0*/  FFMA R7, R10, R8, R7 ;  /* 0x000000080a077223 */ /* 0x000fc80000000007 */
[----:B------:R-:W-:-:S04]  /*08c0*/  FFMA R8, R11, R7, R0 ;  /* 0x000000070b087223 */ /* 0x000fc80000000000 */
[----:B------:R-:W-:-:S05]  /*08d0*/  FFMA R0, R10, R8, R7 ;  /* 0x000000080a007223 */ /* 0x000fca0000000007 */
[----:B------:R-:W-:-:S04]  /*08e0*/  SHF.R.U32.HI R3, RZ, 0x17, R0 ;  /* 0x00000017ff037819 */ /* 0x000fc80000011600 */
[----:B------:R-:W-:-:S04]  /*08f0*/  LOP3.LUT R3, R3, 0xff, RZ, 0xc0, !PT ;  /* 0x000000ff03037812 */ /* 0x000fc800078ec0ff */
[----:B------:R-:W-:-:S05]  /*0900*/  IADD3 R9, PT, PT, R3, R6, RZ ;  /* 0x0000000603097210 */ /* 0x000fca0007ffe0ff */
[----:B------:R-:W-:-:S05]  /*0910*/  VIADD R3, R9, 0xffffffff ;  /* 0xffffffff09037836 */ /* 0x000fca0000000000 */
[----:B------:R-:W-:-:S13]  /*0920*/  ISETP.GE.U32.AND P0, PT, R3, 0xfe, PT ;  /* 0x000000fe0300780c */ /* 0x000fda0003f06070 */
[----:B------:R-:W-:Y:S05]  /*0930*/  @!P0 BRA `(.L_x_13) ;  /* 0x0000000000808947 */ /* 0x000fea0003800000 */
[----:B------:R-:W-:-:S13]  /*0940*/  ISETP.GT.AND P0, PT, R9, 0xfe, PT ;  /* 0x000000fe0900780c */ /* 0x000fda0003f04270 */
[----:B------:R-:W-:Y:S05]  /*0950*/  @P0 BRA `(.L_x_14) ;  /* 0x00000000006c0947 */ /* 0x000fea0003800000 */
[----:B------:R-:W-:-:S13]  /*0960*/  ISETP.GE.AND P0, PT, R9, 0x1, PT ;  /* 0x000000010900780c */ /* 0x000fda0003f06270 */
[----:B------:R-:W-:Y:S05]  /*0970*/  @P0 BRA `(.L_x_15) ;  /* 0x0000000000740947 */ /* 0x000fea0003800000 */
[----:B------:R-:W-:Y:S02]  /*0980*/  ISETP.GE.AND P0, PT, R9, -0x18, PT ;  /* 0xffffffe80900780c */ /* 0x000fe40003f06270 */
[----:B------:R-:W-:-:S11]  /*0990*/  LOP3.LUT R0, R0, 0x80000000, RZ, 0xc0, !PT ;  /* 0x8000000000007812 */ /* 0x000fd600078ec0ff */
[----:B------:R-:W-:Y:S05]  /*09a0*/  @!P0 BRA `(.L_x_15) ;  /* 0x0000000000688947 */ /* 0x000fea0003800000 */
[CCC-:B------:R-:W-:Y:S01]  /*09b0*/  FFMA.RZ R3, R10.reuse, R8.reuse, R7.reuse ;  /* 0x000000080a037223 */ /* 0x1c0fe2000000c007 */
[CCC-:B------:R-:W-:Y:S01]  /*09c0*/  FFMA.RM R6, R10.reuse, R8.reuse, R7.reuse ;  /* 0x000000080a067223 */ /* 0x1c0fe20000004007 */
[C---:B------:R-:W-:Y:S02]  /*09d0*/  ISETP.NE.AND P2, PT, R9.reuse, RZ, PT ;  /* 0x000000ff0900720c */ /* 0x040fe40003f45270 */
[----:B------:R-:W-:Y:S02]  /*09e0*/  ISETP.NE.AND P1, PT, R9, RZ, PT ;  /* 0x000000ff0900720c */ /* 0x000fe40003f25270 */
[----:B------:R-:W-:Y:S01]  /*09f0*/  LOP3.LUT R5, R3, 0x7fffff, RZ, 0xc0, !PT ;  /* 0x007fffff03057812 */ /* 0x000fe200078ec0ff */
[----:B------:R-:W-:Y:S01]  /*0a00*/  FFMA.RP R3, R10, R8, R7 ;  /* 0x000000080a037223 */ /* 0x000fe20000008007 */
[----:B------:R-:W-:Y:S01]  /*0a10*/  IADD3 R8, PT, PT, R9, 0x20, RZ ;  /* 0x0000002009087810 */ /* 0x000fe20007ffe0ff */
[----:B------:R-:W-:Y:S01]  /*0a20*/  IMAD.MOV R7, RZ, RZ, -R9 ;  /* 0x000000ffff077224 */ /* 0x000fe200078e0a09 */
[----:B------:R-:W-:-:S02]  /*0a30*/  LOP3.LUT R5, R5, 0x800000, RZ, 0xfc, !PT ;  /* 0x0080000005057812 */ /* 0x000fc400078efcff */
[----:B------:R-:W-:Y:S02]  /*0a40*/  FSETP.NEU.FTZ.AND P0, PT, R3, R6, PT ;  /* 0x000000060300720b */ /* 0x000fe40003f1d000 */
[----:B------:R-:W-:Y:S02]  /*0a50*/  SHF.L.U32 R8, R5, R8, RZ ;  /* 0x0000000805087219 */ /* 0x000fe400000006ff */
[----:B------:R-:W-:Y:S02]  /*0a60*/  SEL R6, R7, RZ, P2 ;  /* 0x000000ff07067207 */ /* 0x000fe40001000000 */
[----:B------:R-:W-:Y:S02]  /*0a70*/  ISETP.NE.AND P1, PT, R8, RZ, P1 ;  /* 0x000000ff0800720c */ /* 0x000fe40000f25270 */
[----:B------:R-:W-:Y:S02]  /*0a80*/  SHF.R.U32.HI R6, RZ, R6, R5 ;  /* 0x00000006ff067219 */ /* 0x000fe40000011605 */
[----:B------:R-:W-:-:S02]  /*0a90*/  PLOP3.LUT P0, PT, P0, P1, PT, 0xf8, 0x8f ;  /* 0x00000000008f781c */ /* 0x000fc40000703f70 */
[----:B------:R-:W-:Y:S02]  /*0aa0*/  SHF.R.U32.HI R8, RZ, 0x1, R6 ;  /* 0x00000001ff087819 */ /* 0x000fe40000011606 */
[----:B------:R-:W-:-:S04]  /*0ab0*/  SEL R3, RZ, 0x1, !P0 ;  /* 0x00000001ff037807 */ /* 0x000fc80004000000 */
[----:B------:R-:W-:-:S04]  /*0ac0*/  LOP3.LUT R3, R3, 0x1, R8, 0xf8, !PT ;  /* 0x0000000103037812 */ /* 0x000fc800078ef808 */
[----:B------:R-:W-:-:S04]  /*0ad0*/  LOP3.LUT R3, R3, R6, RZ, 0xc0, !PT ;  /* 0x0000000603037212 */ /* 0x000fc800078ec0ff */
[----:B------:R-:W-:-:S04]  /*0ae0*/  IADD3 R3, PT, PT, R8, R3, RZ ;  /* 0x0000000308037210 */ /* 0x000fc80007ffe0ff */
[----:B------:R-:W-:Y:S01]  /*0af0*/  LOP3.LUT R0, R3, R0, RZ, 0xfc, !PT ;  /* 0x0000000003007212 */ /* 0x000fe200078efcff */
[----:B------:R-:W-:Y:S06]  /*0b00*/  BRA `(.L_x_15) ;  /* 0x0000000000107947 */ /* 0x000fec0003800000 */
.L_x_14:
[----:B------:R-:W-:-:S04]  /*0b10*/  LOP3.LUT R0, R0, 0x80000000, RZ, 0xc0, !PT ;  /* 0x8000000000007812 */ /* 0x000fc800078ec0ff */
[----:B------:R-:W-:Y:S01]  /*0b20*/  LOP3.LUT R0, R0, 0x7f800000, RZ, 0xfc, !PT ;  /* 0x7f80000000007812 */ /* 0x000fe200078efcff */
[----:B------:R-:W-:Y:S06]  /*0b30*/  BRA `(.L_x_15) ;  /* 0x0000000000047947 */ /* 0x000fec0003800000 */
.L_x_13:
[----:B------:R-:W-:-:S07]  /*0b40*/  IMAD R0, R6, 0x800000, R0 ;  /* 0x0080000006007824 */ /* 0x000fce00078e0200 */
.L_x_15:
[----:B------:R-:W-:Y:S05]  /*0b50*/  BSYNC.RECONVERGENT B2 ;  /* 0x0000000000027941 */ /* 0x000fea0003800200 */
.L_x_12:
[----:B------:R-:W-:Y:S05]  /*0b60*/  BRA `(.L_x_16) ;  /* 0x0000000000207947 */ /* 0x000fea0003800000 */
.L_x_11:
[----:B------:R-:W-:-:S04]  /*0b70*/  LOP3.LUT R0, R8, 0x80000000, R7, 0x48, !PT ;  /* 0x8000000008007812 */ /* 0x000fc800078e4807 */
[----:B------:R-:W-:Y:S01]  /*0b80*/  LOP3.LUT R0, R0, 0x7f800000, RZ, 0xfc, !PT ;  /* 0x7f80000000007812 */ /* 0x000fe200078efcff */
[----:B------:R-:W-:Y:S06]  /*0b90*/  BRA `(.L_x_16) ;  /* 0x0000000000147947 */ /* 0x000fec0003800000 */
.L_x_10:
[----:B------:R-:W-:Y:S01]  /*0ba0*/  LOP3.LUT R0, R8, 0x80000000, R7, 0x48, !PT ;  /* 0x8000000008007812 */ /* 0x000fe200078e4807 */
[----:B------:R-:W-:Y:S06]  /*0bb0*/  BRA `(.L_x_16) ;  /* 0x00000000000c7947 */ /* 0x000fec0003800000 */
.L_x_9:
[----:B------:R-:W0:Y:S01]  /*0bc0*/  MUFU.RSQ R0, -QNAN ;  /* 0xffc0000000007908 */ /* 0x000e220000001400 */
[----:B------:R-:W-:Y:S05]  /*0bd0*/  BRA `(.L_x_16) ;  /* 0x0000000000047947 */ /* 0x000fea0003800000 */
.L_x_8:
[----:B------:R-:W-:-:S07]  /*0be0*/  FADD.FTZ R0, R0, R3 ;  /* 0x0000000300007221 */ /* 0x000fce0000010000 */
.L_x_16:
[----:B------:R-:W-:Y:S05]  /*0bf0*/  BSYNC.RECONVERGENT B1 ;  /* 0x0000000000017941 */ /* 0x000fea0003800200 */
.L_x_6:
[----:B------:R-:W-:-:S04]  /*0c00*/  HFMA2 R5, -RZ, RZ, 0, 0 ;  /* 0x00000000ff057431 */ /* 0x000fc800000001ff */
[----:B0-----:R-:W-:Y:S05]  /*0c10*/  RET.REL.NODEC R4 `(_Z23results_to_image_kernelPK9RayResultPhiif) ;  /* 0xfffffff004f87950 */ /* 0x001fea0003c3ffff */
.L_x_17:
[----:B------:R-:W-:-:S00]  /*0c20*/  BRA `(.L_x_17) ;  /* 0xfffffffc00fc7947 */ /* 0x000fc0000383ffff */
[----:B------:R-:W-:-:S00]  /*0c30*/  NOP ;  /* 0x0000000000007918 */ /* 0x000fc00000000000 */
        /* <DEDUP_REMOVED lines=12> */
.L_x_299:


//--------------------- .text._Z15raytrace_kernelP9RayResult12CameraParamsddd --------------------------
	.section	.text._Z15raytrace_kernelP9RayResult12CameraParamsddd,"ax",@progbits
	.align	128
        .global         _Z15raytrace_kernelP9RayResult12CameraParamsddd
        .type           _Z15raytrace_kernelP9RayResult12CameraParamsddd,@function
        .size           _Z15raytrace_kernelP9RayResult12CameraParamsddd,(.L_x_304 - _Z15raytrace_kernelP9RayResult12CameraParamsddd)
        .other          _Z15raytrace_kernelP9RayResult12CameraParamsddd,@"STO_CUDA_ENTRY STV_DEFAULT"
_Z15raytrace_kernelP9RayResult12CameraParamsddd:
.text._Z15raytrace_kernelP9RayResult12CameraParamsddd:
[----:B------:R-:W0:Y:S01]  /*0000*/  LDC R1, c[0x0][0x37c] ;  /* 0x0000df00ff017b82 */ /* 0x000e220000000800 */
[----:B------:R-:W1:Y:S07]  /*0010*/  S2R R5, SR_TID.Y ;  /* 0x0000000000057919 */ /* 0x000e6e0000002200 */
[----:B------:R-:W2:Y:S01]  /*0020*/  LDC R3, c[0x0][0x360] ;  /* 0x0000d800ff037b82 */ /* 0x000ea20000000800 */
[----:B------:R-:W3:Y:S01]  /*0030*/  LDCU.64 UR6, c[0x0][0x3a8] ;  /* 0x00007500ff0677ac */ /* 0x000ee20008000a00 */
[----:B0-----:R-:W-:Y:S01]  /*0040*/  VIADD R1, R1, 0xffffffd8 ;  /* 0xffffffd801017836 */ /* 0x001fe20000000000 */
[----:B------:R-:W2:Y:S05]  /*0050*/  S2R R0, SR_TID.X ;  /* 0x0000000000007919 */ /* 0x000eaa0000002100 */
[----:B------:R-:W1:Y:S08]  /*0060*/  S2UR UR5, SR_CTAID.Y ;  /* 0x00000000000579c3 */ /* 0x000e700000002600 */
[----:B------:R-:W1:Y:S08]  /*0070*/  LDC R2, c[0x0][0x364] ;  /* 0x0000d900ff027b82 */ /* 0x000e700000000800 */
[----:B------:R-:W2:Y:S01]  /*0080*/  S2UR UR4, SR_CTAID.X ;  /* 0x00000000000479c3 */ /* 0x000ea20000002500 */
[----:B-1----:R-:W-:-:S05]  /*0090*/  IMAD R2, R2, UR5, R5 ;  /* 0x0000000502027c24 */ /* 0x002fca000f8e0205 */
[----:B---3--:R-:W-:Y:S01]  /*00a0*/  ISETP.GE.AND P0, PT, R2, UR7, PT ;  /* 0x0000000702007c0c */ /* 0x008fe2000bf06270 */
[----:B--2---:R-:W-:-:S05]  /*00b0*/  IMAD R3, R3, UR4, R0 ;  /* 0x0000000403037c24 */ /* 0x004fca000f8e0200 */
[----:B------:R-:W-:-:S13]  /*00c0*/  ISETP.GE.OR P0, PT, R3, UR6, P0 ;  /* 0x0000000603007c0c */ /* 0x000fda0008706670 */
[----:B------:R-:W-:Y:S05]  /*00d0*/  @P0 EXIT ;  /* 0x000000000000094d */ /* 0x000fea0003800000 */
[----:B------:R-:W0:Y:S01]  /*00e0*/  MUFU.RCP64H R5, 180 ;  /* 0x4066800000057908 */ /* 0x000e220000001800 */
[----:B------:R-:W-:Y:S01]  /*00f0*/  IMAD.MOV.U32 R8, RZ, RZ, 0x0 ;  /* 0x00000000ff087424 */ /* 0x000fe200078e00ff */
[----:B------:R-:W1:Y:S01]  /*0100*/  LDCU.64 UR4, c[0x0][0x3a0] ;  /* 0x00007400ff0477ac */ /* 0x000e620008000a00 */
[----:B------:R-:W-:Y:S02]  /*0110*/  IMAD.MOV.U32 R9, RZ, RZ, 0x40668000 ;  /* 0x40668000ff097424 */ /* 0x000fe400078e00ff */
[----:B------:R-:W-:Y:S01]  /*0120*/  IMAD.MOV.U32 R4, RZ, RZ, 0x1 ;  /* 0x00000001ff047424 */ /* 0x000fe200078e00ff */
[----:B------:R-:W2:Y:S01]  /*0130*/  LDCU.64 UR8, c[0x0][0x390] ;  /* 0x00007200ff0877ac */ /* 0x000ea20008000a00 */
[----:B------:R-:W-:Y:S02]  /*0140*/  IMAD.MOV.U32 R134, RZ, RZ, 0x54442d18 ;  /* 0x54442d18ff867424 */ /* 0x000fe400078e00ff */
[----:B------:R-:W-:Y:S01]  /*0150*/  IMAD.MOV.U32 R135, RZ, RZ, 0x400921fb ;  /* 0x400921fbff877424 */ /* 0x000fe200078e00ff */
[----:B------:R-:W3:Y:S01]  /*0160*/  LDCU.64 UR10, c[0x0][0x388] ;  /* 0x00007100ff0a77ac */ /* 0x000ee20008000a00 */
[----:B0-----:R-:W-:-:S04]  /*0170*/  DFMA R6, R4, -R8, 1 ;  /* 0x3ff000000406742b */ /* 0x001fc80000000808 */
[----:B-1----:R-:W-:Y:S01]  /*0180*/  DMUL R134, R134, UR4 ;  /* 0x0000000486867c28 */ /* 0x002fe20008000000 */
[----:B------:R-:W0:Y:S01]  /*0190*/  LDCU.64 UR4, c[0x0][0x398] ;  /* 0x00007300ff0477ac */ /* 0x000e220008000a00 */
[----:B--2---:R-:W-:Y:S02]  /*01a0*/  MOV R58, UR8 ;  /* 0x00000008003a7c02 */ /* 0x004fe40008000f00 */
[----:B------:R-:W-:Y:S01]  /*01b0*/  DFMA R6, R6, R6, R6 ;  /* 0x000000060606722b */ /* 0x000fe20000000006 */
[----:B------:R-:W-:Y:S02]  /*01c0*/  IMAD.U32 R59, RZ, RZ, UR9 ;  /* 0x00000009ff3b7e24 */ /* 0x000fe4000f8e00ff */
[----:B---3--:R-:W-:-:S03]  /*01d0*/  IMAD.U32 R88, RZ, RZ, UR10 ;  /* 0x0000000aff587e24 */ /* 0x008fc6000f8e00ff */
[----:B------:R-:W-:Y:S01]  /*01e0*/  FSETP.GEU.AND P1, PT, |R135|, 6.5827683646048100446e-37, PT ;  /* 0x036000008700780b */ /* 0x000fe20003f2e200 */
[----:B------:R-:W-:Y:S01]  /*01f0*/  IMAD.U32 R89, RZ, RZ, UR11 ;  /* 0x0000000bff597e24 */ /* 0x000fe2000f8e00ff */
[----:B------:R-:W-:Y:S01]  /*0200*/  DFMA R6, R4, R6, R4 ;  /* 0x000000060406722b */ /* 0x000fe20000000004 */
[----:B0-----:R-:W-:-:S07]  /*0210*/  IMAD.U32 R90, RZ, RZ, UR4 ;  /* 0x00000004ff5a7e24 */ /* 0x001fce000f8e00ff */
[----:B------:R-:W-:Y:S01]  /*0220*/  DFMA R4, R6, -R8, 1 ;  /* 0x3ff000000604742b */ /* 0x000fe20000000808 */
[----:B------:R-:W-:-:S07]  /*0230*/  IMAD.U32 R91, RZ, RZ, UR5 ;  /* 0x00000005ff5b7e24 */ /* 0x000fce000f8e00ff */
[----:B------:R-:W-:-:S08]  /*0240*/  DFMA R4, R6, R4, R6 ;  /* 0x000000040604722b */ /* 0x000fd00000000006 */
[----:B------:R-:W-:-:S08]  /*0250*/  DMUL R12, R134, R4 ;  /* 0x00000004860c7228 */ /* 0x000fd00000000000 */
[----:B------:R-:W-:-:S08]  /*0260*/  DFMA R6, R12, -180, R134 ;  /* 0xc06680000c06782b */ /* 0x000fd00000000086 */
[----:B------:R-:W-:-:S10]  /*0270*/  DFMA R12, R4, R6, R12 ;  /* 0x00000006040c722b */ /* 0x000fd4000000000c */
[----:B------:R-:W-:-:S05]  /*0280*/  FFMA R0, RZ, 3.6015625, R13 ;  /* 0x40668000ff007823 */ /* 0x000fca000000000d */
[----:B------:R-:W-:Y:S01]  /*0290*/  FSETP.GT.AND P0, PT, |R0|, 1.469367938527859385e-39, PT ;  /* 0x001000000000780b */ /* 0x000fe20003f04200 */
[----:B------:R-:W-:-:S12]  /*02a0*/  IMAD R0, R2, UR6, R3 ;  /* 0x0000000602007c24 */ /* 0x000fd8000f8e0203 */
[----:B------:R-:W-:Y:S05]  /*02b0*/  @P0 BRA P1, `(.L_x_18) ;  /* 0x0000000000100947 */ /* 0x000fea0000800000 */
[----:B------:R-:W-:Y:S01]  /*02c0*/  IMAD.MOV.U32 R132, RZ, RZ, RZ ;  /* 0x000000ffff847224 */ /* 0x000fe200078e00ff */
[----:B------:R-:W-:Y:S01]  /*02d0*/  MOV R8, 0x300 ;  /* 0x0000030000087802 */ /* 0x000fe20000000f00 */
[----:B------:R-:W-:-:S07]  /*02e0*/  IMAD.MOV.U32 R133, RZ, RZ, 0x40668000 ;  /* 0x40668000ff857424 */ /* 0x000fce00078e00ff */
[----:B------:R-:W-:Y:S05]  /*02f0*/  CALL.REL.NOINC `($__internal_2_$__cuda_sm20_div_rn_f64_full) ;  /* 0x000000f800647944 */ /* 0x000fea0003c00000 */
.L_x_18:
[----:B------:R-:W-:Y:S01]  /*0300*/  DMUL R108, R12, 0.5 ;  /* 0x3fe000000c6c7828 */ /* 0x000fe20000000000 */
[----:B------:R-:W-:Y:S07]  /*0310*/  BSSY.RECONVERGENT B2, `(.L_x_19) ;  /* 0x000001c000027945 */ /* 0x000fee0003800200 */
[----:B------:R-:W-:-:S14]  /*0320*/  DSETP.NEU.AND P1, PT, |R108|, +INF , PT ;  /* 0x7ff000006c00742a */ /* 0x000fdc0003f2d200 */
[----:B------:R-:W-:Y:S01]  /*0330*/  @!P1 DMUL R12, RZ, R108 ;  /* 0x0000006cff0c9228 */ /* 0x000fe20000000000 */
[----:B------:R-:W-:Y:S01]  /*0340*/  @!P1 PLOP3.LUT P0, PT, PT, PT, PT, 0x80, 0x8 ;  /* 0x000000000008981c */ /* 0x000fe20003f0f070 */
[----:B------:R-:W-:-:S12]  /*0350*/  @!P1 BRA `(.L_x_20) ;  /* 0x00000000005c9947 */ /* 0x000fd80003800000 */
[----:B------:R-:W-:Y:S01]  /*0360*/  UMOV UR4, 0x6dc9c883 ;  /* 0x6dc9c88300047882 */ /* 0x000fe20000000000 */
[----:B------:R-:W-:Y:S01]  /*0370*/  UMOV UR5, 0x3fe45f30 ;  /* 0x3fe45f3000057882 */ /* 0x000fe20000000000 */
[C---:B------:R-:W-:Y:S01]  /*0380*/  DSETP.GE.AND P0, PT, |R108|.reuse, 2.14748364800000000000e+09, PT ;  /* 0x41e000006c00742a */ /* 0x040fe20003f06200 */
[----:B------:R-:W-:Y:S01]  /*0390*/  BSSY.RECONVERGENT B3, `(.L_x_21) ;  /* 0x0000011000037945 */ /* 0x000fe20003800200 */
[----:B------:R-:W-:Y:S01]  /*03a0*/  DMUL R4, R108, UR4 ;  /* 0x000000046c047c28 */ /* 0x000fe20008000000 */
[----:B------:R-:W-:Y:S01]  /*03b0*/  UMOV UR4, 0x54442d18 ;  /* 0x54442d1800047882 */ /* 0x000fe20000000000 */
[----:B------:R-:W-:-:S04]  /*03c0*/  UMOV UR5, 0x3ff921fb ;  /* 0x3ff921fb00057882 */ /* 0x000fc80000000000 */
[----:B------:R-:W0:Y:S08]  /*03d0*/  F2I.F64 R10, R4 ;  /* 0x00000004000a7311 */ /* 0x000e300000301100 */
[----:B0-----:R-:W0:Y:S02]  /*03e0*/  I2F.F64 R12, R10 ;  /* 0x0000000a000c7312 */ /* 0x001e240000201c00 */
[----:B0-----:R-:W-:Y:S01]  /*03f0*/  DFMA R6, R12, -UR4, R108 ;  /* 0x800000040c067c2b */ /* 0x001fe2000800006c */
[----:B------:R-:W-:Y:S01]  /*0400*/  UMOV UR4, 0x33145c00 ;  /* 0x33145c0000047882 */ /* 0x000fe20000000000 */
[----:B------:R-:W-:-:S06]  /*0410*/  UMOV UR5, 0x3c91a626 ;  /* 0x3c91a62600057882 */ /* 0x000fcc0000000000 */
[----:B------:R-:W-:Y:S01]  /*0420*/  DFMA R6, R12, -UR4, R6 ;  /* 0x800000040c067c2b */ /* 0x000fe20008000006 */
[----:B------:R-:W-:Y:S01]  /*0430*/  UMOV UR4, 0x252049c0 ;  /* 0x252049c000047882 */ /* 0x000fe20000000000 */
[----:B------:R-:W-:-:S06]  /*0440*/  UMOV UR5, 0x397b839a ;  /* 0x397b839a00057882 */ /* 0x000fcc0000000000 */
[----:B------:R-:W-:Y:S01]  /*0450*/  DFMA R12, R12, -UR4, R6 ;  /* 0x800000040c0c7c2b */ /* 0x000fe20008000006 */
[----:B------:R-:W-:Y:S10]  /*0460*/  @!P0 BRA `(.L_x_22) ;  /* 0x00000000000c8947 */ /* 0x000ff40003800000 */
[----:B------:R-:W-:Y:S01]  /*0470*/  IMAD.MOV.U32 R12, RZ, RZ, R108 ;  /* 0x000000ffff0c7224 */ /* 0x000fe200078e006c */
[----:B------:R-:W-:-:S07]  /*0480*/  MOV R110, 0x4a0 ;  /* 0x000004a0006e7802 */ /* 0x000fce0000000f00 */
[----:B------:R-:W-:Y:S05]  /*0490*/  CALL.REL.NOINC `($_Z15raytrace_kernelP9RayResult12CameraParamsddd$__internal_trig_reduction_slowpathd) ;  /* 0x0000010800cc7944 */ /* 0x000fea0003c00000 */
.L_x_22:
[----:B------:R-:W-:Y:S05]  /*04a0*/  BSYNC.RECONVERGENT B3 ;  /* 0x0000000000037941 */ /* 0x000fea0003800200 */
.L_x_21:
[----:B------:R-:W-:-:S04]  /*04b0*/  LOP3.LUT R10, R10, 0x1, RZ, 0xc0, !PT ;  /* 0x000000010a0a7812 */ /* 0x000fc800078ec0ff */
[----:B------:R-:W-:-:S13]  /*04c0*/  ISETP.NE.U32.AND P0, PT, R10, 0x1, PT ;  /* 0x000000010a00780c */ /* 0x000fda0003f05070 */
.L_x_20:
[----:B------:R-:W-:Y:S05]  /*04d0*/  BSYNC.RECONVERGENT B2 ;  /* 0x0000000000027941 */ /* 0x000fea0003800200 */
.L_x_19:
[----:B------:R-:W-:Y:S01]  /*04e0*/  DMUL R4, R12, R12 ;  /* 0x0000000c0c047228 */ /* 0x000fe20000000000 */
[----:B------:R-:W-:Y:S01]  /*04f0*/  IMAD.MOV.U32 R6, RZ, RZ, 0x5b27ebb1 ;  /* 0x5b27ebb1ff067424 */ /* 0x000fe200078e00ff */
[----:B------:R-:W-:Y:S01]  /*0500*/  MOV R7, 0x3ef9757c ;  /* 0x3ef9757c00077802 */ /* 0x000fe20000000f00 */
[----:B------:R-:W-:Y:S01]  /*0510*/  UMOV UR4, 0x2799bcb9 ;  /* 0x2799bcb900047882 */ /* 0x000fe20000000000 */
[----:B------:R-:W-:Y:S01]  /*0520*/  UMOV UR5, 0x3ee48dac ;  /* 0x3ee48dac00057882 */ /* 0x000fe20000000000 */
[----:B------:R-:W0:Y:S01]  /*0530*/  LDCU UR6, c[0x0][0x3a8] ;  /* 0x00007500ff0677ac */ /* 0x000e220008000800 */
[----:B------:R-:W-:Y:S01]  /*0540*/  IMAD.MOV.U32 R10, RZ, RZ, 0x1 ;  /* 0x00000001ff0a7424 */ /* 0x000fe200078e00ff */
[----:B------:R-:W-:Y:S01]  /*0550*/  BSSY.RECONVERGENT B0, `(.L_x_23) ;  /* 0x0000041000007945 */ /* 0x000fe20003800200 */
[----:B------:R-:W-:Y:S01]  /*0560*/  DFMA R6, R4, UR4, -R6 ;  /* 0x0000000404067c2b */ /* 0x000fe20008000806 */
[----:B------:R-:W-:Y:S01]  /*0570*/  UMOV UR4, 0xfd91e04 ;  /* 0x0fd91e0400047882 */ /* 0x000fe20000000000 */
[----:B------:R-:W-:-:S06]  /*0580*/  UMOV UR5, 0x3f0980e9 ;  /* 0x3f0980e900057882 */ /* 0x000fcc0000000000 */
[C---:B------:R-:W-:Y:S01]  /*0590*/  DFMA R6, R4.reuse, R6, UR4 ;  /* 0x0000000404067e2b */ /* 0x040fe20008000006 */
[----:B------:R-:W-:Y:S01]  /*05a0*/  UMOV UR4, 0x417d7e1d ;  /* 0x417d7e1d00047882 */ /* 0x000fe20000000000 */
[----:B------:R-:W-:Y:S01]  /*05b0*/  UMOV UR5, 0x3efae2b0 ;  /* 0x3efae2b000057882 */ /* 0x000fe20000000000 */
[----:B0-----:R-:W0:Y:S05]  /*05c0*/  I2F.F64 R14, UR6 ;  /* 0x00000006000e7d12 */ /* 0x001e2a0008201c00 */
[----:B------:R-:W-:Y:S01]  /*05d0*/  DFMA R6, R4, R6, -UR4 ;  /* 0x8000000404067e2b */ /* 0x000fe20008000006 */
[----:B------:R-:W-:Y:S01]  /*05e0*/  UMOV UR4, 0x41bfba57 ;  /* 0x41bfba5700047882 */ /* 0x000fe20000000000 */
[----:B------:R-:W-:-:S06]  /*05f0*/  UMOV UR5, 0x3f119f53 ;  /* 0x3f119f5300057882 */ /* 0x000fcc0000000000 */
[C---:B------:R-:W-:Y:S01]  /*0600*/  DFMA R6, R4.reuse, R6, UR4 ;  /* 0x0000000404067e2b */ /* 0x040fe20008000006 */
[----:B------:R-:W-:Y:S01]  /*0610*/  UMOV UR4, 0xa00f6919 ;  /* 0xa00f691900047882 */ /* 0x000fe20000000000 */
[----:B------:R-:W-:Y:S01]  /*0620*/  UMOV UR5, 0x3f15e791 ;  /* 0x3f15e79100057882 */ /* 0x000fe20000000000 */
[----:B0-----:R-:W0:Y:S05]  /*0630*/  MUFU.RCP64H R11, R15 ;  /* 0x0000000f000b7308 */ /* 0x001e2a0000001800 */
[----:B------:R-:W-:Y:S01]  /*0640*/  DFMA R6, R4, R6, UR4 ;  /* 0x0000000404067e2b */ /* 0x000fe20008000006 */
[----:B------:R-:W-:Y:S01]  /*0650*/  UMOV UR4, 0xfadec73a ;  /* 0xfadec73a00047882 */ /* 0x000fe20000000000 */
[----:B------:R-:W-:-:S06]  /*0660*/  UMOV UR5, 0x3f2ff2e7 ;  /* 0x3f2ff2e700057882 */ /* 0x000fcc0000000000 */
[----:B------:R-:W-:Y:S01]  /*0670*/  DFMA R6, R4, R6, UR4 ;  /* 0x0000000404067e2b */ /* 0x000fe20008000006 */
[----:B------:R-:W-:Y:S01]  /*0680*/  UMOV UR4, 0xb206da62 ;  /* 0xb206da6200047882 */ /* 0x000fe20000000000 */
[----:B------:R-:W-:Y:S01]  /*0690*/  UMOV UR5, 0x3f434bc1 ;  /* 0x3f434bc100057882 */ /* 0x000fe20000000000 */
[----:B0-----:R-:W-:-:S05]  /*06a0*/  DFMA R8, R10, -R14, 1 ;  /* 0x3ff000000a08742b */ /* 0x001fca000000080e */
[----:B------:R-:W-:Y:S01]  /*06b0*/  DFMA R6, R4, R6, UR4 ;  /* 0x0000000404067e2b */ /* 0x000fe20008000006 */
[----:B------:R-:W-:Y:S01]  /*06c0*/  UMOV UR4, 0xef2f83f9 ;  /* 0xef2f83f900047882 */ /* 0x000fe20000000000 */
[----:B------:R-:W-:Y:S01]  /*06d0*/  UMOV UR5, 0x3f57db18 ;  /* 0x3f57db1800057882 */ /* 0x000fe20000000000 */
[----:B------:R-:W-:-:S05]  /*06e0*/  DFMA R16, R8, R8, R8 ;  /* 0x000000080810722b */ /* 0x000fca0000000008 */
[----:B------:R-:W-:Y:S01]  /*06f0*/  DFMA R6, R4, R6, UR4 ;  /* 0x0000000404067e2b */ /* 0x000fe20008000006 */
[----:B------:R-:W-:Y:S01]  /*0700*/  UMOV UR4, 0x7ae49fbc ;  /* 0x7ae49fbc00047882 */ /* 0x000fe20000000000 */
[----:B------:R-:W-:Y:S01]  /*0710*/  UMOV UR5, 0x3f6d6d2e ;  /* 0x3f6d6d2e00057882 */ /* 0x000fe20000000000 */
[----:B------:R-:W0:Y:S01]  /*0720*/  I2F.F64 R8, R3 ;  /* 0x0000000300087312 */ /* 0x000e220000201c00 */
[----:B------:R-:W-:-:S04]  /*0730*/  DFMA R16, R10, R16, R10 ;  /* 0x000000100a10722b */ /* 0x000fc8000000000a */
[----:B------:R-:W-:Y:S01]  /*0740*/  DFMA R6, R4, R6, UR4 ;  /* 0x0000000404067e2b */ /* 0x000fe20008000006 */
[----:B------:R-:W-:Y:S01]  /*0750*/  UMOV UR4, 0xa816a776 ;  /* 0xa816a77600047882 */ /* 0x000fe20000000000 */
[----:B------:R-:W-:Y:S02]  /*0760*/  UMOV UR5, 0x3f8226e3 ;  /* 0x3f8226e300057882 */ /* 0x000fe40000000000 */
[----:B------:R-:W-:-:S04]  /*0770*/  DFMA R10, R16, -R14, 1 ;  /* 0x3ff00000100a742b */ /* 0x000fc8000000080e */
[----:B------:R-:W-:Y:S01]  /*0780*/  DFMA R6, R4, R6, UR4 ;  /* 0x0000000404067e2b */ /* 0x000fe20008000006 */
[----:B------:R-:W-:Y:S01]  /*0790*/  UMOV UR4, 0x85d25660 ;  /* 0x85d2566000047882 */ /* 0x000fe20000000000 */
[----:B------:R-:W-:Y:S01]  /*07a0*/  UMOV UR5, 0x3f9664f4 ;  /* 0x3f9664f400057882 */ /* 0x000fe20000000000 */
[----:B0-----:R-:W-:Y:S02]  /*07b0*/  DADD R134, R8, R8 ;  /* 0x0000000008867229 */ /* 0x001fe40000000008 */
[----:B------:R-:W-:-:S03]  /*07c0*/  DFMA R10, R16, R10, R16 ;  /* 0x0000000a100a722b */ /* 0x000fc60000000010 */
[----:B------:R-:W-:Y:S01]  /*07d0*/  DFMA R6, R4, R6, UR4 ;  /* 0x0000000404067e2b */ /* 0x000fe20008000006 */
[----:B------:R-:W-:Y:S01]  /*07e0*/  UMOV UR4, 0x1babf31d ;  /* 0x1babf31d00047882 */ /* 0x000fe20000000000 */
[----:B------:R-:W-:-:S03]  /*07f0*/  UMOV UR5, 0x3faba1ba ;  /* 0x3faba1ba00057882 */ /* 0x000fc60000000000 */
[----:B------:R-:W-:-:S03]  /*0800*/  DMUL R18, R134, R10 ;  /* 0x0000000a86127228 */ /* 0x000fc60000000000 */
[----:B------:R-:W-:Y:S01]  /*0810*/  DFMA R6, R4, R6, UR4 ;  /* 0x0000000404067e2b */ /* 0x000fe20008000006 */
[----:B------:R-:W-:Y:S01]  /*0820*/  UMOV UR4, 0x111105d2 ;  /* 0x111105d200047882 */ /* 0x000fe20000000000 */
[----:B------:R-:W-:-:S03]  /*0830*/  UMOV UR5, 0x3fc11111 ;  /* 0x3fc1111100057882 */ /* 0x000fc60000000000 */
[----:B------:R-:W-:-:S03]  /*0840*/  DFMA R20, R18, -R14, R134 ;  /* 0x8000000e1214722b */ /* 0x000fc60000000086 */
[----:B------:R-:W-:Y:S01]  /*0850*/  DFMA R6, R4, R6, UR4 ;  /* 0x0000000404067e2b */ /* 0x000fe20008000006 */
[----:B------:R-:W-:Y:S01]  /*0860*/  UMOV UR4, 0x5555555e ;  /* 0x5555555e00047882 */ /* 0x000fe20000000000 */
[----:B------:R-:W-:-:S06]  /*0870*/  UMOV UR5, 0x3fd55555 ;  /* 0x3fd5555500057882 */ /* 0x000fcc0000000000 */
[----:B------:R-:W-:-:S08]  /*0880*/  DFMA R6, R4, R6, UR4 ;  /* 0x0000000404067e2b */ /* 0x000fd00008000006 */
[----:B------:R-:W-:-:S08]  /*0890*/  DMUL R22, R4, R6 ;  /* 0x0000000604167228 */ /* 0x000fd00000000000 */
[----:B------:R-:W-:Y:S01]  /*08a0*/  DFMA R16, R22, R12, R12 ;  /* 0x0000000c1610722b */ /* 0x000fe2000000000c */
[----:B------:R-:W-:Y:S10]  /*08b0*/  @P0 BRA `(.L_x_24) ;  /* 0x0000000000280947 */ /* 0x000ff40003800000 */
[----:B------:R-:W0:Y:S01]  /*08c0*/  MUFU.RCP64H R7, R17 ;  /* 0x0000001100077308 */ /* 0x000e220000001800 */
[----:B------:R-:W-:-:S06]  /*08d0*/  IMAD.MOV.U32 R6, RZ, RZ, RZ ;  /* 0x000000ffff067224 */ /* 0x000fcc00078e00ff */
[----:B0-----:R-:W-:-:S08]  /*08e0*/  DFMA R4, -R16, R6, 1 ;  /* 0x3ff000001004742b */ /* 0x001fd00000000106 */
[----:B------:R-:W-:Y:S02]  /*08f0*/  DFMA R8, R4, R4, R4 ;  /* 0x000000040408722b */ /* 0x000fe40000000004 */
[----:B------:R-:W-:-:S06]  /*0900*/  DADD R4, R16, -R12 ;  /* 0x0000000010047229 */ /* 0x000fcc000000080c */
[----:B------:R-:W-:Y:S02]  /*0910*/  DFMA R8, R6, R8, R6 ;  /* 0x000000080608722b */ /* 0x000fe40000000006 */
[----:B------:R-:W-:-:S06]  /*0920*/  DFMA R4, R22, R12, -R4 ;  /* 0x0000000c1604722b */ /* 0x000fcc0000000804 */
[----:B------:R-:W-:-:S08]  /*0930*/  DFMA R6, R16, -R8, 1 ;  /* 0x3ff000001006742b */ /* 0x000fd00000000808 */
[----:B------:R-:W-:-:S08]  /*0940*/  DFMA R4, R4, -R8, R6 ;  /* 0x800000080404722b */ /* 0x000fd00000000006 */
[----:B------:R-:W-:-:S11]  /*0950*/  DFMA R16, -R8, R4, -R8 ;  /* 0x000000040810722b */ /* 0x000fd60000000908 */
.L_x_24:
[----:B------:R-:W-:Y:S05]  /*0960*/  BSYNC.RECONVERGENT B0 ;  /* 0x0000000000007941 */ /* 0x000fea0003800200 */
.L_x_23:
[----:B------:R-:W-:Y:S01]  /*0970*/  DFMA R12, R10, R20, R18 ;  /* 0x000000140a0c722b */ /* 0x000fe20000000012 */
[----:B------:R-:W0:Y:S01]  /*0980*/  LDCU UR4, c[0x0][0x3ac] ;  /* 0x00007580ff0477ac */ /* 0x000e220008000800 */
[----:B------:R-:W-:Y:S01]  /*0990*/  FSETP.GEU.AND P1, PT, |R135|, 6.5827683646048100446e-37, PT ;  /* 0x036000008700780b */ /* 0x000fe20003f2e200 */
[----:B------:R-:W-:Y:S07]  /*09a0*/  BSSY.RECONVERGENT B1, `(.L_x_25) ;  /* 0x0000009000017945 */ /* 0x000fee0003800200 */
[----:B------:R-:W-:-:S05]  /*09b0*/  FFMA R3, RZ, R15, R13 ;  /* 0x0000000fff037223 */ /* 0x000fca000000000d */
[----:B------:R-:W-:Y:S01]  /*09c0*/  FSETP.GT.AND P0, PT, |R3|, 1.469367938527859385e-39, PT ;  /* 0x001000000300780b */ /* 0x000fe20003f04200 */
[----:B0-----:R-:W0:-:S12]  /*09d0*/  I2F.F64.U32 R18, UR4 ;  /* 0x0000000400127d12 */ /* 0x001e180008201800 */
[----:B------:R-:W-:Y:S05]  /*09e0*/  @P0 BRA P1, `(.L_x_26) ;  /* 0x0000000000100947 */ /* 0x000fea0000800000 */
[----:B------:R-:W-:Y:S01]  /*09f0*/  IMAD.MOV.U32 R132, RZ, RZ, R14 ;  /* 0x000000ffff847224 */ /* 0x000fe200078e000e */
[----:B------:R-:W-:Y:S01]  /*0a00*/  MOV R8, 0xa30 ;  /* 0x00000a3000087802 */ /* 0x000fe20000000f00 */
[----:B------:R-:W-:-:S07]  /*0a10*/  IMAD.MOV.U32 R133, RZ, RZ, R15 ;  /* 0x000000ffff857224 */ /* 0x000fce00078e000f */
[----:B0-----:R-:W-:Y:S05]  /*0a20*/  CALL.REL.NOINC `($__internal_2_$__cuda_sm20_div_rn_f64_full) ;  /* 0x000000f000987944 */ /* 0x001fea0003c00000 */
.L_x_26:
[----:B------:R-:W-:Y:S05]  /*0a30*/  BSYNC.RECONVERGENT B1 ;  /* 0x0000000000017941 */ /* 0x000fea0003800200 */
.L_x_25:
[----:B0-----:R-:W0:Y:S01]  /*0a40*/  MUFU.RCP64H R5, R19 ;  /* 0x0000001300057308 */ /* 0x001e220000001800 */
[----:B------:R-:W-:Y:S01]  /*0a50*/  IMAD.MOV.U32 R4, RZ, RZ, 0x1 ;  /* 0x00000001ff047424 */ /* 0x000fe200078e00ff */
[----:B------:R-:W-:Y:S01]  /*0a60*/  FSETP.GEU.AND P1, PT, |R15|, 6.5827683646048100446e-37, PT ;  /* 0x036000000f00780b */ /* 0x000fe20003f2e200 */
[----:B------:R-:W-:-:S08]  /*0a70*/  DADD R12, R12, -1 ;  /* 0xbff000000c0c7429 */ /* 0x000fd00000000000 */
[----:B------:R-:W-:Y:S02]  /*0a80*/  DMUL R20, R12, R16 ;  /* 0x000000100c147228 */ /* 0x000fe40000000000 */
[----:B0-----:R-:W-:-:S08]  /*0a90*/  DFMA R6, -R18, R4, 1 ;  /* 0x3ff000001206742b */ /* 0x001fd00000000104 */
[----:B------:R-:W-:-:S08]  /*0aa0*/  DFMA R6, R6, R6, R6 ;  /* 0x000000060606722b */ /* 0x000fd00000000006 */
[----:B------:R-:W-:-:S08]  /*0ab0*/  DFMA R6, R4, R6, R4 ;  /* 0x000000060406722b */ /* 0x000fd00000000004 */
[----:B------:R-:W-:-:S08]  /*0ac0*/  DFMA R4, -R18, R6, 1 ;  /* 0x3ff000001204742b */ /* 0x000fd00000000106 */
[----:B------:R-:W-:-:S08]  /*0ad0*/  DFMA R4, R6, R4, R6 ;  /* 0x000000040604722b */ /* 0x000fd00000000006 */
[----:B------:R-:W-:-:S08]  /*0ae0*/  DMUL R6, R4, R14 ;  /* 0x0000000e04067228 */ /* 0x000fd00000000000 */
[----:B------:R-:W-:-:S08]  /*0af0*/  DFMA R8, -R18, R6, R14 ;  /* 0x000000061208722b */ /* 0x000fd0000000010e */
[----:B------:R-:W-:-:S10]  /*0b00*/  DFMA R4, R4, R8, R6 ;  /* 0x000000080404722b */ /* 0x000fd40000000006 */
[----:B------:R-:W-:-:S05]  /*0b10*/  FFMA R3, RZ, R19, R5 ;  /* 0x00000013ff037223 */ /* 0x000fca0000000005 */
[----:B------:R-:W-:-:S13]  /*0b20*/  FSETP.GT.AND P0, PT, |R3|, 1.469367938527859385e-39, PT ;  /* 0x001000000300780b */ /* 0x000fda0003f04200 */
[----:B------:R-:W-:Y:S05]  /*0b30*/  @P0 BRA P1, `(.L_x_27) ;  /* 0x0000000000200947 */ /* 0x000fea0000800000 */
[----:B------:R-:W-:Y:S01]  /*0b40*/  IMAD.MOV.U32 R134, RZ, RZ, R14 ;  /* 0x000000ffff867224 */ /* 0x000fe200078e000e */
[----:B------:R-:W-:Y:S01]  /*0b50*/  MOV R132, R18 ;  /* 0x0000001200847202 */ /* 0x000fe20000000f00 */
[----:B------:R-:W-:Y:S01]  /*0b60*/  IMAD.MOV.U32 R135, RZ, RZ, R15 ;  /* 0x000000ffff877224 */ /* 0x000fe200078e000f */
[----:B------:R-:W-:Y:S01]  /*0b70*/  MOV R8, 0xba0 ;  /* 0x00000ba000087802 */ /* 0x000fe20000000f00 */
[----:B------:R-:W-:-:S07]  /*0b80*/  IMAD.MOV.U32 R133, RZ, RZ, R19 ;  /* 0x000000ffff857224 */ /* 0x000fce00078e0013 */
[----:B------:R-:W-:Y:S05]  /*0b90*/  CALL.REL.NOINC `($__internal_2_$__cuda_sm20_div_rn_f64_full) ;  /* 0x000000f0003c7944 */ /* 0x000fea0003c00000 */
[----:B------:R-:W-:Y:S02]  /*0ba0*/  IMAD.MOV.U32 R4, RZ, RZ, R12 ;  /* 0x000000ffff047224 */ /* 0x000fe400078e000c */
[----:B------:R-:W-:-:S07]  /*0bb0*/  IMAD.MOV.U32 R5, RZ, RZ, R13 ;  /* 0x000000ffff057224 */ /* 0x000fce00078e000d */
.L_x_27:
[----:B------:R-:W0:Y:S01]  /*0bc0*/  MUFU.RCP64H R7, R19 ;  /* 0x0000001300077308 */ /* 0x000e220000001800 */
[----:B------:R-:W-:Y:S01]  /*0bd0*/  IMAD.MOV.U32 R6, RZ, RZ, 0x1 ;  /* 0x00000001ff067424 */ /* 0x000fe200078e00ff */
[----:B------:R-:W-:Y:S01]  /*0be0*/  BSSY.RECONVERGENT B1, `(.L_x_28) ;  /* 0x0000014000017945 */ /* 0x000fe20003800200 */
[----:B------:R-:W-:Y:S01]  /*0bf0*/  IMAD.SHL.U32 R134, R2, 0x2, RZ ;  /* 0x0000000202867824 */ /* 0x000fe200078e00ff */
[----:B------:R-:W-:-:S05]  /*0c00*/  DMUL R4, R20, R4 ;  /* 0x0000000414047228 */ /* 0x000fca0000000000 */
[----:B------:R-:W1:Y:S01]  /*0c10*/  I2F.F64.U32 R134, R134 ;  /* 0x0000008600867312 */ /* 0x000e620000201800 */
[----:B0-----:R-:W-:Y:S01]  /*0c20*/  DFMA R8, -R18, R6, 1 ;  /* 0x3ff000001208742b */ /* 0x001fe20000000106 */
[----:B-1----:R-:W-:-:S07]  /*0c30*/  FSETP.GEU.AND P1, PT, |R135|, 6.5827683646048100446e-37, PT ;  /* 0x036000008700780b */ /* 0x002fce0003f2e200 */
        /* <DEDUP_REMOVED lines=11> */
[----:B------:R-:W-:Y:S01]  /*0cf0*/  MOV R8, 0xd20 ;  /* 0x00000d2000087802 */ /* 0x000fe20000000f00 */
[----:B------:R-:W-:-:S07]  /*0d00*/  IMAD.MOV.U32 R133, RZ, RZ, R19 ;  /* 0x000000ffff857224 */ /* 0x000fce00078e0013 */
[----:B------:R-:W-:Y:S05]  /*0d10*/  CALL.REL.NOINC `($__internal_2_$__cuda_sm20_div_rn_f64_full) ;  /* 0x000000ec00dc7944 */ /* 0x000fea0003c00000 */
.L_x_29:
[----:B------:R-:W-:Y:S05]  /*0d20*/  BSYNC.RECONVERGENT B1 ;  /* 0x0000000000017941 */ /* 0x000fea0003800200 */
.L_x_28:
[----:B------:R-:W-:Y:S01]  /*0d30*/  DSETP.GT.AND P0, PT, |R4|, 1, PT ;  /* 0x3ff000000400742a */ /* 0x000fe20003f04200 */
[----:B------:R-:W-:Y:S01]  /*0d40*/  BSSY.RECONVERGENT B0, `(.L_x_30) ;  /* 0x000000d000007945 */ /* 0x000fe20003800200 */
[----:B------:R-:W-:-:S10]  /*0d50*/  DADD R8, -RZ, |R4| ;  /* 0x00000000ff087229 */ /* 0x000fd40000000504 */
[----:B------:R-:W-:Y:S01]  /*0d60*/  MOV R2, R8 ;  /* 0x0000000800027202 */ /* 0x000fe20000000f00 */
[----:B------:R-:W-:Y:S01]  /*0d70*/  IMAD.MOV.U32 R3, RZ, RZ, R9 ;  /* 0x000000ffff037224 */ /* 0x000fe200078e0009 */
[----:B------:R-:W-:Y:S06]  /*0d80*/  @!P0 BRA `(.L_x_31) ;  /* 0x0000000000208947 */ /* 0x000fec0003800000 */
[----:B------:R-:W0:Y:S01]  /*0d90*/  MUFU.RCP64H R3, R9 ;  /* 0x0000000900037308 */ /* 0x000e220000001800 */
[----:B------:R-:W-:Y:S01]  /*0da0*/  IMAD.MOV.U32 R2, RZ, RZ, RZ ;  /* 0x000000ffff027224 */ /* 0x000fe200078e00ff */
[----:B------:R-:W-:-:S05]  /*0db0*/  DSETP.NEU.AND P1, PT, |R4|, +INF , PT ;  /* 0x7ff000000400742a */ /* 0x000fca0003f2d200 */
[----:B0-----:R-:W-:-:S08]  /*0dc0*/  DFMA R6, -|R4|, R2, 1 ;  /* 0x3ff000000406742b */ /* 0x001fd00000000302 */
[----:B------:R-:W-:-:S08]  /*0dd0*/  DFMA R6, R6, R6, R6 ;  /* 0x000000060606722b */ /* 0x000fd00000000006 */
[----:B------:R-:W-:-:S10]  /*0de0*/  DFMA R6, R2, R6, R2 ;  /* 0x000000060206722b */ /* 0x000fd40000000002 */
[----:B------:R-:W-:Y:S02]  /*0df0*/  FSEL R2, R6, RZ, P1 ;  /* 0x000000ff06027208 */ /* 0x000fe40000800000 */
[----:B------:R-:W-:-:S07]  /*0e00*/  FSEL R3, R7, RZ, P1 ;  /* 0x000000ff07037208 */ /* 0x000fce0000800000 */
.L_x_31:
[----:B------:R-:W-:Y:S05]  /*0e10*/  BSYNC.RECONVERGENT B0 ;  /* 0x0000000000007941 */ /* 0x000fea0003800200 */
.L_x_30:
[----:B------:R-:W-:Y:S01]  /*0e20*/  DMUL R6, R2, R2 ;  /* 0x0000000202067228 */ /* 0x000fe20000000000 */
[----:B------:R-:W-:Y:S01]  /*0e30*/  IMAD.MOV.U32 R8, RZ, RZ, -0x2449a4b7 ;  /* 0xdbb65b49ff087424 */ /* 0x000fe200078e00ff */
[----:B------:R-:W-:Y:S01]  /*0e40*/  UMOV UR4, 0x2a25ff7e ;  /* 0x2a25ff7e00047882 */ /* 0x000fe20000000000 */
[----:B------:R-:W-:Y:S01]  /*0e50*/  IMAD.MOV.U32 R9, RZ, RZ, 0x3f2d3b63 ;  /* 0x3f2d3b63ff097424 */ /* 0x000fe200078e00ff */
[----:B------:R-:W-:Y:S01]  /*0e60*/  UMOV UR5, 0x3ef53e1d ;  /* 0x3ef53e1d00057882 */ /* 0x000fe20000000000 */
[----:B------:R-:W-:Y:S01]  /*0e70*/  DFMA R22, R4, R4, 1 ;  /* 0x3ff000000416742b */ /* 0x000fe20000000004 */
[----:B------:R-:W-:Y:S01]  /*0e80*/  IMAD.MOV.U32 R18, RZ, RZ, 0x0 ;  /* 0x00000000ff127424 */ /* 0x000fe200078e00ff */
[----:B------:R-:W-:Y:S01]  /*0e90*/  DADD R12, -R12, 1 ;  /* 0x3ff000000c0c7429 */ /* 0x000fe20000000100 */
[----:B------:R-:W-:Y:S01]  /*0ea0*/  IMAD.MOV.U32 R19, RZ, RZ, 0x3fd80000 ;  /* 0x3fd80000ff137424 */ /* 0x000fe200078e00ff */
[----:B------:R-:W-:Y:S01]  /*0eb0*/  DFMA R8, R6, -UR4, R8 ;  /* 0x8000000406087c2b */ /* 0x000fe20008000008 */
[----:B------:R-:W-:Y:S01]  /*0ec0*/  UMOV UR4, 0x8dde082e ;  /* 0x8dde082e00047882 */ /* 0x000fe20000000000 */
[----:B------:R-:W-:Y:S01]  /*0ed0*/  UMOV UR5, 0x3f531278 ;  /* 0x3f53127800057882 */ /* 0x000fe20000000000 */
[----:B------:R-:W0:Y:S01]  /*0ee0*/  MUFU.RSQ64H R11, R23 ;  /* 0x00000017000b7308 */ /* 0x000e220000001c00 */
[----:B------:R-:W-:Y:S02]  /*0ef0*/  BSSY.RECONVERGENT B0, `(.L_x_32) ;  /* 0x0000056000007945 */ /* 0x000fe40003800200 */
[----:B------:R-:W-:Y:S01]  /*0f00*/  VIADD R10, R23, 0xfcb00000 ;  /* 0xfcb00000170a7836 */ /* 0x000fe20000000000 */
[----:B------:R-:W-:-:S02]  /*0f10*/  DMUL R134, R12, R16 ;  /* 0x000000100c867228 */ /* 0x000fc40000000000 */
[----:B------:R-:W-:Y:S01]  /*0f20*/  DFMA R8, R6, R8, -UR4 ;  /* 0x8000000406087e2b */ /* 0x000fe20008000008 */
[----:B------:R-:W-:Y:S01]  /*0f30*/  UMOV UR4, 0xc8249315 ;  /* 0xc824931500047882 */ /* 0x000fe20000000000 */
[----:B------:R-:W-:-:S06]  /*0f40*/  UMOV UR5, 0x3f6f9690 ;  /* 0x3f6f969000057882 */ /* 0x000fcc0000000000 */
[----:B------:R-:W-:Y:S01]  /*0f50*/  DFMA R8, R6, R8, UR4 ;  /* 0x0000000406087e2b */ /* 0x000fe20008000008 */
[----:B------:R-:W-:Y:S01]  /*0f60*/  UMOV UR4, 0xabc7cf0d ;  /* 0xabc7cf0d00047882 */ /* 0x000fe20000000000 */
[----:B------:R-:W-:Y:S01]  /*0f70*/  UMOV UR5, 0x3f82cf5a ;  /* 0x3f82cf5a00057882 */ /* 0x000fe20000000000 */
[----:B0-----:R-:W-:-:S05]  /*0f80*/  DMUL R14, R10, R10 ;  /* 0x0000000a0a0e7228 */ /* 0x001fca0000000000 */
[----:B------:R-:W-:Y:S01]  /*0f90*/  DFMA R8, R6, R8, -UR4 ;  /* 0x8000000406087e2b */ /* 0x000fe20008000008 */
[----:B------:R-:W-:Y:S01]  /*0fa0*/  UMOV UR4, 0xb2a3bfde ;  /* 0xb2a3bfde00047882 */ /* 0x000fe20000000000 */
[----:B------:R-:W-:Y:S01]  /*0fb0*/  UMOV UR5, 0x3f9162b0 ;  /* 0x3f9162b000057882 */ /* 0x000fe20000000000 */
[----:B------:R-:W-:-:S05]  /*0fc0*/  DFMA R14, R22, -R14, 1 ;  /* 0x3ff00000160e742b */ /* 0x000fca000000080e */
[----:B------:R-:W-:Y:S01]  /*0fd0*/  DFMA R8, R6, R8, UR4 ;  /* 0x0000000406087e2b */ /* 0x000fe20008000008 */
[----:B------:R-:W-:Y:S01]  /*0fe0*/  UMOV UR4, 0xfeb6fc6b ;  /* 0xfeb6fc6b00047882 */ /* 0x000fe20000000000 */
[----:B------:R-:W-:Y:S01]  /*0ff0*/  UMOV UR5, 0x3f9a7256 ;  /* 0x3f9a725600057882 */ /* 0x000fe20000000000 */
[----:B------:R-:W-:Y:S02]  /*1000*/  DFMA R18, R14, R18, 0.5 ;  /* 0x3fe000000e12742b */ /* 0x000fe40000000012 */
[----:B------:R-:W-:-:S03]  /*1010*/  DMUL R14, R10, R14 ;  /* 0x0000000e0a0e7228 */ /* 0x000fc60000000000 */
[----:B------:R-:W-:Y:S01]  /*1020*/  DFMA R8, R6, R8, -UR4 ;  /* 0x8000000406087e2b */ /* 0x000fe20008000008 */
[----:B------:R-:W-:Y:S01]  /*1030*/  UMOV UR4, 0xce4a489 ;  /* 0x0ce4a48900047882 */ /* 0x000fe20000000000 */
[----:B------:R-:W-:-:S03]  /*1040*/  UMOV UR5, 0x3fa17156 ;  /* 0x3fa1715600057882 */ /* 0x000fc60000000000 */
[----:B------:R-:W-:-:S03]  /*1050*/  DFMA R14, R18, R14, R10 ;  /* 0x0000000e120e722b */ /* 0x000fc6000000000a */
[----:B------:R-:W-:Y:S01]  /*1060*/  DFMA R8, R6, R8, UR4 ;  /* 0x0000000406087e2b */ /* 0x000fe20008000008 */
[----:B------:R-:W-:Y:S01]  /*1070*/  UMOV UR4, 0x841450e4 ;  /* 0x841450e400047882 */ /* 0x000fe20000000000 */
[----:B------:R-:W-:-:S03]  /*1080*/  UMOV UR5, 0x3fa4f44d ;  /* 0x3fa4f44d00057882 */ /* 0x000fc60000000000 */
[----:B------:R-:W-:-:S03]  /*1090*/  DMUL R18, R22, R14 ;  /* 0x0000000e16127228 */ /* 0x000fc60000000000 */
[----:B------:R-:W-:Y:S01]  /*10a0*/  DFMA R8, R6, R8, -UR4 ;  /* 0x8000000406087e2b */ /* 0x000fe20008000008 */
[----:B------:R-:W-:Y:S01]  /*10b0*/  UMOV UR4, 0x3f36bb95 ;  /* 0x3f36bb9500047882 */ /* 0x000fe20000000000 */
[----:B------:R-:W-:-:S03]  /*10c0*/  UMOV UR5, 0x3fa7ee3d ;  /* 0x3fa7ee3d00057882 */ /* 0x000fc60000000000 */
[----:B------:R-:W-:-:S03]  /*10d0*/  DFMA R24, R18, -R18, R22 ;  /* 0x800000121218722b */ /* 0x000fc60000000016 */
[----:B------:R-:W-:Y:S01]  /*10e0*/  DFMA R8, R6, R8, UR4 ;  /* 0x0000000406087e2b */ /* 0x000fe20008000008 */
[----:B------:R-:W-:Y:S01]  /*10f0*/  UMOV UR4, 0xe04a9fd1 ;  /* 0xe04a9fd100047882 */ /* 0x000fe20000000000 */
[----:B------:R-:W-:-:S06]  /*1100*/  UMOV UR5, 0x3faad32a ;  /* 0x3faad32a00057882 */ /* 0x000fcc0000000000 */
[----:B------:R-:W-:Y:S01]  /*1110*/  DFMA R8, R6, R8, -UR4 ;  /* 0x8000000406087e2b */ /* 0x000fe20008000008 */
[----:B------:R-:W-:Y:S01]  /*1120*/  UMOV UR4, 0x3d66954f ;  /* 0x3d66954f00047882 */ /* 0x000fe20000000000 */
[----:B------:R-:W-:-:S06]  /*1130*/  UMOV UR5, 0x3fae1781 ;  /* 0x3fae178100057882 */ /* 0x000fcc0000000000 */
        /* <DEDUP_REMOVED lines=24> */
[----:B------:R-:W-:Y:S01]  /*12c0*/  DMUL R8, R6, R8 ;  /* 0x0000000806087228 */ /* 0x000fe20000000000 */
[----:B------:R-:W-:Y:S01]  /*12d0*/  IADD3 R7, PT, PT, R15, -0x100000, RZ ;  /* 0xfff000000f077810 */ /* 0x000fe20007ffe0ff */
[----:B------:R-:W-:-:S06]  /*12e0*/  IMAD.MOV.U32 R6, RZ, RZ, R14 ;  /* 0x000000ffff067224 */ /* 0x000fcc00078e000e */
[----:B------:R-:W-:Y:S02]  /*12f0*/  DFMA R8, R8, R2, R2 ;  /* 0x000000020808722b */ /* 0x000fe40000000002 */
[----:B------:R-:W-:-:S06]  /*1300*/  DFMA R132, R24, R6, R18 ;  /* 0x000000061884722b */ /* 0x000fcc0000000012 */
[----:B------:R-:W-:-:S10]  /*1310*/  DADD R2, -R8, UR4 ;  /* 0x0000000408027e29 */ /* 0x000fd40008000100 */
[----:B------:R-:W-:Y:S02]  /*1320*/  FSEL R2, R2, R8, P0 ;  /* 0x0000000802027208 */ /* 0x000fe40000000000 */
[----:B------:R-:W-:Y:S02]  /*1330*/  FSEL R3, R3, R9, P0 ;  /* 0x0000000903037208 */ /* 0x000fe40000000000 */
[----:B------:R-:W-:Y:S01]  /*1340*/  ISETP.GE.U32.AND P0, PT, R10, 0x7ca00000, PT ;  /* 0x7ca000000a00780c */ /* 0x000fe20003f06070 */
[----:B------:R-:W-:Y:S01]  /*1350*/  IMAD.MOV.U32 R20, RZ, RZ, R2 ;  /* 0x000000ffff147224 */ /* 0x000fe200078e0002 */
[----:B------:R-:W-:-:S11]  /*1360*/  LOP3.LUT R21, R3, 0x80000000, R5, 0xb8, !PT ;  /* 0x8000000003157812 */ /* 0x000fd600078eb805 */
[----:B------:R-:W-:Y:S05]  /*1370*/  @!P0 BRA `(.L_x_33) ;  /* 0x0000000000348947 */ /* 0x000fea0003800000 */
[----:B------:R-:W-:Y:S01]  /*1380*/  IMAD.MOV.U32 R28, RZ, RZ, R24 ;  /* 0x000000ffff1c7224 */ /* 0x000fe200078e0018 */
[----:B------:R-:W-:Y:S01]  /*1390*/  MOV R12, R18 ;  /* 0x00000012000c7202 */ /* 0x000fe20000000f00 */
[----:B------:R-:W-:Y:S01]  /*13a0*/  IMAD.MOV.U32 R30, RZ, RZ, R14 ;  /* 0x000000ffff1e7224 */ /* 0x000fe200078e000e */
[----:B------:R-:W-:Y:S01]  /*13b0*/  MOV R24, 0x1430 ;  /* 0x0000143000187802 */ /* 0x000fe20000000f00 */
[----:B------:R-:W-:Y:S02]  /*13c0*/  IMAD.MOV.U32 R8, RZ, RZ, R22 ;  /* 0x000000ffff087224 */ /* 0x000fe400078e0016 */
[----:B------:R-:W-:Y:S02]  /*13d0*/  IMAD.MOV.U32 R29, RZ, RZ, R23 ;  /* 0x000000ffff1d7224 */ /* 0x000fe400078e0017 */
[----:B------:R-:W-:Y:S02]  /*13e0*/  IMAD.MOV.U32 R31, RZ, RZ, R25 ;  /* 0x000000ffff1f7224 */ /* 0x000fe400078e0019 */
[----:B------:R-:W-:-:S02]  /*13f0*/  IMAD.MOV.U32 R13, RZ, RZ, R19 ;  /* 0x000000ffff0d7224 */ /* 0x000fc400078e0013 */
[----:B------:R-:W-:Y:S02]  /*1400*/  IMAD.MOV.U32 R6, RZ, RZ, R10 ;  /* 0x000000ffff067224 */ /* 0x000fe400078e000a */
[----:B------:R-:W-:-:S07]  /*1410*/  IMAD.MOV.U32 R11, RZ, RZ, R7 ;  /* 0x000000ffff0b7224 */ /* 0x000fce00078e0007 */
[----:B------:R-:W-:Y:S05]  /*1420*/  CALL.REL.NOINC `($__internal_3_$__cuda_sm20_dsqrt_rn_f64_mediumpath_v1) ;  /* 0x000000ec00807944 */ /* 0x000fea0003c00000 */
[----:B------:R-:W-:Y:S02]  /*1430*/  IMAD.MOV.U32 R132, RZ, RZ, R8 ;  /* 0x000000ffff847224 */ /* 0x000fe400078e0008 */
[----:B------:R-:W-:-:S07]  /*1440*/  IMAD.MOV.U32 R133, RZ, RZ, R9 ;  /* 0x000000ffff857224 */ /* 0x000fce00078e0009 */
.L_x_33:
[----:B------:R-:W-:Y:S05]  /*1450*/  BSYNC.RECONVERGENT B0 ;  /* 0x0000000000007941 */ /* 0x000fea0003800200 */
.L_x_32:
[----:B------:R-:W0:Y:S01]  /*1460*/  MUFU.RCP64H R5, R133 ;  /* 0x0000008500057308 */ /* 0x000e220000001800 */
[----:B------:R-:W-:Y:S01]  /*1470*/  IMAD.MOV.U32 R4, RZ, RZ, 0x1 ;  /* 0x00000001ff047424 */ /* 0x000fe200078e00ff */
[----:B------:R-:W-:Y:S01]  /*1480*/  FSETP.GEU.AND P1, PT, |R135|, 6.5827683646048100446e-37, PT ;  /* 0x036000008700780b */ /* 0x000fe20003f2e200 */
[----:B------:R-:W-:Y:S04]  /*1490*/  BSSY.RECONVERGENT B1, `(.L_x_34) ;  /* 0x000000e000017945 */ /* 0x000fe80003800200 */
[----:B0-----:R-:W-:-:S08]  /*14a0*/  DFMA R6, R4, -R132, 1 ;  /* 0x3ff000000406742b */ /* 0x001fd00000000884 */
[----:B------:R-:W-:-:S08]  /*14b0*/  DFMA R6, R6, R6, R6 ;  /* 0x000000060606722b */ /* 0x000fd00000000006 */
[----:B------:R-:W-:-:S08]  /*14c0*/  DFMA R6, R4, R6, R4 ;  /* 0x000000060406722b */ /* 0x000fd00000000004 */
[----:B------:R-:W-:-:S08]  /*14d0*/  DFMA R4, R6, -R132, 1 ;  /* 0x3ff000000604742b */ /* 0x000fd00000000884 */
[----:B------:R-:W-:-:S08]  /*14e0*/  DFMA R4, R6, R4, R6 ;  /* 0x000000040604722b */ /* 0x000fd00000000006 */
[----:B------:R-:W-:-:S08]  /*14f0*/  DMUL R12, R134, R4 ;  /* 0x00000004860c7228 */ /* 0x000fd00000000000 */
[----:B------:R-:W-:-:S08]  /*1500*/  DFMA R6, R12, -R132, R134 ;  /* 0x800000840c06722b */ /* 0x000fd00000000086 */
[----:B------:R-:W-:-:S10]  /*1510*/  DFMA R12, R4, R6, R12 ;  /* 0x00000006040c722b */ /* 0x000fd4000000000c */
[----:B------:R-:W-:-:S05]  /*1520*/  FFMA R4, RZ, R133, R13 ;  /* 0x00000085ff047223 */ /* 0x000fca000000000d */
[----:B------:R-:W-:-:S13]  /*1530*/  FSETP.GT.AND P0, PT, |R4|, 1.469367938527859385e-39, PT ;  /* 0x001000000400780b */ /* 0x000fda0003f04200 */
[----:B------:R-:W-:Y:S05]  /*1540*/  @P0 BRA P1, `(.L_x_35) ;  /* 0x0000000000080947 */ /* 0x000fea0000800000 */
[----:B------:R-:W-:-:S07]  /*1550*/  MOV R8, 0x1570 ;  /* 0x0000157000087802 */ /* 0x000fce0000000f00 */
[----:B------:R-:W-:Y:S05]  /*1560*/  CALL.REL.NOINC `($__internal_2_$__cuda_sm20_div_rn_f64_full) ;  /* 0x000000e400c87944 */ /* 0x000fea0003c00000 */
.L_x_35:
[----:B------:R-:W-:Y:S05]  /*1570*/  BSYNC.RECONVERGENT B1 ;  /* 0x0000000000017941 */ /* 0x000fea0003800200 */
.L_x_34:
[----:B------:R-:W-:Y:S01]  /*1580*/  DSETP.GT.AND P0, PT, |R12|, 1, PT ;  /* 0x3ff000000c00742a */ /* 0x000fe20003f04200 */
[----:B------:R-:W-:Y:S01]  /*1590*/  BSSY.RECONVERGENT B0, `(.L_x_36) ;  /* 0x000000d000007945 */ /* 0x000fe20003800200 */
[----:B------:R-:W-:-:S10]  /*15a0*/  DADD R8, -RZ, |R12| ;  /* 0x00000000ff087229 */ /* 0x000fd4000000050c */
[----:B------:R-:W-:Y:S01]  /*15b0*/  IMAD.MOV.U32 R4, RZ, RZ, R8 ;  /* 0x000000ffff047224 */ /* 0x000fe200078e0008 */
[----:B------:R-:W-:Y:S01]  /*15c0*/  MOV R5, R9 ;  /* 0x0000000900057202 */ /* 0x000fe20000000f00 */
[----:B------:R-:W-:Y:S06]  /*15d0*/  @!P0 BRA `(.L_x_37) ;  /* 0x0000000000208947 */ /* 0x000fec0003800000 */
[----:B------:R-:W0:Y:S01]  /*15e0*/  MUFU.RCP64H R5, R9 ;  /* 0x0000000900057308 */ /* 0x000e220000001800 */
[----:B------:R-:W-:Y:S01]  /*15f0*/  IMAD.MOV.U32 R4, RZ, RZ, RZ ;  /* 0x000000ffff047224 */ /* 0x000fe200078e00ff */
[----:B------:R-:W-:-:S05]  /*1600*/  DSETP.NEU.AND P1, PT, |R12|, +INF , PT ;  /* 0x7ff000000c00742a */ /* 0x000fca0003f2d200 */
[----:B0-----:R-:W-:-:S08]  /*1610*/  DFMA R6, R4, -|R12|, 1 ;  /* 0x3ff000000406742b */ /* 0x001fd00000000c0c */
[----:B------:R-:W-:-:S08]  /*1620*/  DFMA R6, R6, R6, R6 ;  /* 0x000000060606722b */ /* 0x000fd00000000006 */
[----:B------:R-:W-:-:S10]  /*1630*/  DFMA R6, R4, R6, R4 ;  /* 0x000000060406722b */ /* 0x000fd40000000004 */
[----:B------:R-:W-:Y:S02]  /*1640*/  FSEL R4, R6, RZ, P1 ;  /* 0x000000ff06047208 */ /* 0x000fe40000800000 */
[----:B------:R-:W-:-:S07]  /*1650*/  FSEL R5, R7, RZ, P1 ;  /* 0x000000ff07057208 */ /* 0x000fce0000800000 */
.L_x_37:
[----:B------:R-:W-:Y:S05]  /*1660*/  BSYNC.RECONVERGENT B0 ;  /* 0x0000000000007941 */ /* 0x000fea0003800200 */
.L_x_36:
[----:B------:R-:W-:Y:S01]  /*1670*/  DMUL R6, R4, R4 ;  /* 0x0000000404067228 */ /* 0x000fe20000000000 */
[----:B------:R-:W-:Y:S01]  /*1680*/  IMAD.MOV.U32 R8, RZ, RZ, -0x2449a4b7 ;  /* 0xdbb65b49ff087424 */ /* 0x000fe200078e00ff */
[----:B------:R-:W-:Y:S01]  /*1690*/  UMOV UR4, 0x2a25ff7e ;  /* 0x2a25ff7e00047882 */ /* 0x000fe20000000000 */
[----:B------:R-:W-:Y:S01]  /*16a0*/  IMAD.MOV.U32 R9, RZ, RZ, 0x3f2d3b63 ;  /* 0x3f2d3b63ff097424 */ /* 0x000fe200078e00ff */
[----:B------:R-:W-:Y:S01]  /*16b0*/  UMOV UR5, 0x3ef53e1d ;  /* 0x3ef53e1d00057882 */ /* 0x000fe20000000000 */
[----:B------:R-:W0:Y:S01]  /*16c0*/  LDC.64 R14, c[0x0][0x390] ;  /* 0x0000e400ff0e7b82 */ /* 0x000e220000000a00 */
[----:B------:R-:W1:Y:S03]  /*16d0*/  LDCU.64 UR8, c[0x0][0x358] ;  /* 0x00006b00ff0877ac */ /* 0x000e660008000a00 */
[----:B------:R-:W-:Y:S01]  /*16e0*/  DFMA R8, R6, -UR4, R8 ;  /* 0x8000000406087c2b */ /* 0x000fe20008000008 */
[----:B------:R-:W-:Y:S01]  /*16f0*/  UMOV UR4, 0x8dde082e ;  /* 0x8dde082e00047882 */ /* 0x000fe20000000000 */
[----:B------:R-:W-:-:S06]  /*1700*/  UMOV UR5, 0x3f531278 ;  /* 0x3f53127800057882 */ /* 0x000fcc0000000000 */
[----:B------:R-:W-:Y:S01]  /*1710*/  DFMA R8, R6, R8, -UR4 ;  /* 0x8000000406087e2b */ /* 0x000fe20008000008 */
[----:B------:R-:W-:Y:S01]  /*1720*/  UMOV UR4, 0xc8249315 ;  /* 0xc824931500047882 */ /* 0x000fe20000000000 */
[----:B------:R-:W-:-:S06]  /*1730*/  UMOV UR5, 0x3f6f9690 ;  /* 0x3f6f969000057882 */ /* 0x000fcc0000000000 */
[----:B------:R-:W-:Y:S01]  /*1740*/  DFMA R8, R6, R8, UR4 ;  /* 0x0000000406087e2b */ /* 0x000fe20008000008 */
[----:B------:R-:W-:Y:S01]  /*1750*/  UMOV UR4, 0xabc7cf0d ;  /* 0xabc7cf0d00047882 */ /* 0x000fe20000000000 */
[----:B------:R-:W-:Y:S01]  /*1760*/  UMOV UR5, 0x3f82cf5a ;  /* 0x3f82cf5a00057882 */ /* 0x000fe20000000000 */
[----:B0-----:R-:W-:-:S05]  /*1770*/  DSETP.NEU.AND P1, PT, |R14|, +INF , PT ;  /* 0x7ff000000e00742a */ /* 0x001fca0003f2d200 */
[----:B------:R-:W-:Y:S01]  /*1780*/  DFMA R8, R6, R8, -UR4 ;  /* 0x8000000406087e2b */ /* 0x000fe20008000008 */
[----:B------:R-:W-:Y:S01]  /*1790*/  UMOV UR4, 0xb2a3bfde ;  /* 0xb2a3bfde00047882 */ /* 0x000fe20000000000 */
[----:B------:R-:W-:-:S06]  /*17a0*/  UMOV UR5, 0x3f9162b0 ;  /* 0x3f9162b000057882 */ /* 0x000fcc0000000000 */
[----:B------:R-:W-:Y:S01]  /*17b0*/  DFMA R8, R6, R8, UR4 ;  /* 0x0000000406087e2b */ /* 0x000fe20008000008 */
[----:B------:R-:W-:Y:S01]  /*17c0*/  UMOV UR4, 0xfeb6fc6b ;  /* 0xfeb6fc6b00047882 */ /* 0x000fe20000000000 */
[----:B------:R-:W-:Y:S01]  /*17d0*/  UMOV UR5, 0x3f9a7256 ;  /* 0x3f9a725600057882 */ /* 0x000fe20000000000 */
[----:B------:R-:W-:-:S05]  /*17e0*/  @!P1 IMAD.MOV.U32 R30, RZ, RZ, 0x1 ;  /* 0x00000001ff1e9424 */ /* 0x000fca00078e00ff */
        /* <DEDUP_REMOVED lines=39> */
[----:B------:R-:W-:Y:S02]  /*1a60*/  DMUL R8, R6, R8 ;  /* 0x0000000806087228 */ /* 0x000fe40000000000 */
[----:B------:R-:W-:-:S06]  /*1a70*/  @!P1 DMUL R6, RZ, R14 ;  /* 0x0000000eff069228 */ /* 0x000fcc0000000000 */
[----:B------:R-:W-:-:S08]  /*1a80*/  DFMA R8, R8, R4, R4 ;  /* 0x000000040808722b */ /* 0x000fd00000000004 */
[----:B------:R-:W-:-:S10]  /*1a90*/  DADD R4, -R8, UR4 ;  /* 0x0000000408047e29 */ /* 0x000fd40008000100 */
[----:B------:R-:W-:Y:S02]  /*1aa0*/  FSEL R22, R4, R8, P0 ;  /* 0x0000000804167208 */ /* 0x000fe40000000000 */
[----:B------:R-:W-:-:S03]  /*1ab0*/  FSEL R23, R5, R9, P0 ;  /* 0x0000000905177208 */ /* 0x000fc60000000000 */
[----:B------:R-:W-:Y:S01]  /*1ac0*/  IMAD.MOV.U32 R4, RZ, RZ, R22 ;  /* 0x000000ffff047224 */ /* 0x000fe200078e0016 */
[----:B------:R-:W-:Y:S01]  /*1ad0*/  LOP3.LUT R5, R23, 0x80000000, R13, 0xb8, !PT ;  /* 0x8000000017057812 */ /* 0x000fe200078eb80d */
[----:B-1----:R-:W-:Y:S06]  /*1ae0*/  @!P1 BRA `(.L_x_38) ;  /* 0x00000000006c9947 */ /* 0x002fec0003800000 */
[----:B------:R-:W-:Y:S01]  /*1af0*/  UMOV UR4, 0x6dc9c883 ;  /* 0x6dc9c88300047882 */ /* 0x000fe20000000000 */
[----:B------:R-:W-:Y:S01]  /*1b00*/  UMOV UR5, 0x3fe45f30 ;  /* 0x3fe45f3000057882 */ /* 0x000fe20000000000 */
[C---:B------:R-:W-:Y:S02]  /*1b10*/  DSETP.GE.AND P0, PT, |R14|.reuse, 2.14748364800000000000e+09, PT ;  /* 0x41e000000e00742a */ /* 0x040fe40003f06200 */
[----:B------:R-:W-:Y:S01]  /*1b20*/  DMUL R8, R14, UR4 ;  /* 0x000000040e087c28 */ /* 0x000fe20008000000 */
[----:B------:R-:W-:Y:S01]  /*1b30*/  UMOV UR4, 0x54442d18 ;  /* 0x54442d1800047882 */ /* 0x000fe20000000000 */
[----:B------:R-:W-:-:S08]  /*1b40*/  UMOV UR5, 0x3ff921fb ;  /* 0x3ff921fb00057882 */ /* 0x000fd00000000000 */
        /* <DEDUP_REMOVED lines=10> */
[----:B------:R-:W0:Y:S01]  /*1bf0*/  LDCU.64 UR4, c[0x0][0x390] ;  /* 0x00007200ff0477ac */ /* 0x000e220008000a00 */
[----:B------:R-:W-:Y:S01]  /*1c00*/  BSSY.RECONVERGENT B2, `(.L_x_40) ;  /* 0x0000005000027945 */ /* 0x000fe20003800200 */
[----:B------:R-:W-:Y:S01]  /*1c10*/  MOV R110, 0x1c50 ;  /* 0x00001c50006e7802 */ /* 0x000fe20000000f00 */
[----:B0-----:R-:W-:Y:S02]  /*1c20*/  IMAD.U32 R12, RZ, RZ, UR4 ;  /* 0x00000004ff0c7e24 */ /* 0x001fe4000f8e00ff */
[----:B------:R-:W-:-:S07]  /*1c30*/  IMAD.U32 R109, RZ, RZ, UR5 ;  /* 0x00000005ff6d7e24 */ /* 0x000fce000f8e00ff */
[----:B------:R-:W-:Y:S05]  /*1c40*/  CALL.REL.NOINC `($_Z15raytrace_kernelP9RayResult12CameraParamsddd$__internal_trig_reduction_slowpathd) ;  /* 0x000000f000e07944 */ /* 0x000fea0003c00000 */
[----:B------:R-:W-:Y:S05]  /*1c50*/  BSYNC.RECONVERGENT B2 ;  /* 0x0000000000027941 */ /* 0x000fea0003800200 */
.L_x_40:
[----:B------:R-:W-:Y:S01]  /*1c60*/  MOV R8, R10 ;  /* 0x0000000a00087202 */ /* 0x000fe20000000f00 */
[----:B------:R-:W-:Y:S02]  /*1c70*/  IMAD.MOV.U32 R6, RZ, RZ, R12 ;  /* 0x000000ffff067224 */ /* 0x000fe400078e000c */
[----:B------:R-:W-:-:S07]  /*1c80*/  IMAD.MOV.U32 R7, RZ, RZ, R13 ;  /* 0x000000ffff077224 */ /* 0x000fce00078e000d */
.L_x_39:
[----:B------:R-:W-:-:S07]  /*1c90*/  VIADD R30, R8, 0x1 ;  /* 0x00000001081e7836 */ /* 0x000fce0000000000 */
.L_x_38:
[----:B------:R-:W0:Y:S01]  /*1ca0*/  LDCU.64 UR4, c[0x4][0x8] ;  /* 0x01000100ff0477ac */ /* 0x000e220008000a00 */
[C---:B------:R-:W-:Y:S01]  /*1cb0*/  IMAD.SHL.U32 R8, R30.reuse, 0x40, RZ ;  /* 0x000000401e087824 */ /* 0x040fe200078e00ff */
[----:B------:R-:W-:Y:S01]  /*1cc0*/  LOP3.LUT R10, R30, 0x1, RZ, 0xc0, !PT ;  /* 0x000000011e0a7812 */ /* 0x000fe200078ec0ff */
[----:B------:R-:W-:Y:S01]  /*1cd0*/  IMAD.MOV.U32 R28, RZ, RZ, 0x20fd8164 ;  /* 0x20fd8164ff1c7424 */ /* 0x000fe200078e00ff */
[----:B------:R-:W1:Y:S02]  /*1ce0*/  LDC.64 R86, c[0x3][0x8] ;  /* 0x00c00200ff567b82 */ /* 0x000e640000000a00 */
[----:B------:R-:W-:-:S04]  /*1cf0*/  LOP3.LUT R8, R8, 0x40, RZ, 0xc0, !PT ;  /* 0x0000004008087812 */ /* 0x000fc800078ec0ff */
[----:B0-----:R-:W-:-:S05]  /*1d00*/  IADD3 R8, P0, PT, R8, UR4, RZ ;  /* 0x0000000408087c10 */ /* 0x001fca000ff1e0ff */
[----:B------:R-:W-:-:S05]  /*1d10*/  IMAD.X R9, RZ, RZ, UR5, P0 ;  /* 0x00000005ff097e24 */ /* 0x000fca00080e06ff */
[----:B------:R-:W2:Y:S04]  /*1d20*/  LDG.E.128.CONSTANT R12, desc[UR8][R8.64] ;  /* 0x00000008080c7981 */ /* 0x000ea8000c1e9d00 */
[----:B------:R-:W3:Y:S04]  /*1d30*/  LDG.E.128.CONSTANT R16, desc[UR8][R8.64+0x10] ;  /* 0x0000100808107981 */ /* 0x000ee8000c1e9d00 */
[----:B------:R-:W4:Y:S01]  /*1d40*/  LDG.E.128.CONSTANT R24, desc[UR8][R8.64+0x20] ;  /* 0x0000200808187981 */ /* 0x000f22000c1e9d00 */
[----:B------:R-:W-:Y:S01]  /*1d50*/  IMAD.MOV.U32 R29, RZ, RZ, 0x3da8ff83 ;  /* 0x3da8ff83ff1d7424 */ /* 0x000fe200078e00ff */
[----:B------:R-:W-:Y:S01]  /*1d60*/  ISETP.NE.U32.AND P0, PT, R10, 0x1, PT ;  /* 0x000000010a00780c */ /* 0x000fe20003f05070 */
[----:B------:R-:W-:-:S02]  /*1d70*/  DMUL R10, R6, R6 ;  /* 0x00000006060a7228 */ /* 0x000fc40000000000 */
[----:B-1----:R-:W-:Y:S01]  /*1d80*/  DMUL R86, R86, R86 ;  /* 0x0000005656567228 */ /* 0x002fe20000000000 */
[----:B------:R-:W-:Y:S02]  /*1d90*/  FSEL R28, R28, -8.06006814911005101289e+34, !P0 ;  /* 0xf9785eba1c1c7808 */ /* 0x000fe40004000000 */
[----:B------:R-:W-:-:S06]  /*1da0*/  FSEL R29, -R29, 0.11223486810922622681, !P0 ;  /* 0x3de5db651d1d7808 */ /* 0x000fcc0004000100 */
[----:B--2---:R-:W-:-:S08]  /*1db0*/  DFMA R12, R10, R28, R12 ;  /* 0x0000001c0a0c722b */ /* 0x004fd0000000000c */
[----:B------:R-:W-:-:S08]  /*1dc0*/  DFMA R12, R10, R12, R14 ;  /* 0x0000000c0a0c722b */ /* 0x000fd0000000000e */
[C---:B---3--:R-:W-:Y:S01]  /*1dd0*/  DFMA R12, R10.reuse, R12, R16 ;  /* 0x0000000c0a0c722b */ /* 0x048fe20000000010 */
[----:B------:R-:W0:Y:S07]  /*1de0*/  LDC.64 R16, c[0x0][0x390] ;  /* 0x0000e400ff107b82 */ /* 0x000e2e0000000a00 */
[----:B------:R-:W-:-:S08]  /*1df0*/  DFMA R12, R10, R12, R18 ;  /* 0x0000000c0a0c722b */ /* 0x000fd00000000012 */
[----:B----4-:R-:W-:-:S08]  /*1e00*/  DFMA R12, R10, R12, R24 ;  /* 0x0000000c0a0c722b */ /* 0x010fd00000000018 */
[----:B------:R-:W-:Y:S02]  /*1e10*/  DFMA R12, R10, R12, R26 ;  /* 0x0000000c0a0c722b */ /* 0x000fe4000000001a */
[----:B0-----:R-:W-:-:S06]  /*1e20*/  DSETP.NEU.AND P1, PT, |R16|, +INF , PT ;  /* 0x7ff000001000742a */ /* 0x001fcc0003f2d200 */
[----:B------:R-:W-:Y:S02]  /*1e30*/  DFMA R6, R12, R6, R6 ;  /* 0x000000060c06722b */ /* 0x000fe40000000006 */
[----:B------:R-:W-:Y:S01]  /*1e40*/  DFMA R10, R10, R12, 1 ;  /* 0x3ff000000a0a742b */ /* 0x000fe2000000000c */
[----:B------:R-:W0:Y:S05]  /*1e50*/  LDC.64 R12, c[0x0][0x388] ;  /* 0x0000e200ff0c7b82 */ /* 0x000e2a0000000a00 */
[----:B------:R-:W-:-:S04]  /*1e60*/  @!P1 MOV R32, RZ ;  /* 0x000000ff00209202 */ /* 0x000fc80000000f00 */
[----:B------:R-:W-:Y:S02]  /*1e70*/  FSEL R8, R10, R6, !P0 ;  /* 0x000000060a087208 */ /* 0x000fe40004000000 */
[----:B------:R-:W-:Y:S02]  /*1e80*/  FSEL R9, R11, R7, !P0 ;  /* 0x000000070b097208 */ /* 0x000fe40004000000 */
[----:B------:R-:W-:-:S04]  /*1e90*/  LOP3.LUT P0, RZ, R30, 0x2, RZ, 0xc0, !PT ;  /* 0x000000021eff7812 */ /* 0x000fc8000780c0ff */
[----:B------:R-:W-:-:S10]  /*1ea0*/  DADD R6, RZ, -R8 ;  /* 0x00000000ff067229 */ /* 0x000fd40000000808 */
[----:B------:R-:W-:Y:S02]  /*1eb0*/  FSEL R14, R8, R6, !P0 ;  /* 0x00000006080e7208 */ /* 0x000fe40004000000 */
[----:B------:R-:W-:Y:S01]  /*1ec0*/  FSEL R15, R9, R7, !P0 ;  /* 0x00000007090f7208 */ /* 0x000fe20004000000 */
[----:B0-----:R-:W-:Y:S02]  /*1ed0*/  DMUL R6, R12, R12 ;  /* 0x0000000c0c067228 */ /* 0x001fe40000000000 */
[----:B------:R-:W-:-:S03]  /*1ee0*/  @!P1 DMUL R12, RZ, R16 ;  /* 0x00000010ff0c9228 */ /* 0x000fc60000000000 */
[----:B------:R-:W-:-:S08]  /*1ef0*/  DMUL R8, R14, R86 ;  /* 0x000000560e087228 */ /* 0x000fd00000000000 */
[----:B------:R-:W-:Y:S01]  /*1f00*/  DFMA R14, R14, R8, R6 ;  /* 0x000000080e0e722b */ /* 0x000fe20000000006 */
[----:B------:R-:W-:Y:S10]  /*1f10*/  @!P1 BRA `(.L_x_41) ;  /* 0x0000000000609947 */ /* 0x000ff40003800000 */
[----:B------:R-:W-:Y:S01]  /*1f20*/  UMOV UR4, 0x6dc9c883 ;  /* 0x6dc9c88300047882 */ /* 0x000fe20000000000 */
[----:B------:R-:W-:Y:S01]  /*1f30*/  UMOV UR5, 0x3fe45f30 ;  /* 0x3fe45f3000057882 */ /* 0x000fe20000000000 */
[C---:B------:R-:W-:Y:S02]  /*1f40*/  DSETP.GE.AND P0, PT, |R16|.reuse, 2.14748364800000000000e+09, PT ;  /* 0x41e000001000742a */ /* 0x040fe40003f06200 */
        /* <DEDUP_REMOVED lines=20> */
.L_x_42:
[----:B------:R-:W-:-:S07]  /*2090*/  IMAD.MOV.U32 R32, RZ, RZ, R10 ;  /* 0x000000ffff207224 */ /* 0x000fce00078e000a */
.L_x_41:
[----:B------:R-:W0:Y:S01]  /*20a0*/  LDCU.64 UR4, c[0x4][0x8] ;  /* 0x01000100ff0477ac */ /* 0x000e220008000a00 */
[----:B------:R-:W-:-:S05]  /*20b0*/  IMAD.SHL.U32 R6, R32, 0x40, RZ ;  /* 0x0000004020067824 */ /* 0x000fca00078e00ff */
[----:B------:R-:W-:-:S04]  /*20c0*/  LOP3.LUT R6, R6, 0x40, RZ, 0xc0, !PT ;  /* 0x0000004006067812 */ /* 0x000fc800078ec0ff */
[----:B0-----:R-:W-:-:S05]  /*20d0*/  IADD3 R6, P0, PT, R6, UR4, RZ ;  /* 0x0000000406067c10 */ /* 0x001fca000ff1e0ff */
[----:B------:R-:W-:-:S05]  /*20e0*/  IMAD.X R7, RZ, RZ, UR5, P0 ;  /* 0x00000005ff077e24 */ /* 0x000fca00080e06ff */
[----:B------:R-:W2:Y:S04]  /*20f0*/  LDG.E.128.CONSTANT R16, desc[UR8][R6.64] ;  /* 0x0000000806107981 */ /* 0x000ea8000c1e9d00 */
[----:B------:R-:W3:Y:S04]  /*2100*/  LDG.E.128.CONSTANT R24, desc[UR8][R6.64+0x10] ;  /* 0x0000100806187981 */ /* 0x000ee8000c1e9d00 */
[----:B------:R-:W4:Y:S01]  /*2110*/  LDG.E.128.CONSTANT R28, desc[UR8][R6.64+0x20] ;  /* 0x00002008061c7981 */ /* 0x000f22000c1e9d00 */
[----:B------:R-:W-:Y:S01]  /*2120*/  LOP3.LUT R8, R32, 0x1, RZ, 0xc0, !PT ;  /* 0x0000000120087812 */ /* 0x000fe200078ec0ff */
[----:B------:R-:W-:Y:S01]  /*2130*/  IMAD.MOV.U32 R10, RZ, RZ, 0x20fd8164 ;  /* 0x20fd8164ff0a7424 */ /* 0x000fe200078e00ff */
[----:B------:R-:W-:Y:S01]  /*2140*/  DSETP.NEU.AND P1, PT, |R22|, +INF , PT ;  /* 0x7ff000001600742a */ /* 0x000fe20003f2d200 */
[----:B------:R-:W-:Y:S01]  /*2150*/  IMAD.MOV.U32 R11, RZ, RZ, 0x3da8ff83 ;  /* 0x3da8ff83ff0b7424 */ /* 0x000fe200078e00ff */
[----:B------:R-:W-:Y:S01]  /*2160*/  ISETP.NE.U32.AND P0, PT, R8, 0x1, PT ;  /* 0x000000010800780c */ /* 0x000fe20003f05070 */
[----:B------:R-:W-:Y:S01]  /*2170*/  DMUL R8, R12, R12 ;  /* 0x0000000c0c087228 */ /* 0x000fe20000000000 */
[----:B------:R-:W-:Y:S02]  /*2180*/  BSSY.RECONVERGENT B2, `(.L_x_43) ;  /* 0x000002b000027945 */ /* 0x000fe40003800200 */
[----:B------:R-:W-:-:S02]  /*2190*/  FSEL R10, R10, -8.06006814911005101289e+34, !P0 ;  /* 0xf9785eba0a0a7808 */ /* 0x000fc40004000000 */
[----:B------:R-:W-:-:S06]  /*21a0*/  FSEL R11, -R11, 0.11223486810922622681, !P0 ;  /* 0x3de5db650b0b7808 */ /* 0x000fcc0004000100 */
[----:B--2---:R-:W-:-:S08]  /*21b0*/  DFMA R16, R8, R10, R16 ;  /* 0x0000000a0810722b */ /* 0x004fd00000000010 */
[----:B------:R-:W-:-:S08]  /*21c0*/  DFMA R16, R8, R16, R18 ;  /* 0x000000100810722b */ /* 0x000fd00000000012 */
[----:B---3--:R-:W-:-:S08]  /*21d0*/  DFMA R16, R8, R16, R24 ;  /* 0x000000100810722b */ /* 0x008fd00000000018 */
[----:B------:R-:W-:-:S08]  /*21e0*/  DFMA R16, R8, R16, R26 ;  /* 0x000000100810722b */ /* 0x000fd0000000001a */
[----:B----4-:R-:W-:-:S08]  /*21f0*/  DFMA R16, R8, R16, R28 ;  /* 0x000000100810722b */ /* 0x010fd0000000001c */
[----:B------:R-:W-:-:S08]  /*2200*/  DFMA R16, R8, R16, R30 ;  /* 0x000000100810722b */ /* 0x000fd0000000001e */
[----:B------:R-:W-:Y:S02]  /*2210*/  DFMA R12, R16, R12, R12 ;  /* 0x0000000c100c722b */ /* 0x000fe4000000000c */
[----:B------:R-:W-:-:S10]  /*2220*/  DFMA R8, R8, R16, 1 ;  /* 0x3ff000000808742b */ /* 0x000fd40000000010 */
[----:B------:R-:W-:Y:S02]  /*2230*/  FSEL R8, R8, R12, !P0 ;  /* 0x0000000c08087208 */ /* 0x000fe40004000000 */
[----:B------:R-:W-:Y:S01]  /*2240*/  FSEL R9, R9, R13, !P0 ;  /* 0x0000000d09097208 */ /* 0x000fe20004000000 */
[----:B------:R-:W-:Y:S01]  /*2250*/  @!P1 DMUL R12, RZ, R4 ;  /* 0x00000004ff0c9228 */ /* 0x000fe20000000000 */
[----:B------:R-:W-:Y:S02]  /*2260*/  LOP3.LUT P0, RZ, R32, 0x2, RZ, 0xc0, !PT ;  /* 0x0000000220ff7812 */ /* 0x000fe4000780c0ff */
[----:B------:R-:W-:Y:S02]  /*2270*/  @!P1 MOV R32, 0x1 ;  /* 0x0000000100209802 */ /* 0x000fe40000000f00 */
[----:B------:R-:W-:-:S10]  /*2280*/  DADD R6, RZ, -R8 ;  /* 0x00000000ff067229 */ /* 0x000fd40000000808 */
[----:B------:R-:W-:Y:S02]  /*2290*/  FSEL R84, R8, R6, !P0 ;  /* 0x0000000608547208 */ /* 0x000fe40004000000 */
[----:B------:R-:W-:Y:S01]  /*22a0*/  FSEL R85, R9, R7, !P0 ;  /* 0x0000000709557208 */ /* 0x000fe20004000000 */
[----:B------:R-:W-:Y:S06]  /*22b0*/  @!P1 BRA `(.L_x_44) ;  /* 0x00000000005c9947 */ /* 0x000fec0003800000 */
[----:B------:R-:W-:Y:S01]  /*22c0*/  UMOV UR4, 0x6dc9c883 ;  /* 0x6dc9c88300047882 */ /* 0x000fe20000000000 */
[----:B------:R-:W-:Y:S01]  /*22d0*/  UMOV UR5, 0x3fe45f30 ;  /* 0x3fe45f3000057882 */ /* 0x000fe20000000000 */
[----:B------:R-:W-:Y:S01]  /*22e0*/  DSETP.GE.AND P0, PT, |R22|, 2.14748364800000000000e+09, PT ;  /* 0x41e000001600742a */ /* 0x000fe20003f06200 */
        /* <DEDUP_REMOVED lines=15> */
[----:B------:R-:W-:Y:S01]  /*23e0*/  MOV R110, 0x2410 ;  /* 0x00002410006e7802 */ /* 0x000fe20000000f00 */
[----:B------:R-:W-:-:S07]  /*23f0*/  IMAD.MOV.U32 R109, RZ, RZ, R5 ;  /* 0x000000ffff6d7224 */ /* 0x000fce00078e0005 */
[----:B------:R-:W-:Y:S05]  /*2400*/  CALL.REL.NOINC `($_Z15raytrace_kernelP9RayResult12CameraParamsddd$__internal_trig_reduction_slowpathd) ;  /* 0x000000e800f07944 */ /* 0x000fea0003c00000 */
.L_x_46:
[----:B------:R-:W-:Y:S05]  /*2410*/  BSYNC.RECONVERGENT B3 ;  /* 0x0000000000037941 */ /* 0x000fea0003800200 */
.L_x_45:
[----:B------:R-:W-:-:S07]  /*2420*/  VIADD R32, R10, 0x1 ;  /* 0x000000010a207836 */ /* 0x000fce0000000000 */
.L_x_44:
[----:B------:R-:W-:Y:S05]  /*2430*/  BSYNC.RECONVERGENT B2 ;  /* 0x0000000000027941 */ /* 0x000fea0003800200 */
.L_x_43:
        /* <DEDUP_REMOVED lines=18> */
[----:B------:R-:W-:Y:S01]  /*2560*/  DFMA R16, R8, R16, R18 ;  /* 0x000000100810722b */ /* 0x000fe20000000012 */
[----:B------:R-:W-:-:S07]  /*2570*/  @!P1 MOV R18, 0x1 ;  /* 0x0000000100129802 */ /* 0x000fce0000000f00 */
        /* <DEDUP_REMOVED lines=9> */
[----:B------:R-:W-:-:S04]  /*2610*/  LOP3.LUT P0, RZ, R32, 0x2, RZ, 0xc0, !PT ;  /* 0x0000000220ff7812 */ /* 0x000fc8000780c0ff */
        /* <DEDUP_REMOVED lines=25> */
.L_x_50:
[----:B------:R-:W-:Y:S05]  /*27b0*/  BSYNC.RECONVERGENT B3 ;  /* 0x0000000000037941 */ /* 0x000fea0003800200 */
.L_x_49:
[----:B------:R-:W-:-:S07]  /*27c0*/  VIADD R18, R10, 0x1 ;  /* 0x000000010a127836 */ /* 0x000fce0000000000 */
.L_x_48:
[----:B------:R-:W-:Y:S05]  /*27d0*/  BSYNC.RECONVERGENT B2 ;  /* 0x0000000000027941 */ /* 0x000fea0003800200 */
.L_x_47:
        /* <DEDUP_REMOVED lines=21> */
[----:B----4-:R-:W-:Y:S01]  /*2930*/  DFMA R24, R8, R24, R32 ;  /* 0x000000180818722b */ /* 0x010fe20000000020 */
[----:B------:R-:W-:-:S07]  /*2940*/  @!P1 MOV R32, RZ ;  /* 0x000000ff00209202 */ /* 0x000fce0000000f00 */
        /* <DEDUP_REMOVED lines=13> */
[----:B------:R-:W-:Y:S02]  /*2a20*/  DSETP.GE.AND P0, PT, |R22|, 2.14748364800000000000e+09, PT ;  /* 0x41e000001600742a */ /* 0x000fe40003f06200 */
        /* <DEDUP_REMOVED lines=17> */
[----:B------:R-:W-:-:S07]  /*2b40*/  IMAD.MOV.U32 R32, RZ, RZ, R10 ;  /* 0x000000ffff207224 */ /* 0x000fce00078e000a */
.L_x_52:
[----:B------:R-:W-:Y:S05]  /*2b50*/  BSYNC.RECONVERGENT B2 ;  /* 0x0000000000027941 */ /* 0x000fea0003800200 */
.L_x_51:
        /* <DEDUP_REMOVED lines=10> */
[----:B------:R0:W4:Y:S01]  /*2c00*/  LDG.E.128.CONSTANT R28, desc[UR8][R4.64+0x20] ;  /* 0x00002008041c7981 */ /* 0x000122000c1e9d00 */
[----:B------:R-:W-:Y:S01]  /*2c10*/  IMAD.MOV.U32 R23, RZ, RZ, 0x3da8ff83 ;  /* 0x3da8ff83ff177424 */ /* 0x000fe200078e00ff */
[----:B------:R-:W-:Y:S01]  /*2c20*/  ISETP.NE.U32.AND P0, PT, R6, 0x1, PT ;  /* 0x000000010600780c */ /* 0x000fe20003f05070 */
[----:B------:R-:W-:Y:S01]  /*2c30*/  DMUL R6, R12, R12 ;  /* 0x0000000c0c067228 */ /* 0x000fe20000000000 */
[----:B------:R-:W-:Y:S01]  /*2c40*/  BSSY.RECONVERGENT B2, `(.L_x_53) ;  /* 0x0000032000027945 */ /* 0x000fe20003800200 */
[----:B-1----:R-:W-:Y:S01]  /*2c50*/  DADD R74, R74, R74 ;  /* 0x000000004a4a7229 */ /* 0x002fe2000000004a */
[----:B------:R-:W-:Y:S01]  /*2c60*/  FSEL R22, R22, -8.06006814911005101289e+34, !P0 ;  /* 0xf9785eba16167808 */ /* 0x000fe20004000000 */
[----:B------:R-:W-:Y:S01]  /*2c70*/  DSETP.NEU.AND P1, PT, |R2|, +INF , PT ;  /* 0x7ff000000200742a */ /* 0x000fe20003f2d200 */
[----:B------:R-:W-:Y:S01]  /*2c80*/  FSEL R23, -R23, 0.11223486810922622681, !P0 ;  /* 0x3de5db6517177808 */ /* 0x000fe20004000100 */
[----:B0-----:R-:W0:-:S12]  /*2c90*/  LDC.64 R4, c[0x0][0x388] ;  /* 0x0000e200ff047b82 */ /* 0x001e180000000a00 */
[----:B------:R-:W-:Y:S01]  /*2ca0*/  @!P1 MOV R34, RZ ;  /* 0x000000ff00229202 */ /* 0x000fe20000000f00 */
[----:B--2---:R-:W-:Y:S02]  /*2cb0*/  DFMA R8, R6, R22, R8 ;  /* 0x000000160608722b */ /* 0x004fe40000000008 */
[----:B0-----:R-:W-:-:S06]  /*2cc0*/  DMUL R22, R4, R4 ;  /* 0x0000000404167228 */ /* 0x001fcc0000000000 */
[----:B------:R-:W-:Y:S01]  /*2cd0*/  DFMA R8, R6, R8, R10 ;  /* 0x000000080608722b */ /* 0x000fe2000000000a */
[----:B------:R-:W0:Y:S01]  /*2ce0*/  LDC.64 R10, c[0x3][0x8] ;  /* 0x00c00200ff0a7b82 */ /* 0x000e220000000a00 */
[----:B------:R-:W-:-:S06]  /*2cf0*/  DFMA R4, -R74, R4, R22 ;  /* 0x000000044a04722b */ /* 0x000fcc0000000116 */
[----:B---3--:R-:W-:-:S08]  /*2d00*/  DFMA R8, R6, R8, R24 ;  /* 0x000000080608722b */ /* 0x008fd00000000018 */
[----:B------:R-:W-:-:S08]  /*2d10*/  DFMA R8, R6, R8, R26 ;  /* 0x000000080608722b */ /* 0x000fd0000000001a */
[----:B----4-:R-:W-:Y:S02]  /*2d20*/  DFMA R8, R6, R8, R28 ;  /* 0x000000080608722b */ /* 0x010fe4000000001c */
[CC--:B0-----:R-:W-:Y:S02]  /*2d30*/  DFMA R22, R10.reuse, R10.reuse, R22 ;  /* 0x0000000a0a16722b */ /* 0x0c1fe40000000016 */
[----:B------:R-:W-:-:S04]  /*2d40*/  DFMA R4, R10, R10, R4 ;  /* 0x0000000a0a04722b */ /* 0x000fc80000000004 */
[----:B------:R-:W-:Y:S02]  /*2d50*/  DFMA R8, R6, R8, R30 ;  /* 0x000000080608722b */ /* 0x000fe4000000001e */
[----:B------:R-:W-:-:S06]  /*2d60*/  DMUL R22, R22, R22 ;  /* 0x0000001616167228 */ /* 0x000fcc0000000000 */
        /* <DEDUP_REMOVED lines=31> */
.L_x_54:
[----:B------:R-:W-:Y:S05]  /*2f60*/  BSYNC.RECONVERGENT B2 ;  /* 0x0000000000027941 */ /* 0x000fea0003800200 */
.L_x_53:
[----:B------:R-:W0:Y:S01]  /*2f70*/  LDCU.64 UR4, c[0x4][0x8] ;  /* 0x01000100ff0477ac */ /* 0x000e220008000a00 */
[----:B------:R-:W-:-:S05]  /*2f80*/  IMAD.SHL.U32 R2, R34, 0x40, RZ ;  /* 0x0000004022027824 */ /* 0x000fca00078e00ff */
[----:B------:R-:W-:-:S04]  /*2f90*/  LOP3.LUT R2, R2, 0x40, RZ, 0xc0, !PT ;  /* 0x0000004002027812 */ /* 0x000fc800078ec0ff */
[----:B0-----:R-:W-:-:S05]  /*2fa0*/  IADD3 R2, P0, PT, R2, UR4, RZ ;  /* 0x0000000402027c10 */ /* 0x001fca000ff1e0ff */
[----:B------:R-:W-:-:S05]  /*2fb0*/  IMAD.X R3, RZ, RZ, UR5, P0 ;  /* 0x00000005ff037e24 */ /* 0x000fca00080e06ff */
[----:B------:R-:W2:Y:S04]  /*2fc0*/  LDG.E.128.CONSTANT R8, desc[UR8][R2.64] ;  /* 0x0000000802087981 */ /* 0x000ea8000c1e9d00 */
[----:B------:R-:W3:Y:S04]  /*2fd0*/  LDG.E.128.CONSTANT R24, desc[UR8][R2.64+0x10] ;  /* 0x0000100802187981 */ /* 0x000ee8000c1e9d00 */
[----:B------:R0:W4:Y:S01]  /*2fe0*/  LDG.E.128.CONSTANT R28, desc[UR8][R2.64+0x20] ;  /* 0x00002008021c7981 */ /* 0x000122000c1e9d00 */
[----:B------:R-:W-:Y:S01]  /*2ff0*/  LOP3.LUT R6, R34, 0x1, RZ, 0xc0, !PT ;  /* 0x0000000122067812 */ /* 0x000fe200078ec0ff */
[----:B------:R-:W0:Y:S01]  /*3000*/  MUFU.RCP64H R21, R5 ;  /* 0x0000000500157308 */ /* 0x000e220000001800 */
[----:B------:R-:W-:Y:S01]  /*3010*/  IMAD.MOV.U32 R32, RZ, RZ, 0x20fd8164 ;  /* 0x20fd8164ff207424 */ /* 0x000fe200078e00ff */
[----:B------:R-:W-:Y:S01]  /*3020*/  FSETP.GEU.AND P1, PT, |R15|, 6.5827683646048100446e-37, PT ;  /* 0x036000000f00780b */ /* 0x000fe20003f2e200 */
[----:B------:R-:W-:Y:S01]  /*3030*/  IMAD.MOV.U32 R20, RZ, RZ, 0x3da8ff83 ;  /* 0x3da8ff83ff147424 */ /* 0x000fe200078e00ff */
[----:B------:R-:W-:Y:S01]  /*3040*/  ISETP.NE.U32.AND P0, PT, R6, 0x1, PT ;  /* 0x000000010600780c */ /* 0x000fe20003f05070 */
[----:B------:R-:W-:Y:S01]  /*3050*/  DMUL R6, R12, R12 ;  /* 0x0000000c0c067228 */ /* 0x000fe20000000000 */
[----:B------:R-:W-:Y:S02]  /*3060*/  BSSY.RECONVERGENT B1, `(.L_x_55) ;  /* 0x0000027000017945 */ /* 0x000fe40003800200 */
[----:B------:R-:W-:-:S02]  /*3070*/  FSEL R32, R32, -8.06006814911005101289e+34, !P0 ;  /* 0xf9785eba20207808 */ /* 0x000fc40004000000 */
[----:B------:R-:W-:Y:S02]  /*3080*/  FSEL R33, -R20, 0.11223486810922622681, !P0 ;  /* 0x3de5db6514217808 */ /* 0x000fe40004000100 */
[----:B------:R-:W-:-:S06]  /*3090*/  MOV R20, 0x1 ;  /* 0x0000000100147802 */ /* 0x000fcc0000000f00 */
[----:B0-----:R-:W-:-:S08]  /*30a0*/  DFMA R2, R20, -R4, 1 ;  /* 0x3ff000001402742b */ /* 0x001fd00000000804 */
[----:B------:R-:W-:-:S08]  /*30b0*/  DFMA R2, R2, R2, R2 ;  /* 0x000000020202722b */ /* 0x000fd00000000002 */
[----:B------:R-:W-:Y:S02]  /*30c0*/  DFMA R2, R20, R2, R20 ;  /* 0x000000021402722b */ /* 0x000fe40000000014 */
[----:B--2---:R-:W-:-:S08]  /*30d0*/  DFMA R8, R6, R32, R8 ;  /* 0x000000200608722b */ /* 0x004fd00000000008 */
[----:B------:R-:W-:Y:S02]  /*30e0*/  DFMA R8, R6, R8, R10 ;  /* 0x000000080608722b */ /* 0x000fe4000000000a */
[----:B------:R-:W-:-:S06]  /*30f0*/  DFMA R10, R2, -R4, 1 ;  /* 0x3ff00000020a742b */ /* 0x000fcc0000000804 */
[----:B---3--:R-:W-:Y:S02]  /*3100*/  DFMA R8, R6, R8, R24 ;  /* 0x000000080608722b */ /* 0x008fe40000000018 */
[----:B------:R-:W-:-:S06]  /*3110*/  DFMA R10, R2, R10, R2 ;  /* 0x0000000a020a722b */ /* 0x000fcc0000000002 */
[----:B------:R-:W-:Y:S02]  /*3120*/  DFMA R8, R6, R8, R26 ;  /* 0x000000080608722b */ /* 0x000fe4000000001a */
[----:B------:R-:W-:-:S06]  /*3130*/  DMUL R2, R14, R10 ;  /* 0x0000000a0e027228 */ /* 0x000fcc0000000000 */
[----:B----4-:R-:W-:-:S08]  /*3140*/  DFMA R8, R6, R8, R28 ;  /* 0x000000080608722b */ /* 0x010fd0000000001c */
[----:B------:R-:W-:-:S08]  /*3150*/  DFMA R8, R6, R8, R30 ;  /* 0x000000080608722b */ /* 0x000fd0000000001e */
[----:B------:R-:W-:Y:S02]  /*3160*/  DFMA R12, R8, R12, R12 ;  /* 0x0000000c080c722b */ /* 0x000fe4000000000c */
[----:B------:R-:W-:Y:S02]  /*3170*/  DFMA R6, R6, R8, 1 ;  /* 0x3ff000000606742b */ /* 0x000fe40000000008 */
[----:B------:R-:W-:-:S08]  /*3180*/  DFMA R8, R2, -R4, R14 ;  /* 0x800000040208722b */ /* 0x000fd0000000000e */
[----:B------:R-:W-:Y:S02]  /*3190*/  FSEL R20, R6, R12, !P0 ;  /* 0x0000000c06147208 */ /* 0x000fe40004000000 */
[----:B------:R-:W-:Y:S01]  /*31a0*/  FSEL R21, R7, R13, !P0 ;  /* 0x0000000d07157208 */ /* 0x000fe20004000000 */
[----:B------:R-:W-:Y:S01]  /*31b0*/  DFMA R12, R10, R8, R2 ;  /* 0x000000080a0c722b */ /* 0x000fe20000000002 */
[----:B------:R-:W-:Y:S01]  /*31c0*/  LOP3.LUT P0, RZ, R34, 0x2, RZ, 0xc0, !PT ;  /* 0x0000000222ff7812 */ /* 0x000fe2000780c0ff */
[----:B------:R-:W-:Y:S02]  /*31d0*/  DMUL R2, R84, R84 ;  /* 0x0000005454027228 */ /* 0x000fe40000000000 */
[----:B------:R-:W-:Y:S02]  /*31e0*/  DMUL R6, R86, R4 ;  /* 0x0000000456067228 */ /* 0x000fe40000000000 */
[----:B------:R-:W-:-:S04]  /*31f0*/  DADD R8, RZ, -R20 ;  /* 0x00000000ff087229 */ /* 0x000fc80000000814 */
[----:B------:R-:W-:Y:S02]  /*3200*/  FFMA R10, RZ, R5, R13 ;  /* 0x00000005ff0a7223 */ /* 0x000fe4000000000d */
[----:B------:R-:W-:-:S04]  /*3210*/  DFMA R22, R2, -R6, R22 ;  /* 0x800000060216722b */ /* 0x000fc80000000016 */
[----:B------:R-:W-:Y:S02]  /*3220*/  FSEL R20, R20, R8, !P0 ;  /* 0x0000000814147208 */ /* 0x000fe40004000000 */
[----:B------:R-:W-:Y:S02]  /*3230*/  FSEL R21, R21, R9, !P0 ;  /* 0x0000000915157208 */ /* 0x000fe40004000000 */
[----:B------:R-:W-:-:S04]  /*3240*/  FSETP.GT.AND P0, PT, |R10|, 1.469367938527859385e-39, PT ;  /* 0x001000000a00780b */ /* 0x000fc80003f04200 */
[----:B------:R-:W-:-:S09]  /*3250*/  DMUL R20, R16, R20 ;  /* 0x0000001410147228 */ /* 0x000fd20000000000 */
[----:B------:R-:W-:Y:S05]  /*3260*/  @P0 BRA P1, `(.L_x_56) ;  /* 0x0000000000180947 */ /* 0x000fea0000800000 */
[----:B------:R-:W-:Y:S01]  /*3270*/  IMAD.MOV.U32 R134, RZ, RZ, R14 ;  /* 0x000000ffff867224 */ /* 0x000fe200078e000e */
[----:B------:R-:W-:Y:S01]  /*3280*/  MOV R8, 0x32d0 ;  /* 0x000032d000087802 */ /* 0x000fe20000000f00 */
[----:B------:R-:W-:Y:S02]  /*3290*/  IMAD.MOV.U32 R135, RZ, RZ, R15 ;  /* 0x000000ffff877224 */ /* 0x000fe400078e000f */
[----:B------:R-:W-:Y:S02]  /*32a0*/  IMAD.MOV.U32 R132, RZ, RZ, R4 ;  /* 0x000000ffff847224 */ /* 0x000fe400078e0004 */
[----:B------:R-:W-:-:S07]  /*32b0*/  IMAD.MOV.U32 R133, RZ, RZ, R5 ;  /* 0x000000ffff857224 */ /* 0x000fce00078e0005 */
[----:B------:R-:W-:Y:S05]  /*32c0*/  CALL.REL.NOINC `($__internal_2_$__cuda_sm20_div_rn_f64_full) ;  /* 0x000000c800707944 */ /* 0x000fea0003c00000 */
.L_x_56:
[----:B------:R-:W-:Y:S05]  /*32d0*/  BSYNC.RECONVERGENT B1 ;  /* 0x0000000000017941 */ /* 0x000fea0003800200 */
.L_x_55:
[----:B------:R-:W-:Y:S01]  /*32e0*/  DADD R24, -RZ, |R12| ;  /* 0x00000000ff187229 */ /* 0x000fe2000000050c */
[----:B------:R-:W-:Y:S01]  /*32f0*/  IMAD.MOV.U32 R10, RZ, RZ, 0x0 ;  /* 0x00000000ff0a7424 */ /* 0x000fe200078e00ff */
[----:B------:R-:W-:Y:S01]  /*3300*/  BSSY.RECONVERGENT B0, `(.L_x_57) ;  /* 0x000001c000007945 */ /* 0x000fe20003800200 */
[----:B------:R-:W-:-:S03]  /*3310*/  IMAD.MOV.U32 R11, RZ, RZ, 0x3fd80000 ;  /* 0x3fd80000ff0b7424 */ /* 0x000fc600078e00ff */
[----:B------:R-:W0:Y:S04]  /*3320*/  MUFU.RSQ64H R7, R25 ;  /* 0x0000001900077308 */ /* 0x000e280000001c00 */
[----:B------:R-:W-:-:S05]  /*3330*/  VIADD R6, R25, 0xfcb00000 ;  /* 0xfcb0000019067836 */ /* 0x000fca0000000000 */
[----:B------:R-:W-:Y:S01]  /*3340*/  ISETP.GE.U32.AND P0, PT, R6, 0x7ca00000, PT ;  /* 0x7ca000000600780c */ /* 0x000fe20003f06070 */
[----:B0-----:R-:W-:-:S08]  /*3350*/  DMUL R8, R6, R6 ;  /* 0x0000000606087228 */ /* 0x001fd00000000000 */
[----:B------:R-:W-:-:S08]  /*3360*/  DFMA R8, -R8, |R12|, 1 ;  /* 0x3ff000000808742b */ /* 0x000fd0000000050c */
[----:B------:R-:W-:Y:S02]  /*3370*/  DFMA R10, R8, R10, 0.5 ;  /* 0x3fe00000080a742b */ /* 0x000fe4000000000a */
[----:B------:R-:W-:-:S08]  /*3380*/  DMUL R8, R6, R8 ;  /* 0x0000000806087228 */ /* 0x000fd00000000000 */
[----:B------:R-:W-:-:S08]  /*3390*/  DFMA R10, R10, R8, R6 ;  /* 0x000000080a0a722b */ /* 0x000fd00000000006 */
[----:B------:R-:W-:Y:S02]  /*33a0*/  DMUL R26, R10, |R12| ;  /* 0x4000000c0a1a7228 */ /* 0x000fe40000000000 */
[----:B------:R-:W-:Y:S01]  /*33b0*/  IADD3 R9, PT, PT, R11, -0x100000, RZ ;  /* 0xfff000000b097810 */ /* 0x000fe20007ffe0ff */
[----:B------:R-:W-:-:S05]  /*33c0*/  IMAD.MOV.U32 R8, RZ, RZ, R10 ;  /* 0x000000ffff087224 */ /* 0x000fca00078e000a */
[----:B------:R-:W-:-:S08]  /*33d0*/  DFMA R12, R26, -R26, |R12| ;  /* 0x8000001a1a0c722b */ /* 0x000fd0000000040c */
[----:B------:R-:W-:Y:S01]  /*33e0*/  DFMA R72, R12, R8, R26 ;  /* 0x000000080c48722b */ /* 0x000fe2000000001a */
[----:B------:R-:W-:Y:S10]  /*33f0*/  @!P0 BRA `(.L_x_58) ;  /* 0x0000000000308947 */ /* 0x000ff40003800000 */
[----:B------:R-:W-:Y:S01]  /*3400*/  IMAD.MOV.U32 R8, RZ, RZ, R24 ;  /* 0x000000ffff087224 */ /* 0x000fe200078e0018 */
[----:B------:R-:W-:Y:S01]  /*3410*/  MOV R24, 0x34a0 ;  /* 0x000034a000187802 */ /* 0x000fe20000000f00 */
[----:B------:R-:W-:Y:S02]  /*3420*/  IMAD.MOV.U32 R28, RZ, RZ, R12 ;  /* 0x000000ffff1c7224 */ /* 0x000fe400078e000c */
[----:B------:R-:W-:Y:S01]  /*3430*/  IMAD.MOV.U32 R31, RZ, RZ, R13 ;  /* 0x000000ffff1f7224 */ /* 0x000fe200078e000d */
[----:B------:R-:W-:Y:S01]  /*3440*/  MOV R13, R27 ;  /* 0x0000001b000d7202 */ /* 0x000fe20000000f00 */
[----:B------:R-:W-:Y:S02]  /*3450*/  IMAD.MOV.U32 R30, RZ, RZ, R10 ;  /* 0x000000ffff1e7224 */ /* 0x000fe400078e000a */
[----:B------:R-:W-:Y:S02]  /*3460*/  IMAD.MOV.U32 R29, RZ, RZ, R25 ;  /* 0x000000ffff1d7224 */ /* 0x000fe400078e0019 */
[----:B------:R-:W-:-:S02]  /*3470*/  IMAD.MOV.U32 R12, RZ, RZ, R26 ;  /* 0x000000ffff0c7224 */ /* 0x000fc400078e001a */
[----:B------:R-:W-:-:S07]  /*3480*/  IMAD.MOV.U32 R11, RZ, RZ, R9 ;  /* 0x000000ffff0b7224 */ /* 0x000fce00078e0009 */
[----:B------:R-:W-:Y:S05]  /*3490*/  CALL.REL.NOINC `($__internal_3_$__cuda_sm20_dsqrt_rn_f64_mediumpath_v1) ;  /* 0x000000cc00647944 */ /* 0x000fea0003c00000 */
[----:B------:R-:W-:Y:S02]  /*34a0*/  IMAD.MOV.U32 R72, RZ, RZ, R8 ;  /* 0x000000ffff487224 */ /* 0x000fe400078e0008 */
[----:B------:R-:W-:-:S07]  /*34b0*/  IMAD.MOV.U32 R73, RZ, RZ, R9 ;  /* 0x000000ffff497224 */ /* 0x000fce00078e0009 */
.L_x_58:
[----:B------:R-:W-:Y:S05]  /*34c0*/  BSYNC.RECONVERGENT B0 ;  /* 0x0000000000007941 */ /* 0x000fea0003800200 */
.L_x_57:
[----:B------:R-:W-:Y:S01]  /*34d0*/  DADD R12, -RZ, |R14| ;  /* 0x00000000ff0c7229 */ /* 0x000fe2000000050e */
[----:B------:R-:W-:Y:S01]  /*34e0*/  IMAD.MOV.U32 R10, RZ, RZ, 0x0 ;  /* 0x00000000ff0a7424 */ /* 0x000fe200078e00ff */
[----:B------:R-:W-:Y:S01]  /*34f0*/  DMUL R18, R16, -R18 ;  /* 0x8000001210127228 */ /* 0x000fe20000000000 */
[----:B------:R-:W-:Y:S01]  /*3500*/  IMAD.MOV.U32 R11, RZ, RZ, 0x3fd80000 ;  /* 0x3fd80000ff0b7424 */ /* 0x000fe200078e00ff */
[----:B------:R-:W-:Y:S02]  /*3510*/  BSSY.RECONVERGENT B0, `(.L_x_59) ;  /* 0x0000019000007945 */ /* 0x000fe40003800200 */
[----:B------:R-:W0:Y:S04]  /*3520*/  MUFU.RSQ64H R7, R13 ;  /* 0x0000000d00077308 */ /* 0x000e280000001c00 */
[----:B------:R-:W-:Y:S01]  /*3530*/  VIADD R6, R13, 0xfcb00000 ;  /* 0xfcb000000d067836 */ /* 0x000fe20000000000 */
[----:B------:R-:W-:-:S04]  /*3540*/  DMUL R72, R18, R72 ;  /* 0x0000004812487228 */ /* 0x000fc80000000000 */
[----:B------:R-:W-:Y:S01]  /*3550*/  ISETP.GE.U32.AND P0, PT, R6, 0x7ca00000, PT ;  /* 0x7ca000000600780c */ /* 0x000fe20003f06070 */
[----:B0-----:R-:W-:-:S08]  /*3560*/  DMUL R8, R6, R6 ;  /* 0x0000000606087228 */ /* 0x001fd00000000000 */
[----:B------:R-:W-:-:S08]  /*3570*/  DFMA R8, |R14|, -R8, 1 ;  /* 0x3ff000000e08742b */ /* 0x000fd00000000a08 */
[----:B------:R-:W-:Y:S02]  /*3580*/  DFMA R10, R8, R10, 0.5 ;  /* 0x3fe00000080a742b */ /* 0x000fe4000000000a */
[----:B------:R-:W-:-:S08]  /*3590*/  DMUL R8, R6, R8 ;  /* 0x0000000806087228 */ /* 0x000fd00000000000 */
[----:B------:R-:W-:-:S08]  /*35a0*/  DFMA R24, R10, R8, R6 ;  /* 0x000000080a18722b */ /* 0x000fd00000000006 */
[----:B------:R-:W-:Y:S02]  /*35b0*/  DMUL R26, |R14|, R24 ;  /* 0x000000180e1a7228 */ /* 0x000fe40000000200 */
[----:B------:R-:W-:Y:S01]  /*35c0*/  VIADD R11, R25, 0xfff00000 ;  /* 0xfff00000190b7836 */ /* 0x000fe20000000000 */
[----:B------:R-:W-:-:S05]  /*35d0*/  MOV R10, R24 ;  /* 0x00000018000a7202 */ /* 0x000fca0000000f00 */
[----:B------:R-:W-:-:S08]  /*35e0*/  DFMA R16, R26, -R26, |R14| ;  /* 0x8000001a1a10722b */ /* 0x000fd0000000040e */
[----:B------:R-:W-:Y:S01]  /*35f0*/  DFMA R8, R16, R10, R26 ;  /* 0x0000000a1008722b */ /* 0x000fe2000000001a */
[----:B------:R-:W-:Y:S10]  /*3600*/  @!P0 BRA `(.L_x_60) ;  /* 0x0000000000248947 */ /* 0x000ff40003800000 */
[----:B------:R-:W-:Y:S01]  /*3610*/  IMAD.MOV.U32 R30, RZ, RZ, R24 ;  /* 0x000000ffff1e7224 */ /* 0x000fe200078e0018 */
[----:B------:R-:W-:Y:S01]  /*3620*/  MOV R24, 0x36a0 ;  /* 0x000036a000187802 */ /* 0x000fe20000000f00 */
[----:B------:R-:W-:Y:S02]  /*3630*/  IMAD.MOV.U32 R8, RZ, RZ, R12 ;  /* 0x000000ffff087224 */ /* 0x000fe400078e000c */
[----:B------:R-:W-:Y:S02]  /*3640*/  IMAD.MOV.U32 R29, RZ, RZ, R13 ;  /* 0x000000ffff1d7224 */ /* 0x000fe400078e000d */
[----:B------:R-:W-:Y:S02]  /*3650*/  IMAD.MOV.U32 R28, RZ, RZ, R16 ;  /* 0x000000ffff1c7224 */ /* 0x000fe400078e0010 */
[----:B------:R-:W-:Y:S02]  /*3660*/  IMAD.MOV.U32 R31, RZ, RZ, R17 ;  /* 0x000000ffff1f7224 */ /* 0x000fe400078e0011 */
[----:B------:R-:W-:-:S02]  /*3670*/  IMAD.MOV.U32 R12, RZ, RZ, R26 ;  /* 0x000000ffff0c7224 */ /* 0x000fc400078e001a */
[----:B------:R-:W-:-:S07]  /*3680*/  IMAD.MOV.U32 R13, RZ, RZ, R27 ;  /* 0x000000ffff0d7224 */ /* 0x000fce00078e001b */
[----:B------:R-:W-:Y:S05]  /*3690*/  CALL.REL.NOINC `($__internal_3_$__cuda_sm20_dsqrt_rn_f64_mediumpath_v1) ;  /* 0x000000c800e47944 */ /* 0x000fea0003c00000 */
.L_x_60:
[----:B------:R-:W-:Y:S05]  /*36a0*/  BSYNC.RECONVERGENT B0 ;  /* 0x0000000000007941 */ /* 0x000fea0003800200 */
.L_x_59:
[----:B------:R-:W0:Y:S01]  /*36b0*/  MUFU.RCP64H R7, R15 ;  /* 0x0000000f00077308 */ /* 0x000e220000001800 */
[----:B------:R-:W-:Y:S01]  /*36c0*/  MOV R6, 0x1 ;  /* 0x0000000100067802 */ /* 0x000fe20000000f00 */
[----:B------:R-:W-:Y:S01]  /*36d0*/  DMUL R134, R2, R22 ;  /* 0x0000001602867228 */ /* 0x000fe20000000000 */
[----:B------:R-:W-:Y:S01]  /*36e0*/  BSSY.RECONVERGENT B1, `(.L_x_61) ;  /* 0x0000012000017945 */ /* 0x000fe20003800200 */
[----:B------:R-:W-:-:S08]  /*36f0*/  DMUL R70, R8, R70 ;  /* 0x0000004608467228 */ /* 0x000fd00000000000 */
[----:B------:R-:W-:Y:S01]  /*3700*/  FSETP.GEU.AND P1, PT, |R135|, 6.5827683646048100446e-37, PT ;  /* 0x036000008700780b */ /* 0x000fe20003f2e200 */
        /* <DEDUP_REMOVED lines=15> */
.L_x_62:
[----:B------:R-:W-:Y:S05]  /*3800*/  BSYNC.RECONVERGENT B1 ;  /* 0x0000000000017941 */ /* 0x000fea0003800200 */
.L_x_61:
        /* <DEDUP_REMOVED lines=13> */
[----:B------:R-:W-:Y:S02]  /*38e0*/  VIADD R11, R19, 0xfff00000 ;  /* 0xfff00000130b7836 */ /* 0x000fe40000000000 */
[----:B------:R-:W-:-:S04]  /*38f0*/  IMAD.MOV.U32 R10, RZ, RZ, R18 ;  /* 0x000000ffff0a7224 */ /* 0x000fc800078e0012 */
[----:B------:R-:W-:-:S08]  /*3900*/  DFMA R12, R24, -R24, |R12| ;  /* 0x80000018180c722b */ /* 0x000fd0000000040c */
[----:B------:R-:W-:Y:S01]  /*3910*/  DFMA R8, R12, R10, R24 ;  /* 0x0000000a0c08722b */ /* 0x000fe20000000018 */
[----:B------:R-:W-:Y:S10]  /*3920*/  @!P0 BRA `(.L_x_64) ;  /* 0x0000000000248947 */ /* 0x000ff40003800000 */
[----:B------:R-:W-:Y:S01]  /*3930*/  IMAD.MOV.U32 R28, RZ, RZ, R12 ;  /* 0x000000ffff1c7224 */ /* 0x000fe200078e000c */
[----:B------:R-:W-:Y:S01]  /*3940*/  MOV R30, R18 ;  /* 0x00000012001e7202 */ /* 0x000fe20000000f00 */
[----:B------:R-:W-:Y:S02]  /*3950*/  IMAD.MOV.U32 R31, RZ, RZ, R13 ;  /* 0x000000ffff1f7224 */ /* 0x000fe400078e000d */
[----:B------:R-:W-:Y:S01]  /*3960*/  IMAD.MOV.U32 R12, RZ, RZ, R24 ;  /* 0x000000ffff0c7224 */ /* 0x000fe200078e0018 */
[----:B------:R-:W-:Y:S01]  /*3970*/  MOV R24, 0x39c0 ;  /* 0x000039c000187802 */ /* 0x000fe20000000f00 */
[----:B------:R-:W-:Y:S02]  /*3980*/  IMAD.MOV.U32 R8, RZ, RZ, R16 ;  /* 0x000000ffff087224 */ /* 0x000fe400078e0010 */
[----:B------:R-:W-:Y:S02]  /*3990*/  IMAD.MOV.U32 R29, RZ, RZ, R17 ;  /* 0x000000ffff1d7224 */ /* 0x000fe400078e0011 */
[----:B------:R-:W-:-:S07]  /*39a0*/  IMAD.MOV.U32 R13, RZ, RZ, R25 ;  /* 0x000000ffff0d7224 */ /* 0x000fce00078e0019 */
[----:B------:R-:W-:Y:S05]  /*39b0*/  CALL.REL.NOINC `($__internal_3_$__cuda_sm20_dsqrt_rn_f64_mediumpath_v1) ;  /* 0x000000c8001c7944 */ /* 0x000fea0003c00000 */
.L_x_64:
[----:B------:R-:W-:Y:S05]  /*39c0*/  BSYNC.RECONVERGENT B0 ;  /* 0x0000000000007941 */ /* 0x000fea0003800200 */
.L_x_63:
[----:B------:R-:W0:Y:S01]  /*39d0*/  MUFU.RCP64H R7, R85 ;  /* 0x0000005500077308 */ /* 0x000e220000001800 */
[----:B------:R-:W-:Y:S01]  /*39e0*/  IMAD.MOV.U32 R6, RZ, RZ, 0x1 ;  /* 0x00000001ff067424 */ /* 0x000fe200078e00ff */
[----:B------:R-:W-:Y:S01]  /*39f0*/  DMUL R134, R20, R8 ;  /* 0x0000000814867228 */ /* 0x000fe20000000000 */
[----:B------:R-:W-:Y:S09]  /*3a00*/  BSSY.RECONVERGENT B1, `(.L_x_65) ;  /* 0x0000011000017945 */ /* 0x000ff20003800200 */
        /* <DEDUP_REMOVED lines=12> */
[----:B------:R-:W-:Y:S01]  /*3ad0*/  MOV R132, R84 ;  /* 0x0000005400847202 */ /* 0x000fe20000000f00 */
[----:B------:R-:W-:Y:S01]  /*3ae0*/  IMAD.MOV.U32 R133, RZ, RZ, R85 ;  /* 0x000000ffff857224 */ /* 0x000fe200078e0055 */
[----:B------:R-:W-:-:S07]  /*3af0*/  MOV R8, 0x3b10 ;  /* 0x00003b1000087802 */ /* 0x000fce0000000f00 */
[----:B------:R-:W-:Y:S05]  /*3b00*/  CALL.REL.NOINC `($__internal_2_$__cuda_sm20_div_rn_f64_full) ;  /* 0x000000c000607944 */ /* 0x000fea0003c00000 */
.L_x_66:
[----:B------:R-:W-:Y:S05]  /*3b10*/  BSYNC.RECONVERGENT B1 ;  /* 0x0000000000017941 */ /* 0x000fea0003800200 */
.L_x_65:
[----:B------:R-:W-:Y:S01]  /*3b20*/  DMUL R16, R14, R4 ;  /* 0x000000040e107228 */ /* 0x000fe20000000000 */
[----:B------:R-:W-:Y:S01]  /*3b30*/  IMAD.MOV.U32 R6, RZ, RZ, 0x1 ;  /* 0x00000001ff067424 */ /* 0x000fe200078e00ff */
[----:B------:R-:W-:Y:S01]  /*3b40*/  DADD R134, -RZ, -R22 ;  /* 0x00000000ff867229 */ /* 0x000fe20000000916 */
[----:B------:R-:W-:Y:S01]  /*3b50*/  BSSY.RECONVERGENT B1, `(.L_x_67) ;  /* 0x0000016000017945 */ /* 0x000fe20003800200 */
[----:B------:R-:W-:Y:S02]  /*3b60*/  IMAD.MOV.U32 R68, RZ, RZ, R12 ;  /* 0x000000ffff447224 */ /* 0x000fe400078e000c */
[----:B------:R-:W0:Y:S01]  /*3b70*/  MUFU.RCP64H R7, R17 ;  /* 0x0000001100077308 */ /* 0x000e220000001800 */
[----:B------:R-:W-:-:S05]  /*3b80*/  IMAD.MOV.U32 R69, RZ, RZ, R13 ;  /* 0x000000ffff457224 */ /* 0x000fca00078e000d */
[----:B------:R-:W-:Y:S01]  /*3b90*/  FSETP.GEU.AND P1, PT, |R135|, 6.5827683646048100446e-37, PT ;  /* 0x036000008700780b */ /* 0x000fe20003f2e200 */
[----:B0-----:R-:W-:-:S08]  /*3ba0*/  DFMA R8, -R16, R6, 1 ;  /* 0x3ff000001008742b */ /* 0x001fd00000000106 */
[----:B------:R-:W-:-:S08]  /*3bb0*/  DFMA R8, R8, R8, R8 ;  /* 0x000000080808722b */ /* 0x000fd00000000008 */
[----:B------:R-:W-:-:S08]  /*3bc0*/  DFMA R8, R6, R8, R6 ;  /* 0x000000080608722b */ /* 0x000fd00000000006 */
[----:B------:R-:W-:-:S08]  /*3bd0*/  DFMA R6, -R16, R8, 1 ;  /* 0x3ff000001006742b */ /* 0x000fd00000000108 */
[----:B------:R-:W-:-:S08]  /*3be0*/  DFMA R6, R8, R6, R8 ;  /* 0x000000060806722b */ /* 0x000fd00000000008 */
[----:B------:R-:W-:-:S08]  /*3bf0*/  DMUL R20, R22, -R6 ;  /* 0x8000000616147228 */ /* 0x000fd00000000000 */
[----:B------:R-:W-:-:S08]  /*3c00*/  DFMA R8, -R16, R20, -R22 ;  /* 0x000000141008722b */ /* 0x000fd00000000916 */
        /* <DEDUP_REMOVED lines=8> */
[----:B------:R-:W-:Y:S01]  /*3c90*/  IMAD.MOV.U32 R20, RZ, RZ, R12 ;  /* 0x000000ffff147224 */ /* 0x000fe200078e000c */
[----:B------:R-:W-:-:S07]  /*3ca0*/  MOV R21, R13 ;  /* 0x0000000d00157202 */ /* 0x000fce0000000f00 */
.L_x_68:
[----:B------:R-:W-:Y:S05]  /*3cb0*/  BSYNC.RECONVERGENT B1 ;  /* 0x0000000000017941 */ /* 0x000fea0003800200 */
.L_x_67:
[----:B------:R-:W0:Y:S01]  /*3cc0*/  MUFU.RCP64H R7, R15 ;  /* 0x0000000f00077308 */ /* 0x000e220000001800 */
[----:B------:R-:W-:Y:S01]  /*3cd0*/  IMAD.MOV.U32 R6, RZ, RZ, 0x1 ;  /* 0x00000001ff067424 */ /* 0x000fe200078e00ff */
[----:B------:R-:W-:Y:S01]  /*3ce0*/  FSETP.GEU.AND P1, PT, |R5|, 6.5827683646048100446e-37, PT ;  /* 0x036000000500780b */ /* 0x000fe20003f2e200 */
[----:B------:R-:W-:Y:S04]  /*3cf0*/  BSSY.RECONVERGENT B1, `(.L_x_69) ;  /* 0x0000014000017945 */ /* 0x000fe80003800200 */
        /* <DEDUP_REMOVED lines=13> */
[----:B------:R-:W-:Y:S02]  /*3dd0*/  IMAD.MOV.U32 R135, RZ, RZ, R5 ;  /* 0x000000ffff877224 */ /* 0x000fe400078e0005 */
[----:B------:R-:W-:Y:S02]  /*3de0*/  IMAD.MOV.U32 R132, RZ, RZ, R14 ;  /* 0x000000ffff847224 */ /* 0x000fe400078e000e */
[----:B------:R-:W-:-:S07]  /*3df0*/  IMAD.MOV.U32 R133, RZ, RZ, R15 ;  /* 0x000000ffff857224 */ /* 0x000fce00078e000f */
[----:B------:R-:W-:Y:S05]  /*3e00*/  CALL.REL.NOINC `($__internal_2_$__cuda_sm20_div_rn_f64_full) ;  /* 0x000000bc00a07944 */ /* 0x000fea0003c00000 */
[----:B------:R-:W-:Y:S02]  /*3e10*/  IMAD.MOV.U32 R18, RZ, RZ, R12 ;  /* 0x000000ffff127224 */ /* 0x000fe400078e000c */
[----:B------:R-:W-:-:S07]  /*3e20*/  IMAD.MOV.U32 R19, RZ, RZ, R13 ;  /* 0x000000ffff137224 */ /* 0x000fce00078e000d */
.L_x_70:
[----:B------:R-:W-:Y:S05]  /*3e30*/  BSYNC.RECONVERGENT B1 ;  /* 0x0000000000017941 */ /* 0x000fea0003800200 */
.L_x_69:
[----:B------:R-:W0:Y:S01]  /*3e40*/  MUFU.RCP64H R7, R15 ;  /* 0x0000000f00077308 */ /* 0x000e220000001800 */
[----:B------:R-:W-:Y:S01]  /*3e50*/  IADD3 R6, PT, PT, R15, 0x300402, RZ ;  /* 0x003004020f067810 */ /* 0x000fe20007ffe0ff */
[----:B------:R-:W-:Y:S03]  /*3e60*/  BSSY.RECONVERGENT B0, `(.L_x_71) ;  /* 0x0000010000007945 */ /* 0x000fe60003800200 */
[----:B------:R-:W-:Y:S02]  /*3e70*/  FSETP.GEU.AND P0, PT, |R6|, 5.8789094863358348022e-39, PT ;  /* 0x004004020600780b */ /* 0x000fe40003f0e200 */
[----:B0-----:R-:W-:-:S08]  /*3e80*/  DFMA R8, -R14, R6, 1 ;  /* 0x3ff000000e08742b */ /* 0x001fd00000000106 */
[----:B------:R-:W-:-:S08]  /*3e90*/  DFMA R8, R8, R8, R8 ;  /* 0x000000080808722b */ /* 0x000fd00000000008 */
[----:B------:R-:W-:-:S08]  /*3ea0*/  DFMA R8, R6, R8, R6 ;  /* 0x000000080608722b */ /* 0x000fd00000000006 */
[----:B------:R-:W-:-:S08]  /*3eb0*/  DFMA R22, -R14, R8, 1 ;  /* 0x3ff000000e16742b */ /* 0x000fd00000000108 */
[----:B------:R-:W-:Y:S01]  /*3ec0*/  DFMA R22, R8, R22, R8 ;  /* 0x000000160816722b */ /* 0x000fe20000000008 */
[----:B------:R-:W-:Y:S10]  /*3ed0*/  @P0 BRA `(.L_x_72) ;  /* 0x0000000000200947 */ /* 0x000ff40003800000 */
[----:B------:R-:W-:Y:S01]  /*3ee0*/  LOP3.LUT R10, R15, 0x7fffffff, RZ, 0xc0, !PT ;  /* 0x7fffffff0f0a7812 */ /* 0x000fe200078ec0ff */
[----:B------:R-:W-:Y:S01]  /*3ef0*/  IMAD.MOV.U32 R12, RZ, RZ, R14 ;  /* 0x000000ffff0c7224 */ /* 0x000fe200078e000e */
[----:B------:R-:W-:Y:S01]  /*3f00*/  MOV R8, 0x3f40 ;  /* 0x00003f4000087802 */ /* 0x000fe20000000f00 */
[----:B------:R-:W-:Y:S02]  /*3f10*/  IMAD.MOV.U32 R7, RZ, RZ, R15 ;  /* 0x000000ffff077224 */ /* 0x000fe400078e000f */
[----:B------:R-:W-:-:S07]  /*3f20*/  VIADD R10, R10, 0xfff00000 ;  /* 0xfff000000a0a7836 */ /* 0x000fce0000000000 */
[----:B------:R-:W-:Y:S05]  /*3f30*/  CALL.REL.NOINC `($__internal_1_$__cuda_sm20_dblrcp_rn_slowpath_v3) ;  /* 0x000000b800b07944 */ /* 0x000fea0003c00000 */
[----:B------:R-:W-:Y:S02]  /*3f40*/  IMAD.MOV.U32 R22, RZ, RZ, R10 ;  /* 0x000000ffff167224 */ /* 0x000fe400078e000a */
[----:B------:R-:W-:-:S07]  /*3f50*/  IMAD.MOV.U32 R23, RZ, RZ, R7 ;  /* 0x000000ffff177224 */ /* 0x000fce00078e0007 */
.L_x_72:
[----:B------:R-:W-:Y:S05]  /*3f60*/  BSYNC.RECONVERGENT B0 ;  /* 0x0000000000007941 */ /* 0x000fea0003800200 */
.L_x_71:
[----:B------:R-:W-:Y:S01]  /*3f70*/  DMUL R132, R2, R16 ;  /* 0x0000001002847228 */ /* 0x000fe20000000000 */
[----:B------:R-:W-:Y:S01]  /*3f80*/  IMAD.MOV.U32 R6, RZ, RZ, 0x1 ;  /* 0x00000001ff067424 */ /* 0x000fe200078e00ff */
[----:B------:R-:W-:Y:S01]  /*3f90*/  DFMA R134, R86, -R2, R4 ;  /* 0x800000025686722b */ /* 0x000fe20000000004 */
[----:B------:R-:W-:Y:S03]  /*3fa0*/  BSSY.RECONVERGENT B1, `(.L_x_73) ;  /* 0x0000012000017945 */ /* 0x000fe60003800200 */
[----:B------:R-:W0:Y:S06]  /*3fb0*/  MUFU.RCP64H R7, R133 ;  /* 0x0000008500077308 */ /* 0x000e2c0000001800 */
        /* <DEDUP_REMOVED lines=12> */
[----:B------:R-:W-:-:S07]  /*4080*/  MOV R8, 0x40a0 ;  /* 0x000040a000087802 */ /* 0x000fce0000000f00 */
[----:B------:R-:W-:Y:S05]  /*4090*/  CALL.REL.NOINC `($__internal_2_$__cuda_sm20_div_rn_f64_full) ;  /* 0x000000b800fc7944 */ /* 0x000fea0003c00000 */
[----:B------:R-:W-:Y:S01]  /*40a0*/  IMAD.MOV.U32 R2, RZ, RZ, R12 ;  /* 0x000000ffff027224 */ /* 0x000fe200078e000c */
[----:B------:R-:W-:-:S07]  /*40b0*/  MOV R3, R13 ;  /* 0x0000000d00037202 */ /* 0x000fce0000000f00 */
.L_x_74:
[----:B------:R-:W-:Y:S05]  /*40c0*/  BSYNC.RECONVERGENT B1 ;  /* 0x0000000000017941 */ /* 0x000fea0003800200 */
.L_x_73:
[----:B------:R-:W0:Y:S01]  /*40d0*/  MUFU.RCP64H R7, R17 ;  /* 0x0000001100077308 */ /* 0x000e220000001800 */
[----:B------:R-:W1:Y:S01]  /*40e0*/  LDC.64 R66, c[0x3][RZ] ;  /* 0x00c00000ff427b82 */ /* 0x000e620000000a00 */
[----:B------:R-:W-:Y:S01]  /*40f0*/  IMAD.MOV.U32 R6, RZ, RZ, 0x1 ;  /* 0x00000001ff067424 */ /* 0x000fe200078e00ff */
[----:B------:R-:W2:Y:S01]  /*4100*/  LDCU.64 UR4, c[0x0][0x388] ;  /* 0x00007100ff0477ac */ /* 0x000ea20008000a00 */
[----:B------:R-:W-:Y:S05]  /*4110*/  BSSY.RECONVERGENT B1, `(.L_x_75) ;  /* 0x0000015000017945 */ /* 0x000fea0003800200 */
[----:B------:R-:W3:Y:S01]  /*4120*/  LDC.64 R4, c[0x3][0x8] ;  /* 0x00c00200ff047b82 */ /* 0x000ee20000000a00 */
[----:B0-----:R-:W-:-:S08]  /*4130*/  DFMA R8, -R16, R6, 1 ;  /* 0x3ff000001008742b */ /* 0x001fd00000000106 */
[----:B------:R-:W-:Y:S02]  /*4140*/  DFMA R8, R8, R8, R8 ;  /* 0x000000080808722b */ /* 0x000fe40000000008 */
[----:B-1----:R-:W-:-:S06]  /*4150*/  DMUL R66, R66, -2 ;  /* 0xc000000042427828 */ /* 0x002fcc0000000000 */
[----:B------:R-:W-:Y:S02]  /*4160*/  DFMA R8, R6, R8, R6 ;  /* 0x000000080608722b */ /* 0x000fe40000000006 */
[----:B---3--:R-:W-:-:S06]  /*4170*/  DMUL R66, R66, R4 ;  /* 0x0000000442427228 */ /* 0x008fcc0000000000 */
[----:B------:R-:W-:Y:S02]  /*4180*/  DFMA R4, -R16, R8, 1 ;  /* 0x3ff000001004742b */ /* 0x000fe40000000108 */
[----:B--2---:R-:W-:-:S06]  /*4190*/  DMUL R134, R66, UR4 ;  /* 0x0000000442867c28 */ /* 0x004fcc0008000000 */
[----:B------:R-:W-:-:S04]  /*41a0*/  DFMA R8, R8, R4, R8 ;  /* 0x000000040808722b */ /* 0x000fc80000000008 */
[----:B------:R-:W-:-:S04]  /*41b0*/  FSETP.GEU.AND P1, PT, |R135|, 6.5827683646048100446e-37, PT ;  /* 0x036000008700780b */ /* 0x000fc80003f2e200 */
        /* <DEDUP_REMOVED lines=10> */
.L_x_76:
[----:B------:R-:W-:Y:S05]  /*4260*/  BSYNC.RECONVERGENT B1 ;  /* 0x0000000000017941 */ /* 0x000fea0003800200 */
.L_x_75:
[----:B------:R-:W-:Y:S01]  /*4270*/  DMUL R22, R70, R22 ;  /* 0x0000001646167228 */ /* 0x000fe20000000000 */
[----:B------:R-:W-:Y:S01]  /*4280*/  BSSY.RECONVERGENT B0, `(.L_x_77) ;  /* 0x0000028000007945 */ /* 0x000fe20003800200 */
[----:B------:R-:W-:Y:S02]  /*4290*/  DMUL R18, R72, R18 ;  /* 0x0000001248127228 */ /* 0x000fe40000000000 */
[----:B------:R-:W-:Y:S02]  /*42a0*/  DMUL R2, R68, R2 ;  /* 0x0000000244027228 */ /* 0x000fe40000000000 */
[----:B------:R-:W-:Y:S02]  /*42b0*/  DADD R12, R12, R12 ;  /* 0x000000000c0c7229 */ /* 0x000fe4000000000c */
[----:B------:R-:W-:Y:S02]  /*42c0*/  DMUL R22, R70, R22 ;  /* 0x0000001646167228 */ /* 0x000fe40000000000 */
[----:B------:R-:W-:-:S04]  /*42d0*/  DMUL R4, R20, -4 ;  /* 0xc010000014047828 */ /* 0x000fc80000000000 */
[----:B------:R-:W-:Y:S02]  /*42e0*/  DMUL R14, R68, R12 ;  /* 0x0000000c440e7228 */ /* 0x000fe40000000000 */
[----:B------:R-:W-:-:S08]  /*42f0*/  DFMA R18, R72, R18, R22 ;  /* 0x000000124812722b */ /* 0x000fd00000000016 */
[----:B------:R-:W-:-:S08]  /*4300*/  DFMA R2, R68, R2, R18 ;  /* 0x000000024402722b */ /* 0x000fd00000000012 */
[----:B------:R-:W-:-:S08]  /*4310*/  DMUL R2, R2, R4 ;  /* 0x0000000402027228 */ /* 0x000fd00000000000 */
[----:B------:R-:W-:-:S08]  /*4320*/  DFMA R2, R14, R14, R2 ;  /* 0x0000000e0e02722b */ /* 0x000fd00000000002 */
[----:B------:R-:W-:-:S06]  /*4330*/  DSETP.GEU.AND P0, PT, R2, RZ, PT ;  /* 0x000000ff0200722a */ /* 0x000fcc0003f0e000 */
[----:B------:R-:W-:Y:S01]  /*4340*/  FSEL R9, R3, RZ, P0 ;  /* 0x000000ff03097208 */ /* 0x000fe20000000000 */
[----:B------:R-:W-:Y:S01]  /*4350*/  IMAD.MOV.U32 R3, RZ, RZ, 0x3fd80000 ;  /* 0x3fd80000ff037424 */ /* 0x000fe200078e00ff */
[----:B------:R-:W-:Y:S01]  /*4360*/  FSEL R8, R2, RZ, P0 ;  /* 0x000000ff02087208 */ /* 0x000fe20000000000 */
[----:B------:R-:W-:Y:S01]  /*4370*/  IMAD.MOV.U32 R2, RZ, RZ, 0x0 ;  /* 0x00000000ff027424 */ /* 0x000fe200078e00ff */
[----:B------:R-:W0:Y:S01]  /*4380*/  MUFU.RSQ64H R5, R9 ;  /* 0x0000000900057308 */ /* 0x000e220000001c00 */
[----:B------:R-:W-:-:S05]  /*4390*/  VIADD R4, R9, 0xfcb00000 ;  /* 0xfcb0000009047836 */ /* 0x000fca0000000000 */
[----:B------:R-:W-:Y:S01]  /*43a0*/  ISETP.GE.U32.AND P0, PT, R4, 0x7ca00000, PT ;  /* 0x7ca000000400780c */ /* 0x000fe20003f06070 */
[----:B0-----:R-:W-:-:S08]  /*43b0*/  DMUL R6, R4, R4 ;  /* 0x0000000404067228 */ /* 0x001fd00000000000 */
[----:B------:R-:W-:-:S08]  /*43c0*/  DFMA R6, -R6, R8, 1 ;  /* 0x3ff000000606742b */ /* 0x000fd00000000108 */
[----:B------:R-:W-:Y:S02]  /*43d0*/  DFMA R2, R6, R2, 0.5 ;  /* 0x3fe000000602742b */ /* 0x000fe40000000002 */
[----:B------:R-:W-:-:S08]  /*43e0*/  DMUL R6, R4, R6 ;  /* 0x0000000604067228 */ /* 0x000fd00000000000 */
[----:B------:R-:W-:-:S08]  /*43f0*/  DFMA R10, R2, R6, R4 ;  /* 0x00000006020a722b */ /* 0x000fd00000000004 */
[----:B------:R-:W-:Y:S02]  /*4400*/  DMUL R12, R10, R8 ;  /* 0x000000080a0c7228 */ /* 0x000fe40000000000 */
[----:B------:R-:W-:Y:S01]  /*4410*/  VIADD R7, R11, 0xfff00000 ;  /* 0xfff000000b077836 */ /* 0x000fe20000000000 */
[----:B------:R-:W-:-:S05]  /*4420*/  MOV R6, R10 ;  /* 0x0000000a00067202 */ /* 0x000fca0000000f00 */
[----:B------:R-:W-:-:S08]  /*4430*/  DFMA R16, R12, -R12, R8 ;  /* 0x8000000c0c10722b */ /* 0x000fd00000000008 */
        /* <DEDUP_REMOVED lines=8> */
[----:B------:R-:W-:-:S07]  /*44c0*/  IMAD.MOV.U32 R11, RZ, RZ, R7 ;  /* 0x000000ffff0b7224 */ /* 0x000fce00078e0007 */
[----:B------:R-:W-:Y:S05]  /*44d0*/  CALL.REL.NOINC `($__internal_3_$__cuda_sm20_dsqrt_rn_f64_mediumpath_v1) ;  /* 0x000000bc00547944 */ /* 0x000fea0003c00000 */
[----:B------:R-:W-:Y:S01]  /*44e0*/  IMAD.MOV.U32 R2, RZ, RZ, R8 ;  /* 0x000000ffff027224 */ /* 0x000fe200078e0008 */
[----:B------:R-:W-:-:S07]  /*44f0*/  MOV R3, R9 ;  /* 0x0000000900037202 */ /* 0x000fce0000000f00 */
.L_x_78:
[----:B------:R-:W-:Y:S05]  /*4500*/  BSYNC.RECONVERGENT B0 ;  /* 0x0000000000007941 */ /* 0x000fea0003800200 */
.L_x_77:
[----:B------:R-:W-:Y:S01]  /*4510*/  DADD R132, R20, R20 ;  /* 0x0000000014847229 */ /* 0x000fe20000000014 */
[----:B------:R-:W-:Y:S01]  /*4520*/  IMAD.MOV.U32 R4, RZ, RZ, 0x1 ;  /* 0x00000001ff047424 */ /* 0x000fe200078e00ff */
[----:B------:R-:W-:Y:S01]  /*4530*/  DADD R134, -R14, -R2 ;  /* 0x000000000e867229 */ /* 0x000fe20000000902 */
        /* <DEDUP_REMOVED lines=16> */
.L_x_80:
[----:B------:R-:W-:Y:S05]  /*4640*/  BSYNC.RECONVERGENT B1 ;  /* 0x0000000000017941 */ /* 0x000fea0003800200 */
.L_x_79:
[----:B------:R-:W0:Y:S01]  /*4650*/  LDCU.64 UR4, c[0x3][0x10] ;  /* 0x00c00200ff0477ac */ /* 0x000e220008000a00 */
[----:B------:R-:W-:Y:S01]  /*4660*/  IMAD.MOV.U32 R64, RZ, RZ, -0x3d70a3d7 ;  /* 0xc28f5c29ff407424 */ /* 0x000fe200078e00ff */
[----:B------:R-:W-:Y:S01]  /*4670*/  BSSY.RECONVERGENT B2, `(.L_x_81) ;  /* 0x0000b30000027945 */ /* 0x000fe20003800200 */
[----:B------:R-:W-:Y:S01]  /*4680*/  IMAD.MOV.U32 R65, RZ, RZ, 0x3ff028f5 ;  /* 0x3ff028f5ff417424 */ /* 0x000fe200078e00ff */
[----:B------:R-:W1:Y:S01]  /*4690*/  LDCU.64 UR16, c[0x0][0x390] ;  /* 0x00007200ff1077ac */ /* 0x000e620008000a00 */
[----:B------:R-:W-:Y:S02]  /*46a0*/  IMAD.MOV.U32 R62, RZ, RZ, R12 ;  /* 0x000000ffff3e7224 */ /* 0x000fe400078e000c */
[----:B------:R-:W-:Y:S01]  /*46b0*/  IMAD.MOV.U32 R63, RZ, RZ, R13 ;  /* 0x000000ffff3f7224 */ /* 0x000fe200078e000d */
[----:B------:R-:W2:Y:S01]  /*46c0*/  LDCU.64 UR10, c[0x3][URZ] ;  /* 0x00c00000ff0a77ac */ /* 0x000ea20008000a00 */
[----:B------:R-:W-:Y:S01]  /*46d0*/  IMAD.MOV.U32 R2, RZ, RZ, RZ ;  /* 0x000000ffff027224 */ /* 0x000fe200078e00ff */
[----:B------:R-:W3:Y:S01]  /*46e0*/  LDCU.64 UR12, c[0x0][0x3c0] ;  /* 0x00007800ff0c77ac */ /* 0x000ee20008000a00 */
[----:B------:R-:W4:Y:S01]  /*46f0*/  LDCU UR7, c[0x3][0x4] ;  /* 0x00c00080ff0777ac */ /* 0x000f220008000800 */
[----:B0-----:R-:W-:Y:S01]  /*4700*/  DMUL R64, R64, UR4 ;  /* 0x0000000440407c28 */ /* 0x001fe20008000000 */
[----:B------:R-:W0:Y:S01]  /*4710*/  LDCU.64 UR14, c[0x4][0x8] ;  /* 0x01000100ff0e77ac */ /* 0x000e220008000a00 */
[----:B-1----:R-:W-:Y:S01]  /*4720*/  IMAD.U32 R60, RZ, RZ, UR16 ;  /* 0x00000010ff3c7e24 */ /* 0x002fe2000f8e00ff */
[----:B------:R-:W-:-:S08]  /*4730*/  MOV R61, UR17 ;  /* 0x00000011003d7c02 */ /* 0x000fd00008000f00 */
.L_x_262:
[----:B------:R-:W-:Y:S01]  /*4740*/  DSETP.GEU.AND P0, PT, R88, R64, PT ;  /* 0x000000405800722a */ /* 0x000fe20003f0e000 */
[----:B------:R-:W-:Y:S01]  /*4750*/  IMAD.MOV.U32 R3, RZ, RZ, R2 ;  /* 0x000000ffff037224 */ /* 0x000fe200078e0002 */
[----:B------:R-:W-:Y:S01]  /*4760*/  CS2R R6, SRZ ;  /* 0x0000000000067805 */ /* 0x000fe2000001ff00 */
[----:B------:R-:W-:Y:S02]  /*4770*/  IMAD.MOV.U32 R4, RZ, RZ, 0x1 ;  /* 0x00000001ff047424 */ /* 0x000fe400078e00ff */
[----:B------:R-:W-:-:S09]  /*4780*/  IMAD.MOV.U32 R5, RZ, RZ, RZ ;  /* 0x000000ffff057224 */ /* 0x000fd200078e00ff */
[----:B------:R-:W-:Y:S05]  /*4790*/  @!P0 BRA `(.L_x_82) ;  /* 0x000000b000748947 */ /* 0x000fea0003800000 */
[----:B---3--:R-:W-:Y:S01]  /*47a0*/  DSETP.GT.AND P0, PT, R88, UR12, PT ;  /* 0x0000000c58007e2a */ /* 0x008fe2000bf04000 */
[----:B------:R-:W-:Y:S02]  /*47b0*/  IMAD.MOV.U32 R7, RZ, RZ, 0x3c23d70a ;  /* 0x3c23d70aff077424 */ /* 0x000fe400078e00ff */
[----:B------:R-:W-:-:S11]  /*47c0*/  IMAD.MOV.U32 R4, RZ, RZ, RZ ;  /* 0x000000ffff047224 */ /* 0x000fd600078e00ff */
[----:B------:R-:W-:Y:S05]  /*47d0*/  @P0 BRA `(.L_x_82) ;  /* 0x000000b000640947 */ /* 0x000fea0003800000 */
[----:B------:R-:W1:Y:S01]  /*47e0*/  LDC.64 R10, c[0x0][0x3b8] ;  /* 0x0000ee00ff0a7b82 */ /* 0x000e620000000a00 */
[----:B------:R-:W-:Y:S01]  /*47f0*/  UMOV UR4, 0x54442d18 ;  /* 0x54442d1800047882 */ /* 0x000fe20000000000 */
[----:B------:R-:W-:Y:S02]  /*4800*/  UMOV UR5, 0x3ff921fb ;  /* 0x3ff921fb00057882 */ /* 0x000fe40000000000 */
[----:B------:R-:W-:Y:S02]  /*4810*/  DADD R60, R60, -UR4 ;  /* 0x800000043c3c7e29 */ /* 0x000fe40008000000 */
[----:B------:R-:W-:Y:S02]  /*4820*/  DADD R8, R58, -UR4 ;  /* 0x800000043a087e29 */ /* 0x000fe40008000000 */
[----:B------:R-:W3:Y:S06]  /*4830*/  LDC.64 R14, c[0x0][0x3b0] ;  /* 0x0000ec00ff0e7b82 */ /* 0x000eec0000000a00 */
[----:B------:R-:W-:Y:S01]  /*4840*/  DMUL R8, R60, R8 ;  /* 0x000000083c087228 */ /* 0x000fe20000000000 */
[----:B------:R-:W-:-:S02]  /*4850*/  IMAD.MOV.U32 R60, RZ, RZ, R58 ;  /* 0x000000ffff3c7224 */ /* 0x000fc400078e003a */
[----:B------:R-:W-:-:S05]  /*4860*/  IMAD.MOV.U32 R61, RZ, RZ, R59 ;  /* 0x000000ffff3d7224 */ /* 0x000fca00078e003b */
[----:B------:R-:W-:Y:S02]  /*4870*/  DSETP.LT.AND P1, PT, R8, RZ, PT ;  /* 0x000000ff0800722a */ /* 0x000fe40003f21000 */
[----:B-1----:R-:W-:-:S06]  /*4880*/  DSETP.GTU.AND P0, PT, R88, R10, PT ;  /* 0x0000000a5800722a */ /* 0x002fcc0003f0c000 */
[----:B---3--:R-:W-:-:S14]  /*4890*/  DSETP.LTU.OR P0, PT, R88, R14, P0 ;  /* 0x0000000e5800722a */ /* 0x008fdc0000709400 */
[----:B------:R-:W-:Y:S05]  /*48a0*/  @!P0 BRA P1, `(.L_x_83) ;  /* 0x000000a000f48947 */ /* 0x000fea0000800000 */
[----:B------:R-:W1:Y:S01]  /*48b0*/  LDC.64 R14, c[0x3][RZ] ;  /* 0x00c00000ff0e7b82 */ /* 0x000e620000000a00 */
[----:B----4-:R-:W1:Y:S01]  /*48c0*/  MUFU.RCP64H R9, UR7 ;  /* 0x0000000700097d08 */ /* 0x010e620008001800 */
[----:B------:R-:W-:Y:S01]  /*48d0*/  MOV R8, 0x1 ;  /* 0x0000000100087802 */ /* 0x000fe20000000f00 */
[----:B------:R-:W-:Y:S01]  /*48e0*/  DADD R134, -R64, R88 ;  /* 0x0000000040867229 */ /* 0x000fe20000000158 */
[----:B------:R-:W-:Y:S01]  /*48f0*/  UMOV UR4, 0x47ae147b ;  /* 0x47ae147b00047882 */ /* 0x000fe20000000000 */
[----:B------:R-:W-:Y:S01]  /*4900*/  UMOV UR5, 0x3f847ae1 ;  /* 0x3f847ae100057882 */ /* 0x000fe20000000000 */
[----:B------:R-:W-:Y:S01]  /*4910*/  BSSY.RECONVERGENT B1, `(.L_x_84) ;  /* 0x000001a000017945 */ /* 0x000fe20003800200 */
[----:B------:R-:W-:Y:S01]  /*4920*/  DSETP.GEU.AND P0, PT, R58, UR4, PT ;  /* 0x000000043a007e2a */ /* 0x000fe2000bf0e000 */
[----:B------:R-:W-:Y:S01]  /*4930*/  UMOV UR4, 0x72fc7f04 ;  /* 0x72fc7f0400047882 */ /* 0x000fe20000000000 */
[----:B------:R-:W-:-:S04]  /*4940*/  UMOV UR5, 0x40090d80 ;  /* 0x40090d8000057882 */ /* 0x000fc80000000000 */
[----:B------:R-:W-:Y:S01]  /*4950*/  FSETP.GEU.AND P2, PT, |R135|, 6.5827683646048100446e-37, PT ;  /* 0x036000008700780b */ /* 0x000fe20003f4e200 */
[----:B-1----:R-:W-:-:S08]  /*4960*/  DFMA R10, R8, -R14, 1 ;  /* 0x3ff00000080a742b */ /* 0x002fd0000000080e */
[----:B------:R-:W-:-:S08]  /*4970*/  DFMA R10, R10, R10, R10 ;  /* 0x0000000a0a0a722b */ /* 0x000fd0000000000a */
[----:B------:R-:W-:-:S08]  /*4980*/  DFMA R10, R8, R10, R8 ;  /* 0x0000000a080a722b */ /* 0x000fd00000000008 */
[----:B------:R-:W-:-:S08]  /*4990*/  DFMA R8, R10, -R14, 1 ;  /* 0x3ff000000a08742b */ /* 0x000fd0000000080e */
[----:B------:R-:W-:-:S08]  /*49a0*/  DFMA R8, R10, R8, R10 ;  /* 0x000000080a08722b */ /* 0x000fd0000000000a */
[----:B------:R-:W-:-:S08]  /*49b0*/  DMUL R12, R134, R8 ;  /* 0x00000008860c7228 */ /* 0x000fd00000000000 */
[----:B------:R-:W-:-:S08]  /*49c0*/  DFMA R10, R12, -R14, R134 ;  /* 0x8000000e0c0a722b */ /* 0x000fd00000000086 */
[----:B------:R-:W-:Y:S01]  /*49d0*/  DFMA R12, R8, R10, R12 ;  /* 0x0000000a080c722b */ /* 0x000fe2000000000c */
[----:B------:R-:W-:Y:S02]  /*49e0*/  FSEL R8, R58, 89128.9609375, P0 ;  /* 0x47ae147b3a087808 */ /* 0x000fe40000000000 */
[----:B------:R-:W-:-:S07]  /*49f0*/  FSEL R9, R59, 1.0349999666213989258, P0 ;  /* 0x3f847ae13b097808 */ /* 0x000fce0000000000 */
[----:B------:R-:W-:Y:S01]  /*4a00*/  FFMA R7, RZ, UR7, R13 ;  /* 0x00000007ff077c23 */ /* 0x000fe2000800000d */
[----:B------:R-:W-:-:S04]  /*4a10*/  DSETP.GT.AND P0, PT, R8, UR4, PT ;  /* 0x0000000408007e2a */ /* 0x000fc8000bf04000 */
[----:B------:R-:W-:Y:S02]  /*4a20*/  FSETP.GT.AND P1, PT, |R7|, 1.469367938527859385e-39, PT ;  /* 0x001000000700780b */ /* 0x000fe40003f24200 */
[----:B------:R-:W-:Y:S02]  /*4a30*/  FSEL R58, R8, 1.00024031927726011779e+31, !P0 ;  /* 0x72fc7f04083a7808 */ /* 0x000fe40004000000 */
[----:B------:R-:W-:-:S09]  /*4a40*/  FSEL R59, R9, 2.141448974609375, !P0 ;  /* 0x40090d80093b7808 */ /* 0x000fd20004000000 */
[----:B------:R-:W-:Y:S05]  /*4a50*/  @P1 BRA P2, `(.L_x_85) ;  /* 0x0000000000141947 */ /* 0x000fea0001000000 */
[----:B------:R-:W1:Y:S01]  /*4a60*/  LDCU.64 UR4, c[0x3][URZ] ;  /* 0x00c00000ff0477ac */ /* 0x000e620008000a00 */
[----:B------:R-:W-:Y:S01]  /*4a70*/  MOV R8, 0x4ab0 ;  /* 0x00004ab000087802 */ /* 0x000fe20000000f00 */
[----:B-1----:R-:W-:Y:S02]  /*4a80*/  IMAD.U32 R132, RZ, RZ, UR4 ;  /* 0x00000004ff847e24 */ /* 0x002fe4000f8e00ff */
[----:B------:R-:W-:-:S07]  /*4a90*/  IMAD.U32 R133, RZ, RZ, UR5 ;  /* 0x00000005ff857e24 */ /* 0x000fce000f8e00ff */
[----:B0-2---:R-:W-:Y:S05]  /*4aa0*/  CALL.REL.NOINC `($__internal_2_$__cuda_sm20_div_rn_f64_full) ;  /* 0x000000b000787944 */ /* 0x005fea0003c00000 */
.L_x_85:
[----:B0-2---:R-:W-:Y:S05]  /*4ab0*/  BSYNC.RECONVERGENT B1 ;  /* 0x0000000000017941 */ /* 0x005fea0003800200 */
.L_x_84:
[----:B------:R-:W-:Y:S01]  /*4ac0*/  UMOV UR4, 0x6dc9c883 ;  /* 0x6dc9c88300047882 */ /* 0x000fe20000000000 */
[----:B------:R-:W-:Y:S01]  /*4ad0*/  UMOV UR5, 0x3fe45f30 ;  /* 0x3fe45f3000057882 */ /* 0x000fe20000000000 */
[----:B------:R-:W-:Y:S01]  /*4ae0*/  UMOV UR16, 0x54442d18 ;  /* 0x54442d1800107882 */ /* 0x000fe20000000000 */
[----:B------:R-:W-:Y:S01]  /*4af0*/  DMUL R10, R58, UR4 ;  /* 0x000000043a0a7c28 */ /* 0x000fe20008000000 */
[----:B------:R-:W-:Y:S01]  /*4b00*/  UMOV UR4, 0x9999999a ;  /* 0x9999999a00047882 */ /* 0x000fe20000000000 */
[----:B------:R-:W-:Y:S01]  /*4b10*/  UMOV UR5, 0x3fb99999 ;  /* 0x3fb9999900057882 */ /* 0x000fe20000000000 */
[----:B------:R-:W-:Y:S01]  /*4b20*/  UMOV UR17, 0x3ff921fb ;  /* 0x3ff921fb00117882 */ /* 0x000fe20000000000 */
[----:B------:R-:W-:Y:S01]  /*4b30*/  DMUL R8, R12, UR4 ;  /* 0x000000040c087c28 */ /* 0x000fe20008000000 */
[----:B------:R-:W-:Y:S01]  /*4b40*/  UMOV UR6, UR5 ;  /* 0x0000000500067c82 */ /* 0x000fe20008000000 */
[----:B------:R-:W0:Y:S01]  /*4b50*/  F2I.F64 R7, R10 ;  /* 0x0000000a00077311 */ /* 0x000e220000301100 */
[----:B------:R-:W-:Y:S01]  /*4b60*/  IMAD.U32 R17, RZ, RZ, UR6 ;  /* 0x00000006ff117e24 */ /* 0x000fe2000f8e00ff */
[----:B------:R-:W-:Y:S04]  /*4b70*/  BSSY.RECONVERGENT B3, `(.L_x_86) ;  /* 0x000001f000037945 */ /* 0x000fe80003800200 */
[----:B------:R-:W-:Y:S01]  /*4b80*/  DSETP.MIN.AND P0, P1, R8, UR4, PT ;  /* 0x0000000408007e2a */ /* 0x000fe2000b900000 */
[----:B------:R-:W-:Y:S01]  /*4b90*/  UMOV UR5, 0x3c91a626 ;  /* 0x3c91a62600057882 */ /* 0x000fe20000000000 */
[----:B------:R-:W-:-:S04]  /*4ba0*/  IMAD.MOV.U32 R16, RZ, RZ, R8 ;  /* 0x000000ffff107224 */ /* 0x000fc800078e0008 */
[----:B------:R-:W-:Y:S02]  /*4bb0*/  FSEL R9, R9, UR6, P0 ;  /* 0x0000000609097c08 */ /* 0x000fe40008000000 */
[----:B------:R-:W-:Y:S01]  /*4bc0*/  SEL R8, R16, UR4, P0 ;  /* 0x0000000410087c07 */ /* 0x000fe20008000000 */
[----:B0-----:R-:W0:Y:S01]  /*4bd0*/  I2F.F64 R14, R7 ;  /* 0x00000007000e7312 */ /* 0x001e220000201c00 */
[C---:B------:R-:W-:Y:S01]  /*4be0*/  DSETP.GT.AND P0, PT, R12.reuse, RZ, PT ;  /* 0x000000ff0c00722a */ /* 0x040fe20003f04000 */
[----:B------:R-:W-:Y:S01]  /*4bf0*/  UMOV UR4, 0x33145c00 ;  /* 0x33145c0000047882 */ /* 0x000fe20000000000 */
[----:B------:R-:W-:Y:S02]  /*4c00*/  IMAD.MOV.U32 R16, RZ, RZ, R7 ;  /* 0x000000ffff107224 */ /* 0x000fe400078e0007 */
[----:B------:R-:W-:Y:S01]  /*4c10*/  @P1 LOP3.LUT R9, R17, 0x80000, RZ, 0xfc, !PT ;  /* 0x0008000011091812 */ /* 0x000fe200078efcff */
[----:B------:R-:W-:-:S05]  /*4c20*/  DSETP.GEU.AND P1, PT, R12, 10, PT ;  /* 0x402400000c00742a */ /* 0x000fca0003f2e000 */
[----:B------:R-:W-:Y:S02]  /*4c30*/  DADD R8, -RZ, -R8 ;  /* 0x00000000ff087229 */ /* 0x000fe40000000908 */
[----:B0-----:R-:W-:-:S08]  /*4c40*/  DFMA R10, R14, -UR16, R58 ;  /* 0x800000100e0a7c2b */ /* 0x001fd0000800003a */
[----:B------:R-:W-:Y:S01]  /*4c50*/  FSEL R56, R8, -1.5881868392106855534e-23, P0 ;  /* 0x9999999a08387808 */ /* 0x000fe20000000000 */
[----:B------:R-:W-:Y:S01]  /*4c60*/  DFMA R10, R14, -UR4, R10 ;  /* 0x800000040e0a7c2b */ /* 0x000fe2000800000a */
[----:B------:R-:W-:Y:S01]  /*4c70*/  FSEL R8, R9, -1.4499999284744262695, P0 ;  /* 0xbfb9999909087808 */ /* 0x000fe20000000000 */
[----:B------:R-:W-:Y:S01]  /*4c80*/  DSETP.GE.AND P0, PT, |R58|, 2.14748364800000000000e+09, PT ;  /* 0x41e000003a00742a */ /* 0x000fe20003f06200 */
[----:B------:R-:W-:Y:S01]  /*4c90*/  UMOV UR4, 0x252049c0 ;  /* 0x252049c000047882 */ /* 0x000fe20000000000 */
[----:B------:R-:W-:Y:S01]  /*4ca0*/  UMOV UR5, 0x397b839a ;  /* 0x397b839a00057882 */ /* 0x000fe20000000000 */
[----:B------:R-:W-:Y:S02]  /*4cb0*/  FSEL R56, R56, -1.5881868392106855534e-23, !P1 ;  /* 0x9999999a38387808 */ /* 0x000fe40004800000 */
[----:B------:R-:W-:Y:S01]  /*4cc0*/  FSEL R57, R8, -1.4499999284744262695, !P1 ;  /* 0xbfb9999908397808 */ /* 0x000fe20004800000 */
[----:B------:R-:W-:-:S10]  /*4cd0*/  DFMA R14, R14, -UR4, R10 ;  /* 0x800000040e0e7c2b */ /* 0x000fd4000800000a */
[----:B------:R-:W-:Y:S02]  /*4ce0*/  IMAD.MOV.U32 R12, RZ, RZ, R14 ;  /* 0x000000ffff0c7224 */ /* 0x000fe400078e000e */
[----:B------:R-:W-:Y:S01]  /*4cf0*/  IMAD.MOV.U32 R13, RZ, RZ, R15 ;  /* 0x000000ffff0d7224 */ /* 0x000fe200078e000f */
[----:B------:R-:W-:Y:S06]  /*4d00*/  @!P0 BRA `(.L_x_87) ;  /* 0x0000000000148947 */ /* 0x000fec0003800000 */
[----:B------:R-:W-:Y:S01]  /*4d10*/  MOV R12, R58 ;  /* 0x0000003a000c7202 */ /* 0x000fe20000000f00 */
[----:B------:R-:W-:Y:S01]  /*4d20*/  IMAD.MOV.U32 R109, RZ, RZ, R59 ;  /* 0x000000ffff6d7224 */ /* 0x000fe200078e003b */
[----:B------:R-:W-:-:S07]  /*4d30*/  MOV R110, 0x4d50 ;  /* 0x00004d50006e7802 */ /* 0x000fce0000000f00 */
[----:B------:R-:W-:Y:S05]  /*4d40*/  CALL.REL.NOINC `($_Z15raytrace_kernelP9RayResult12CameraParamsddd$__internal_trig_reduction_slowpathd) ;  /* 0x000000c000a07944 */ /* 0x000fea0003c00000 */
[----:B------:R-:W-:-:S07]  /*4d50*/  IMAD.MOV.U32 R7, RZ, RZ, R10 ;  /* 0x000000ffff077224 */ /* 0x000fce00078e000a */
.L_x_87:
[----:B------:R-:W-:Y:S05]  /*4d60*/  BSYNC.RECONVERGENT B3 ;  /* 0x0000000000037941 */ /* 0x000fea0003800200 */
.L_x_86:
[----:B------:R-:W-:-:S04]  /*4d70*/  VIADD R17, R7, 0x1 ;  /* 0x0000000107117836 */ /* 0x000fc80000000000 */
[----:B------:R-:W-:-:S05]  /*4d80*/  IMAD.SHL.U32 R8, R17, 0x40, RZ ;  /* 0x0000004011087824 */ /* 0x000fca00078e00ff */
[----:B------:R-:W-:-:S04]  /*4d90*/  LOP3.LUT R8, R8, 0x40, RZ, 0xc0, !PT ;  /* 0x0000004008087812 */ /* 0x000fc800078ec0ff */
[----:B------:R-:W-:-:S05]  /*4da0*/  IADD3 R8, P0, PT, R8, UR14, RZ ;  /* 0x0000000e08087c10 */ /* 0x000fca000ff1e0ff */
[----:B------:R-:W-:-:S05]  /*4db0*/  IMAD.X R9, RZ, RZ, UR15, P0 ;  /* 0x0000000fff097e24 */ /* 0x000fca00080e06ff */
[----:B------:R-:W2:Y:S04]  /*4dc0*/  LDG.E.128.CONSTANT R20, desc[UR8][R8.64] ;  /* 0x0000000808147981 */ /* 0x000ea8000c1e9d00 */
[----:B------:R-:W3:Y:S04]  /*4dd0*/  LDG.E.128.CONSTANT R24, desc[UR8][R8.64+0x10] ;  /* 0x0000100808187981 */ /* 0x000ee8000c1e9d00 */
[----:B------:R-:W4:Y:S01]  /*4de0*/  LDG.E.128.CONSTANT R28, desc[UR8][R8.64+0x20] ;  /* 0x00002008081c7981 */ /* 0x000f22000c1e9d00 */
[----:B------:R-:W-:Y:S01]  /*4df0*/  LOP3.LUT R7, R7, 0x1, RZ, 0xc0, !PT ;  /* 0x0000000107077812 */ /* 0x000fe200078ec0ff */
[----:B------:R-:W-:Y:S01]  /*4e00*/  IMAD.MOV.U32 R18, RZ, RZ, 0x79785eba ;  /* 0x79785ebaff127424 */ /* 0x000fe200078e00ff */
[----:B------:R-:W-:Y:S01]  /*4e10*/  DMUL R10, R12, R12 ;  /* 0x0000000c0c0a7228 */ /* 0x000fe20000000000 */
[----:B------:R-:W-:Y:S01]  /*4e20*/  BSSY.RECONVERGENT B3, `(.L_x_88) ;  /* 0x0000021000037945 */ /* 0x000fe20003800200 */
[----:B------:R-:W-:Y:S01]  /*4e30*/  ISETP.NE.U32.AND P0, PT, R7, 0x1, PT ;  /* 0x000000010700780c */ /* 0x000fe20003f05070 */
[----:B------:R-:W-:Y:S01]  /*4e40*/  IMAD.MOV.U32 R7, RZ, RZ, 0x3de5db65 ;  /* 0x3de5db65ff077424 */ /* 0x000fe200078e00ff */
[----:B------:R-:W-:-:S02]  /*4e50*/  DMUL R40, R88, R88 ;  /* 0x0000005858287228 */ /* 0x000fc40000000000 */
[----:B------:R-:W-:Y:S02]  /*4e60*/  FSEL R18, -R18, 4.2945490664224492434e-19, !P0 ;  /* 0x20fd816412127808 */ /* 0x000fe40004000100 */
[----:B------:R-:W-:-:S06]  /*4e70*/  FSEL R19, R7, -0.082518599927425384521, !P0 ;  /* 0xbda8ff8307137808 */ /* 0x000fcc0004000000 */
[----:B--2---:R-:W-:-:S08]  /*4e80*/  DFMA R20, R10, R18, R20 ;  /* 0x000000120a14722b */ /* 0x004fd00000000014 */
[----:B------:R-:W-:-:S08]  /*4e90*/  DFMA R20, R10, R20, R22 ;  /* 0x000000140a14722b */ /* 0x000fd00000000016 */
[----:B---3--:R-:W-:-:S08]  /*4ea0*/  DFMA R20, R10, R20, R24 ;  /* 0x000000140a14722b */ /* 0x008fd00000000018 */
[----:B------:R-:W-:-:S08]  /*4eb0*/  DFMA R20, R10, R20, R26 ;  /* 0x000000140a14722b */ /* 0x000fd0000000001a */
[----:B----4-:R-:W-:-:S08]  /*4ec0*/  DFMA R20, R10, R20, R28 ;  /* 0x000000140a14722b */ /* 0x010fd0000000001c */
[----:B------:R-:W-:-:S08]  /*4ed0*/  DFMA R20, R10, R20, R30 ;  /* 0x000000140a14722b */ /* 0x000fd0000000001e */
[----:B------:R-:W-:Y:S02]  /*4ee0*/  DFMA R8, R20, R12, R12 ;  /* 0x0000000c1408722b */ /* 0x000fe4000000000c */
[----:B------:R-:W-:Y:S02]  /*4ef0*/  DFMA R10, R10, R20, 1 ;  /* 0x3ff000000a0a742b */ /* 0x000fe40000000014 */
[----:B------:R-:W-:-:S08]  /*4f00*/  DFMA R20, R74, -R88, R40 ;  /* 0x800000584a14722b */ /* 0x000fd00000000028 */
[----:B------:R-:W-:Y:S01]  /*4f10*/  FSEL R10, R8, R10, !P0 ;  /* 0x0000000a080a7208 */ /* 0x000fe20004000000 */
[----:B------:R-:W-:Y:S01]  /*4f20*/  DADD R20, R86, R20 ;  /* 0x0000000056147229 */ /* 0x000fe20000000014 */
[----:B------:R-:W-:Y:S02]  /*4f30*/  FSEL R11, R9, R11, !P0 ;  /* 0x0000000b090b7208 */ /* 0x000fe40004000000 */
[----:B------:R-:W-:-:S04]  /*4f40*/  LOP3.LUT P0, RZ, R17, 0x2, RZ, 0xc0, !PT ;  /* 0x0000000211ff7812 */ /* 0x000fc8000780c0ff */
[----:B------:R-:W-:-:S10]  /*4f50*/  DADD R8, RZ, -R10 ;  /* 0x00000000ff087229 */ /* 0x000fd4000000080a */
[----:B------:R-:W-:Y:S02]  /*4f60*/  FSEL R26, R10, R8, !P0 ;  /* 0x000000080a1a7208 */ /* 0x000fe40004000000 */
[----:B------:R-:W-:Y:S01]  /*4f70*/  FSEL R27, R11, R9, !P0 ;  /* 0x000000090b1b7208 */ /* 0x000fe20004000000 */
[----:B------:R-:W-:-:S05]  /*4f80*/  DSETP.GE.AND P0, PT, |R58|, 2.14748364800000000000e+09, PT ;  /* 0x41e000003a00742a */ /* 0x000fca0003f06200 */
[----:B------:R-:W-:-:S08]  /*4f90*/  DMUL R22, R86, R26 ;  /* 0x0000001a56167228 */ /* 0x000fd00000000000 */
[----:B------:R-:W-:Y:S01]  /*4fa0*/  DFMA R22, R26, R22, R40 ;  /* 0x000000161a16722b */ /* 0x000fe20000000028 */
[----:B------:R-:W-:Y:S10]  /*4fb0*/  @!P0 BRA `(.L_x_89) ;  /* 0x00000000001c8947 */ /* 0x000ff40003800000 */
[----:B------:R-:W-:Y:S01]  /*4fc0*/  MOV R12, R58 ;  /* 0x0000003a000c7202 */ /* 0x000fe20000000f00 */
[----:B------:R-:W-:Y:S01]  /*4fd0*/  IMAD.MOV.U32 R109, RZ, RZ, R59 ;  /* 0x000000ffff6d7224 */ /* 0x000fe200078e003b */
[----:B------:R-:W-:-:S07]  /*4fe0*/  MOV R110, 0x5000 ;  /* 0x00005000006e7802 */ /* 0x000fce0000000f00 */
[----:B------:R-:W-:Y:S05]  /*4ff0*/  CALL.REL.NOINC `($_Z15raytrace_kernelP9RayResult12CameraParamsddd$__internal_trig_reduction_slowpathd) ;  /* 0x000000bc00f47944 */ /* 0x000fea0003c00000 */
[----:B------:R-:W-:Y:S02]  /*5000*/  IMAD.MOV.U32 R16, RZ, RZ, R10 ;  /* 0x000000ffff107224 */ /* 0x000fe400078e000a */
[----:B------:R-:W-:Y:S02]  /*5010*/  IMAD.MOV.U32 R14, RZ, RZ, R12 ;  /* 0x000000ffff0e7224 */ /* 0x000fe400078e000c */
[----:B------:R-:W-:-:S07]  /*5020*/  IMAD.MOV.U32 R15, RZ, RZ, R13 ;  /* 0x000000ffff0f7224 */ /* 0x000fce00078e000d */
.L_x_89:
[----:B------:R-:W-:Y:S05]  /*5030*/  BSYNC.RECONVERGENT B3 ;  /* 0x0000000000037941 */ /* 0x000fea0003800200 */
.L_x_88:
[----:B------:R-:W-:-:S05]  /*5040*/  IMAD.SHL.U32 R7, R16, 0x40, RZ ;  /* 0x0000004010077824 */ /* 0x000fca00078e00ff */
[----:B------:R-:W-:-:S04]  /*5050*/  LOP3.LUT R7, R7, 0x40, RZ, 0xc0, !PT ;  /* 0x0000004007077812 */ /* 0x000fc800078ec0ff */
[----:B------:R-:W-:-:S05]  /*5060*/  IADD3 R12, P0, PT, R7, UR14, RZ ;  /* 0x0000000e070c7c10 */ /* 0x000fca000ff1e0ff */
[----:B------:R-:W-:-:S05]  /*5070*/  IMAD.X R13, RZ, RZ, UR15, P0 ;  /* 0x0000000fff0d7e24 */ /* 0x000fca00080e06ff */
[----:B------:R-:W2:Y:S04]  /*5080*/  LDG.E.128.CONSTANT R28, desc[UR8][R12.64] ;  /* 0x000000080c1c7981 */ /* 0x000ea8000c1e9d00 */
[----:B------:R-:W3:Y:S04]  /*5090*/  LDG.E.128.CONSTANT R32, desc[UR8][R12.64+0x10] ;  /* 0x000010080c207981 */ /* 0x000ee8000c1e9d00 */
[----:B------:R0:W4:Y:S01]  /*50a0*/  LDG.E.128.CONSTANT R8, desc[UR8][R12.64+0x20] ;  /* 0x000020080c087981 */ /* 0x000122000c1e9d00 */
[----:B------:R-:W-:Y:S01]  /*50b0*/  LOP3.LUT R7, R16, 0x1, RZ, 0xc0, !PT ;  /* 0x0000000110077812 */ /* 0x000fe200078ec0ff */
[----:B------:R-:W-:Y:S01]  /*50c0*/  IMAD.MOV.U32 R24, RZ, RZ, 0x79785eba ;  /* 0x79785ebaff187424 */ /* 0x000fe200078e00ff */
[----:B------:R-:W-:Y:S01]  /*50d0*/  DMUL R18, R14, R14 ;  /* 0x0000000e0e127228 */ /* 0x000fe20000000000 */
[----:B------:R-:W-:Y:S01]  /*50e0*/  BSSY.RECONVERGENT B1, `(.L_x_90) ;  /* 0x0000030000017945 */ /* 0x000fe20003800200 */
[----:B------:R-:W-:Y:S01]  /*50f0*/  ISETP.NE.U32.AND P0, PT, R7, 0x1, PT ;  /* 0x000000010700780c */ /* 0x000fe20003f05070 */
[----:B------:R-:W-:Y:S01]  /*5100*/  DADD R38, R86, R40 ;  /* 0x0000000056267229 */ /* 0x000fe20000000028 */
[----:B------:R-:W-:-:S02]  /*5110*/  MOV R7, 0x3de5db65 ;  /* 0x3de5db6500077802 */ /* 0x000fc40000000f00 */
[----:B------:R-:W-:Y:S01]  /*5120*/  FSEL R24, -R24, 4.2945490664224492434e-19, P0 ;  /* 0x20fd816418187808 */ /* 0x000fe20000000100 */
[----:B0-----:R-:W-:Y:S01]  /*5130*/  IMAD.MOV.U32 R12, RZ, RZ, 0x1 ;  /* 0x00000001ff0c7424 */ /* 0x001fe200078e00ff */
[----:B------:R-:W-:-:S06]  /*5140*/  FSEL R25, R7, -0.082518599927425384521, P0 ;  /* 0xbda8ff8307197808 */ /* 0x000fcc0000000000 */
[----:B--2---:R-:W-:Y:S02]  /*5150*/  DFMA R28, R18, R24, R28 ;  /* 0x00000018121c722b */ /* 0x004fe4000000001c */
[----:B------:R-:W-:-:S06]  /*5160*/  DADD R24, R86, R86 ;  /* 0x0000000056187229 */ /* 0x000fcc0000000056 */
[----:B------:R-:W-:Y:S02]  /*5170*/  DFMA R28, R18, R28, R30 ;  /* 0x0000001c121c722b */ /* 0x000fe4000000001e */
[----:B------:R-:W-:-:S06]  /*5180*/  DMUL R30, R22, R20 ;  /* 0x00000014161e7228 */ /* 0x000fcc0000000000 */
[----:B---3--:R-:W-:Y:S01]  /*5190*/  DFMA R28, R18, R28, R32 ;  /* 0x0000001c121c722b */ /* 0x008fe20000000020 */
[----:B------:R-:W0:Y:S01]  /*51a0*/  MUFU.RCP64H R13, R31 ;  /* 0x0000001f000d7308 */ /* 0x000e220000001800 */
[----:B------:R-:W-:-:S06]  /*51b0*/  CS2R R32, SRZ ;  /* 0x0000000000207805 */ /* 0x000fcc000001ff00 */
[----:B------:R-:W-:-:S08]  /*51c0*/  DFMA R28, R18, R28, R34 ;  /* 0x0000001c121c722b */ /* 0x000fd00000000022 */
[----:B----4-:R-:W-:-:S08]  /*51d0*/  DFMA R8, R18, R28, R8 ;  /* 0x0000001c1208722b */ /* 0x010fd00000000008 */
[----:B------:R-:W-:Y:S02]  /*51e0*/  DFMA R8, R18, R8, R10 ;  /* 0x000000081208722b */ /* 0x000fe4000000000a */
[----:B0-----:R-:W-:-:S06]  /*51f0*/  DFMA R10, -R30, R12, 1 ;  /* 0x3ff000001e0a742b */ /* 0x001fcc000000010c */
[----:B------:R-:W-:Y:S02]  /*5200*/  DFMA R14, R8, R14, R14 ;  /* 0x0000000e080e722b */ /* 0x000fe4000000000e */
[----:B------:R-:W-:Y:S02]  /*5210*/  DFMA R8, R18, R8, 1 ;  /* 0x3ff000001208742b */ /* 0x000fe40000000008 */
[----:B------:R-:W-:-:S08]  /*5220*/  DFMA R10, R10, R10, R10 ;  /* 0x0000000a0a0a722b */ /* 0x000fd0000000000a */
[----:B------:R-:W-:Y:S01]  /*5230*/  FSEL R14, R8, R14, !P0 ;  /* 0x0000000e080e7208 */ /* 0x000fe20004000000 */
[----:B------:R-:W-:Y:S01]  /*5240*/  DFMA R10, R12, R10, R12 ;  /* 0x0000000a0c0a722b */ /* 0x000fe2000000000c */
[----:B------:R-:W-:Y:S02]  /*5250*/  FSEL R15, R9, R15, !P0 ;  /* 0x0000000f090f7208 */ /* 0x000fe40004000000 */
[----:B------:R-:W-:-:S04]  /*5260*/  LOP3.LUT P0, RZ, R16, 0x2, RZ, 0xc0, !PT ;  /* 0x0000000210ff7812 */ /* 0x000fc8000780c0ff */
[----:B------:R-:W-:Y:S02]  /*5270*/  DADD R8, RZ, -R14 ;  /* 0x00000000ff087229 */ /* 0x000fe4000000080e */
[----:B------:R-:W-:-:S08]  /*5280*/  DFMA R12, -R30, R10, 1 ;  /* 0x3ff000001e0c742b */ /* 0x000fd0000000010a */
[----:B------:R-:W-:Y:S01]  /*5290*/  FSEL R18, R14, R8, !P0 ;  /* 0x000000080e127208 */ /* 0x000fe20004000000 */
[----:B------:R-:W-:Y:S01]  /*52a0*/  DFMA R12, R10, R12, R10 ;  /* 0x0000000c0a0c722b */ /* 0x000fe2000000000a */
[----:B------:R-:W-:Y:S01]  /*52b0*/  FSEL R19, R15, R9, !P0 ;  /* 0x000000090f137208 */ /* 0x000fe20004000000 */
[----:B------:R-:W-:Y:S02]  /*52c0*/  DMUL R8, R86, R20 ;  /* 0x0000001456087228 */ /* 0x000fe40000000000 */
[----:B------:R-:W-:-:S03]  /*52d0*/  DMUL R14, R38, R38 ;  /* 0x00000026260e7228 */ /* 0x000fc60000000000 */
[----:B------:R-:W-:-:S08]  /*52e0*/  DMUL R16, R18, R18 ;  /* 0x0000001212107228 */ /* 0x000fd00000000000 */
[----:B------:R-:W-:-:S08]  /*52f0*/  DFMA R134, R16, -R8, R14 ;  /* 0x800000081086722b */ /* 0x000fd0000000000e */
[----:B------:R-:W-:-:S08]  /*5300*/  DMUL R48, R134, -R12 ;  /* 0x8000000c86307228 */ /* 0x000fd00000000000 */
[--C-:B------:R-:W-:Y:S02]  /*5310*/  DFMA R8, -R30, R48, -R134.reuse ;  /* 0x000000301e08722b */ /* 0x100fe40000000986 */
[----:B------:R-:W-:-:S06]  /*5320*/  DADD R134, -RZ, -R134 ;  /* 0x00000000ff867229 */ /* 0x000fcc0000000986 */
[----:B------:R-:W-:-:S04]  /*5330*/  DFMA R48, R12, R8, R48 ;  /* 0x000000080c30722b */ /* 0x000fc80000000030 */
[----:B------:R-:W-:-:S06]  /*5340*/  FSETP.GEU.AND P1, PT, |R135|, 6.5827683646048100446e-37, PT ;  /* 0x036000008700780b */ /* 0x000fcc0003f2e200 */
[----:B------:R-:W-:-:S05]  /*5350*/  FFMA R7, RZ, R31, R49 ;  /* 0x0000001fff077223 */ /* 0x000fca0000000031 */
[----:B------:R-:W-:-:S13]  /*5360*/  FSETP.GT.AND P0, PT, |R7|, 1.469367938527859385e-39, PT ;  /* 0x001000000700780b */ /* 0x000fda0003f04200 */
[----:B------:R-:W-:Y:S05]  /*5370*/  @P0 BRA P1, `(.L_x_91) ;  /* 0x0000000000180947 */ /* 0x000fea0000800000 */
[----:B------:R-:W-:Y:S01]  /*5380*/  IMAD.MOV.U32 R132, RZ, RZ, R30 ;  /* 0x000000ffff847224 */ /* 0x000fe200078e001e */
[----:B------:R-:W-:Y:S01]  /*5390*/  MOV R8, 0x53c0 ;  /* 0x000053c000087802 */ /* 0x000fe20000000f00 */
[----:B------:R-:W-:-:S07]  /*53a0*/  IMAD.MOV.U32 R133, RZ, RZ, R31 ;  /* 0x000000ffff857224 */ /* 0x000fce00078e001f */
[----:B------:R-:W-:Y:S05]  /*53b0*/  CALL.REL.NOINC `($__internal_2_$__cuda_sm20_div_rn_f64_full) ;  /* 0x000000a800347944 */ /* 0x000fea0003c00000 */
[----:B------:R-:W-:Y:S02]  /*53c0*/  IMAD.MOV.U32 R48, RZ, RZ, R12 ;  /* 0x000000ffff307224 */ /* 0x000fe400078e000c */
[----:B------:R-:W-:-:S07]  /*53d0*/  IMAD.MOV.U32 R49, RZ, RZ, R13 ;  /* 0x000000ffff317224 */ /* 0x000fce00078e000d */
.L_x_91:
[----:B------:R-:W-:Y:S05]  /*53e0*/  BSYNC.RECONVERGENT B1 ;  /* 0x0000000000017941 */ /* 0x000fea0003800200 */
.L_x_90:
[----:B------:R-:W0:Y:S01]  /*53f0*/  MUFU.RCP64H R9, R23 ;  /* 0x0000001700097308 */ /* 0x000e220000001800 */
[----:B------:R-:W-:Y:S01]  /*5400*/  IMAD.MOV.U32 R8, RZ, RZ, 0x1 ;  /* 0x00000001ff087424 */ /* 0x000fe200078e00ff */
[----:B------:R-:W-:Y:S01]  /*5410*/  DMUL R34, R26, R26 ;  /* 0x0000001a1a227228 */ /* 0x000fe20000000000 */
[----:B------:R-:W-:Y:S01]  /*5420*/  FSETP.GEU.AND P1, PT, |R15|, 6.5827683646048100446e-37, PT ;  /* 0x036000000f00780b */ /* 0x000fe20003f2e200 */
[----:B------:R-:W-:Y:S01]  /*5430*/  DMUL R36, R22, R22 ;  /* 0x0000001616247228 */ /* 0x000fe20000000000 */
[----:B------:R-:W-:Y:S01]  /*5440*/  BSSY.RECONVERGENT B1, `(.L_x_92) ;  /* 0x0000016000017945 */ /* 0x000fe20003800200 */
[----:B------:R-:W-:-:S04]  /*5450*/  DMUL R50, R86, R16 ;  /* 0x0000001056327228 */ /* 0x000fc80000000000 */
[----:B------:R-:W-:Y:S02]  /*5460*/  DFMA R34, R86, -R34, R40 ;  /* 0x800000225622722b */ /* 0x000fe40000000028 */
[----:B------:R-:W-:Y:S02]  /*5470*/  DMUL R42, R20, R36 ;  /* 0x00000024142a7228 */ /* 0x000fe40000000000 */
[----:B0-----:R-:W-:-:S04]  /*5480*/  DFMA R10, -R22, R8, 1 ;  /* 0x3ff00000160a742b */ /* 0x001fc80000000108 */
[----:B------:R-:W-:-:S04]  /*5490*/  DMUL R44, R34, UR10 ;  /* 0x0000000a222c7c28 */ /* 0x000fc80008000000 */
        /* <DEDUP_REMOVED lines=16> */
.L_x_93:
[----:B------:R-:W-:Y:S05]  /*55a0*/  BSYNC.RECONVERGENT B1 ;  /* 0x0000000000017941 */ /* 0x000fea0003800200 */
.L_x_92:
[----:B------:R-:W-:Y:S01]  /*55b0*/  UMOV UR4, 0xd9d7bdbb ;  /* 0xd9d7bdbb00047882 */ /* 0x000fe20000000000 */
[----:B------:R-:W-:Y:S01]  /*55c0*/  UMOV UR5, 0x3ddb7cdf ;  /* 0x3ddb7cdf00057882 */ /* 0x000fe20000000000 */
[----:B------:R-:W-:Y:S01]  /*55d0*/  BSSY.RECONVERGENT B1, `(.L_x_94) ;  /* 0x000004b000017945 */ /* 0x000fe20003800200 */
[----:B------:R-:W-:Y:S01]  /*55e0*/  DSETP.GT.AND P0, PT, R18, UR4, PT ;  /* 0x0000000412007e2a */ /* 0x000fe2000bf04000 */
[----:B------:R-:W-:Y:S01]  /*55f0*/  CS2R R28, SRZ ;  /* 0x00000000001c7805 */ /* 0x000fe2000001ff00 */
[----:B------:R-:W-:-:S12]  /*5600*/  DADD R14, R50, R12 ;  /* 0x00000000320e7229 */ /* 0x000fd8000000000c */
[----:B------:R-:W-:Y:S05]  /*5610*/  @!P0 BRA `(.L_x_95) ;  /* 0x0000000400188947 */ /* 0x000fea0003800000 */
[----:B------:R-:W0:Y:S01]  /*5620*/  MUFU.RCP64H R9, R43 ;  /* 0x0000002b00097308 */ /* 0x000e220000001800 */
[----:B------:R-:W-:Y:S01]  /*5630*/  IMAD.MOV.U32 R8, RZ, RZ, 0x1 ;  /* 0x00000001ff087424 */ /* 0x000fe200078e00ff */
[----:B------:R-:W-:Y:S01]  /*5640*/  DFMA R134, R22, R88, -R44 ;  /* 0x000000581686722b */ /* 0x000fe2000000082c */
        /* <DEDUP_REMOVED lines=17> */
.L_x_97:
[----:B------:R-:W-:Y:S05]  /*5760*/  BSYNC.RECONVERGENT B3 ;  /* 0x0000000000037941 */ /* 0x000fea0003800200 */
.L_x_96:
[----:B------:R-:W0:Y:S01]  /*5770*/  MUFU.RCP64H R9, R19 ;  /* 0x0000001300097308 */ /* 0x000e220000001800 */
[----:B------:R-:W-:Y:S01]  /*5780*/  IMAD.MOV.U32 R8, RZ, RZ, 0x1 ;  /* 0x00000001ff087424 */ /* 0x000fe200078e00ff */
[----:B------:R-:W-:Y:S01]  /*5790*/  FSETP.GEU.AND P1, PT, |R27|, 6.5827683646048100446e-37, PT ;  /* 0x036000001b00780b */ /* 0x000fe20003f2e200 */
[----:B------:R-:W-:Y:S01]  /*57a0*/  BSSY.RECONVERGENT B3, `(.L_x_98) ;  /* 0x0000016000037945 */ /* 0x000fe20003800200 */
[----:B------:R-:W-:Y:S01]  /*57b0*/  IMAD.MOV.U32 R32, RZ, RZ, R12 ;  /* 0x000000ffff207224 */ /* 0x000fe200078e000c */
[----:B------:R-:W-:Y:S02]  /*57c0*/  MOV R33, R13 ;  /* 0x0000000d00217202 */ /* 0x000fe40000000f00 */
        /* <DEDUP_REMOVED lines=19> */
.L_x_99:
[----:B------:R-:W-:Y:S05]  /*5900*/  BSYNC.RECONVERGENT B3 ;  /* 0x0000000000037941 */ /* 0x000fea0003800200 */
.L_x_98:
[----:B------:R-:W0:Y:S01]  /*5910*/  MUFU.RCP64H R9, R23 ;  /* 0x0000001700097308 */ /* 0x000e220000001800 */
[----:B------:R-:W-:Y:S01]  /*5920*/  IMAD.MOV.U32 R8, RZ, RZ, 0x1 ;  /* 0x00000001ff087424 */ /* 0x000fe200078e00ff */
[----:B------:R-:W-:Y:S05]  /*5930*/  BSSY.RECONVERGENT B3, `(.L_x_100) ;  /* 0x0000013000037945 */ /* 0x000fea0003800200 */
[----:B0-----:R-:W-:-:S08]  /*5940*/  DFMA R10, -R22, R8, 1 ;  /* 0x3ff00000160a742b */ /* 0x001fd00000000108 */
[----:B------:R-:W-:-:S08]  /*5950*/  DFMA R10, R10, R10, R10 ;  /* 0x0000000a0a0a722b */ /* 0x000fd0000000000a */
[----:B------:R-:W-:Y:S02]  /*5960*/  DFMA R10, R8, R10, R8 ;  /* 0x0000000a080a722b */ /* 0x000fe40000000008 */
[----:B------:R-:W-:-:S06]  /*5970*/  DMUL R8, R24, R18 ;  /* 0x0000001218087228 */ /* 0x000fcc0000000000 */
[----:B------:R-:W-:Y:S02]  /*5980*/  DFMA R12, -R22, R10, 1 ;  /* 0x3ff00000160c742b */ /* 0x000fe4000000010a */
[----:B------:R-:W-:-:S06]  /*5990*/  DMUL R134, R26, R8 ;  /* 0x000000081a867228 */ /* 0x000fcc0000000000 */
        /* <DEDUP_REMOVED lines=12> */
.L_x_101:
[----:B------:R-:W-:Y:S05]  /*5a60*/  BSYNC.RECONVERGENT B3 ;  /* 0x0000000000037941 */ /* 0x000fea0003800200 */
.L_x_100:
[----:B------:R-:W-:-:S11]  /*5a70*/  DADD R28, R12, R28 ;  /* 0x000000000c1c7229 */ /* 0x000fd6000000001c */
.L_x_95:
[----:B------:R-:W-:Y:S05]  /*5a80*/  BSYNC.RECONVERGENT B1 ;  /* 0x0000000000017941 */ /* 0x000fea0003800200 */
.L_x_94:
        /* <DEDUP_REMOVED lines=22> */
.L_x_103:
[----:B------:R-:W-:Y:S05]  /*5bf0*/  BSYNC.RECONVERGENT B1 ;  /* 0x0000000000017941 */ /* 0x000fea0003800200 */
.L_x_102:
        /* <DEDUP_REMOVED lines=17> */
[----:B------:R-:W-:Y:S01]  /*5d10*/  MOV R8, 0x5d50 ;  /* 0x00005d5000087802 */ /* 0x000fe20000000f00 */
[----:B------:R-:W-:Y:S02]  /*5d20*/  IMAD.MOV.U32 R132, RZ, RZ, R22 ;  /* 0x000000ffff847224 */ /* 0x000fe400078e0016 */
[----:B------:R-:W-:-:S07]  /*5d30*/  IMAD.MOV.U32 R133, RZ, RZ, R23 ;  /* 0x000000ffff857224 */ /* 0x000fce00078e0017 */
[----:B------:R-:W-:Y:S05]  /*5d40*/  CALL.REL.NOINC `($__internal_2_$__cuda_sm20_div_rn_f64_full) ;  /* 0x0000009c00d07944 */ /* 0x000fea0003c00000 */
.L_x_105:
[----:B------:R-:W-:Y:S05]  /*5d50*/  BSYNC.RECONVERGENT B1 ;  /* 0x0000000000017941 */ /* 0x000fea0003800200 */
.L_x_104:
[----:B------:R-:W0:Y:S01]  /*5d60*/  MUFU.RCP64H R9, R23 ;  /* 0x0000001700097308 */ /* 0x000e220000001800 */
[----:B------:R-:W-:Y:S01]  /*5d70*/  VIADD R8, R23, 0x300402 ;  /* 0x0030040217087836 */ /* 0x000fe20000000000 */
[----:B------:R-:W-:Y:S01]  /*5d80*/  BSSY.RECONVERGENT B0, `(.L_x_106) ;  /* 0x0000010000007945 */ /* 0x000fe20003800200 */
[----:B------:R-:W-:-:S03]  /*5d90*/  DMUL R54, R12, R72 ;  /* 0x000000480c367228 */ /* 0x000fc60000000000 */
[----:B------:R-:W-:Y:S01]  /*5da0*/  FSETP.GEU.AND P0, PT, |R8|, 5.8789094863358348022e-39, PT ;  /* 0x004004020800780b */ /* 0x000fe20003f0e200 */
        /* <DEDUP_REMOVED lines=12> */
[----:B------:R-:W-:-:S07]  /*5e70*/  MOV R11, R7 ;  /* 0x00000007000b7202 */ /* 0x000fce0000000f00 */
.L_x_107:
[----:B------:R-:W-:Y:S05]  /*5e80*/  BSYNC.RECONVERGENT B0 ;  /* 0x0000000000007941 */ /* 0x000fea0003800200 */
.L_x_106:
[----:B------:R-:W-:Y:S01]  /*5e90*/  DMUL R132, R16, R30 ;  /* 0x0000001e10847228 */ /* 0x000fe20000000000 */
[----:B------:R-:W-:Y:S01]  /*5ea0*/  IMAD.MOV.U32 R8, RZ, RZ, 0x1 ;  /* 0x00000001ff087424 */ /* 0x000fe200078e00ff */
[----:B------:R-:W-:Y:S01]  /*5eb0*/  DADD R134, R20, -R50 ;  /* 0x0000000014867229 */ /* 0x000fe20000000832 */
[----:B------:R-:W-:Y:S01]  /*5ec0*/  BSSY.RECONVERGENT B1, `(.L_x_108) ;  /* 0x0000011000017945 */ /* 0x000fe20003800200 */
[----:B------:R-:W-:Y:S02]  /*5ed0*/  DMUL R52, R10, R70 ;  /* 0x000000460a347228 */ /* 0x000fe40000000000 */
        /* <DEDUP_REMOVED lines=15> */
.L_x_109:
[----:B------:R-:W-:Y:S05]  /*5fd0*/  BSYNC.RECONVERGENT B1 ;  /* 0x0000000000017941 */ /* 0x000fea0003800200 */
.L_x_108:
[----:B------:R-:W0:Y:S01]  /*5fe0*/  MUFU.RCP64H R9, R43 ;  /* 0x0000002b00097308 */ /* 0x000e220000001800 */
[----:B------:R-:W-:Y:S01]  /*5ff0*/  IMAD.MOV.U32 R8, RZ, RZ, 0x1 ;  /* 0x00000001ff087424 */ /* 0x000fe200078e00ff */
[----:B------:R-:W-:Y:S01]  /*6000*/  DMUL R76, R46, R68 ;  /* 0x000000442e4c7228 */ /* 0x000fe20000000000 */
[----:B------:R-:W-:Y:S01]  /*6010*/  FSETP.GEU.AND P1, PT, |R45|, 6.5827683646048100446e-37, PT ;  /* 0x036000002d00780b */ /* 0x000fe20003f2e200 */
[-C--:B------:R-:W-:Y:S01]  /*6020*/  DMUL R92, RZ, R62.reuse ;  /* 0x0000003eff5c7228 */ /* 0x080fe20000000000 */
[----:B------:R-:W-:Y:S05]  /*6030*/  BSSY.RECONVERGENT B1, `(.L_x_110) ;  /* 0x0000018000017945 */ /* 0x000fea0003800200 */
[----:B------:R-:W-:-:S02]  /*6040*/  DFMA R76, R48, R62, R76 ;  /* 0x0000003e304c722b */ /* 0x000fc4000000004c */
[----:B0-----:R-:W-:-:S06]  /*6050*/  DFMA R10, -R42, R8, 1 ;  /* 0x3ff000002a0a742b */ /* 0x001fcc0000000108 */
[----:B------:R-:W-:Y:S02]  /*6060*/  DFMA R80, R76, R92, RZ ;  /* 0x0000005c4c50722b */ /* 0x000fe400000000ff */
[----:B------:R-:W-:-:S08]  /*6070*/  DFMA R10, R10, R10, R10 ;  /* 0x0000000a0a0a722b */ /* 0x000fd0000000000a */
[----:B------:R-:W-:-:S08]  /*6080*/  DFMA R10, R8, R10, R8 ;  /* 0x0000000a080a722b */ /* 0x000fd00000000008 */
[----:B------:R-:W-:-:S08]  /*6090*/  DFMA R8, -R42, R10, 1 ;  /* 0x3ff000002a08742b */ /* 0x000fd0000000010a */
[----:B------:R-:W-:-:S08]  /*60a0*/  DFMA R50, R10, R8, R10 ;  /* 0x000000080a32722b */ /* 0x000fd0000000000a */
[----:B------:R-:W-:-:S08]  /*60b0*/  DMUL R8, R44, R50 ;  /* 0x000000322c087228 */ /* 0x000fd00000000000 */
[----:B------:R-:W-:-:S08]  /*60c0*/  DFMA R10, -R42, R8, R44 ;  /* 0x000000082a0a722b */ /* 0x000fd0000000012c */
[----:B------:R-:W-:Y:S02]  /*60d0*/  DFMA R8, R50, R10, R8 ;  /* 0x0000000a3208722b */ /* 0x000fe40000000008 */
[----:B------:R-:W-:-:S08]  /*60e0*/  DMUL R50, R46, R62 ;  /* 0x0000003e2e327228 */ /* 0x000fd00000000000 */
[----:B------:R-:W-:Y:S01]  /*60f0*/  FFMA R7, RZ, R43, R9 ;  /* 0x0000002bff077223 */ /* 0x000fe20000000009 */
[----:B------:R-:W-:-:S04]  /*6100*/  DFMA R50, R12, R68, R50 ;  /* 0x000000440c32722b */ /* 0x000fc80000000032 */
        /* <DEDUP_REMOVED lines=8> */
[----:B------:R-:W-:Y:S01]  /*6190*/  IMAD.MOV.U32 R8, RZ, RZ, R12 ;  /* 0x000000ffff087224 */ /* 0x000fe200078e000c */
[----:B------:R-:W-:-:S07]  /*61a0*/  MOV R9, R13 ;  /* 0x0000000d00097202 */ /* 0x000fce0000000f00 */
.L_x_111:
[----:B------:R-:W-:Y:S05]  /*61b0*/  BSYNC.RECONVERGENT B1 ;  /* 0x0000000000017941 */ /* 0x000fea0003800200 */
.L_x_110:
[----:B------:R-:W0:Y:S01]  /*61c0*/  LDC.64 R10, c[0x3][RZ] ;  /* 0x00c00000ff0a7b82 */ /* 0x000e220000000a00 */
[----:B------:R-:W1:Y:S01]  /*61d0*/  MUFU.RCP64H R13, R37 ;  /* 0x00000025000d7308 */ /* 0x000e620000001800 */
[----:B------:R-:W-:Y:S01]  /*61e0*/  IMAD.MOV.U32 R12, RZ, RZ, 0x1 ;  /* 0x00000001ff0c7424 */ /* 0x000fe200078e00ff */
[----:B------:R-:W-:Y:S01]  /*61f0*/  BSSY.RECONVERGENT B1, `(.L_x_112) ;  /* 0x0000019000017945 */ /* 0x000fe20003800200 */
[----:B0-----:R-:W-:-:S04]  /*6200*/  DMUL R82, R10, -2 ;  /* 0xc00000000a527828 */ /* 0x001fc80000000000 */
[----:B-1----:R-:W-:-:S04]  /*6210*/  DFMA R10, -R36, R12, 1 ;  /* 0x3ff00000240a742b */ /* 0x002fc8000000010c */
[----:B------:R-:W-:-:S04]  /*6220*/  DMUL R82, R86, R82 ;  /* 0x0000005256527228 */ /* 0x000fc80000000000 */
[----:B------:R-:W-:-:S04]  /*6230*/  DFMA R42, R10, R10, R10 ;  /* 0x0000000a0a2a722b */ /* 0x000fc8000000000a */
[----:B------:R-:W-:-:S04]  /*6240*/  DMUL R10, R82, R88 ;  /* 0x00000058520a7228 */ /* 0x000fc80000000000 */
[----:B------:R-:W-:-:S04]  /*6250*/  DFMA R42, R12, R42, R12 ;  /* 0x0000002a0c2a722b */ /* 0x000fc8000000000c */
[----:B------:R-:W-:-:S04]  /*6260*/  DMUL R10, R18, R10 ;  /* 0x0000000a120a7228 */ /* 0x000fc80000000000 */
[----:B------:R-:W-:-:S04]  /*6270*/  DFMA R12, -R36, R42, 1 ;  /* 0x3ff00000240c742b */ /* 0x000fc8000000012a */
[----:B------:R-:W-:-:S04]  /*6280*/  DMUL R134, R26, R10 ;  /* 0x0000000a1a867228 */ /* 0x000fc80000000000 */
[----:B------:R-:W-:-:S08]  /*6290*/  DFMA R12, R42, R12, R42 ;  /* 0x0000000c2a0c722b */ /* 0x000fd0000000002a */
[----:B------:R-:W-:Y:S01]  /*62a0*/  DMUL R10, R134, R12 ;  /* 0x0000000c860a7228 */ /* 0x000fe20000000000 */
[----:B------:R-:W-:-:S07]  /*62b0*/  FSETP.GEU.AND P1, PT, |R135|, 6.5827683646048100446e-37, PT ;  /* 0x036000008700780b */ /* 0x000fce0003f2e200 */
[----:B------:R-:W-:-:S08]  /*62c0*/  DFMA R42, -R36, R10, R134 ;  /* 0x0000000a242a722b */ /* 0x000fd00000000186 */
[----:B------:R-:W-:Y:S02]  /*62d0*/  DFMA R12, R12, R42, R10 ;  /* 0x0000002a0c0c722b */ /* 0x000fe4000000000a */
[----:B------:R-:W-:-:S08]  /*62e0*/  DMUL R42, R38, R8 ;  /* 0x00000008262a7228 */ /* 0x000fd00000000000 */
[----:B------:R-:W-:Y:S01]  /*62f0*/  FFMA R7, RZ, R37, R13 ;  /* 0x00000025ff077223 */ /* 0x000fe2000000000d */
[----:B------:R-:W-:-:S04]  /*6300*/  DMUL R42, R42, R62 ;  /* 0x0000003e2a2a7228 */ /* 0x000fc80000000000 */
[----:B------:R-:W-:-:S04]  /*6310*/  FSETP.GT.AND P0, PT, |R7|, 1.469367938527859385e-39, PT ;  /* 0x001000000700780b */ /* 0x000fc80003f04200 */
[----:B------:R-:W-:-:S09]  /*6320*/  DFMA R38, R54, R42, R80 ;  /* 0x0000002a3626722b */ /* 0x000fd20000000050 */
[----:B------:R-:W-:Y:S05]  /*6330*/  @P0 BRA P1, `(.L_x_113) ;  /* 0x0000000000100947 */ /* 0x000fea0000800000 */
[----:B------:R-:W-:Y:S01]  /*6340*/  IMAD.MOV.U32 R132, RZ, RZ, R36 ;  /* 0x000000ffff847224 */ /* 0x000fe200078e0024 */
[----:B------:R-:W-:Y:S01]  /*6350*/  MOV R8, 0x6380 ;  /* 0x0000638000087802 */ /* 0x000fe20000000f00 */
[----:B------:R-:W-:-:S07]  /*6360*/  IMAD.MOV.U32 R133, RZ, RZ, R37 ;  /* 0x000000ffff857224 */ /* 0x000fce00078e0025 */
[----:B------:R-:W-:Y:S05]  /*6370*/  CALL.REL.NOINC `($__internal_2_$__cuda_sm20_div_rn_f64_full) ;  /* 0x0000009800447944 */ /* 0x000fea0003c00000 */
.L_x_113:
[----:B------:R-:W-:Y:S05]  /*6380*/  BSYNC.RECONVERGENT B1 ;  /* 0x0000000000017941 */ /* 0x000fea0003800200 */
.L_x_112:
[----:B------:R-:W-:Y:S01]  /*6390*/  DMUL R132, R22, R36 ;  /* 0x0000002416847228 */ /* 0x000fe20000000000 */
[----:B------:R-:W-:Y:S01]  /*63a0*/  IMAD.MOV.U32 R8, RZ, RZ, 0x1 ;  /* 0x00000001ff087424 */ /* 0x000fe200078e00ff */
[----:B------:R-:W-:Y:S01]  /*63b0*/  DMUL R44, R12, R62 ;  /* 0x0000003e0c2c7228 */ /* 0x000fe20000000000 */
[----:B------:R-:W-:Y:S03]  /*63c0*/  BSSY.RECONVERGENT B1, `(.L_x_114) ;  /* 0x0000016000017945 */ /* 0x000fe60003800200 */
[----:B------:R-:W0:Y:S02]  /*63d0*/  MUFU.RCP64H R9, R133 ;  /* 0x0000008500097308 */ /* 0x000e240000001800 */
[----:B0-----:R-:W-:-:S08]  /*63e0*/  DFMA R10, -R132, R8, 1 ;  /* 0x3ff00000840a742b */ /* 0x001fd00000000108 */
[----:B------:R-:W-:-:S08]  /*63f0*/  DFMA R10, R10, R10, R10 ;  /* 0x0000000a0a0a722b */ /* 0x000fd0000000000a */
[----:B------:R-:W-:Y:S02]  /*6400*/  DFMA R10, R8, R10, R8 ;  /* 0x0000000a080a722b */ /* 0x000fe40000000008 */
[----:B------:R-:W-:-:S06]  /*6410*/  DMUL R8, R20, UR10 ;  /* 0x0000000a14087c28 */ /* 0x000fcc0008000000 */
[----:B------:R-:W-:Y:S02]  /*6420*/  DFMA R36, -R132, R10, 1 ;  /* 0x3ff000008424742b */ /* 0x000fe4000000010a */
[----:B------:R-:W-:Y:S02]  /*6430*/  DMUL R134, R34, R8 ;  /* 0x0000000822867228 */ /* 0x000fe40000000000 */
[----:B------:R-:W-:-:S04]  /*6440*/  DFMA R34, R52, R44, R38 ;  /* 0x0000002c3422722b */ /* 0x000fc80000000026 */
[----:B------:R-:W-:-:S04]  /*6450*/  DFMA R36, R10, R36, R10 ;  /* 0x000000240a24722b */ /* 0x000fc8000000000a */
[----:B------:R-:W-:Y:S01]  /*6460*/  FSETP.GEU.AND P1, PT, |R135|, 6.5827683646048100446e-37, PT ;  /* 0x036000008700780b */ /* 0x000fe20003f2e200 */
[----:B------:R-:W-:-:S03]  /*6470*/  DFMA R34, R50, R92, R34 ;  /* 0x0000005c3222722b */ /* 0x000fc60000000022 */
        /* <DEDUP_REMOVED lines=8> */
[----:B------:R-:W-:Y:S02]  /*6500*/  IMAD.MOV.U32 R8, RZ, RZ, R12 ;  /* 0x000000ffff087224 */ /* 0x000fe400078e000c */
[----:B------:R-:W-:-:S07]  /*6510*/  IMAD.MOV.U32 R9, RZ, RZ, R13 ;  /* 0x000000ffff097224 */ /* 0x000fce00078e000d */
.L_x_115:
[----:B------:R-:W-:Y:S05]  /*6520*/  BSYNC.RECONVERGENT B1 ;  /* 0x0000000000017941 */ /* 0x000fea0003800200 */
.L_x_114:
[----:B------:R-:W0:Y:S01]  /*6530*/  MUFU.RCP64H R11, R31 ;  /* 0x0000001f000b7308 */ /* 0x000e220000001800 */
[-C--:B------:R-:W-:Y:S01]  /*6540*/  DMUL R8, R8, R72.reuse ;  /* 0x0000004808087228 */ /* 0x080fe20000000000 */
[----:B------:R-:W-:Y:S01]  /*6550*/  IMAD.MOV.U32 R10, RZ, RZ, 0x1 ;  /* 0x00000001ff0a7424 */ /* 0x000fe200078e00ff */
[----:B------:R-:W-:Y:S01]  /*6560*/  DMUL R36, RZ, R72 ;  /* 0x00000048ff247228 */ /* 0x000fe20000000000 */
[----:B------:R-:W-:Y:S01]  /*6570*/  BSSY.RECONVERGENT B1, `(.L_x_116) ;  /* 0x0000027000017945 */ /* 0x000fe20003800200 */
[----:B------:R-:W-:Y:S02]  /*6580*/  DADD R40, -R86, R40 ;  /* 0x0000000056287229 */ /* 0x000fe40000000128 */
[----:B------:R-:W-:Y:S02]  /*6590*/  DMUL R38, R20, R88 ;  /* 0x0000005814267228 */ /* 0x000fe40000000000 */
[----:B------:R-:W-:Y:S02]  /*65a0*/  DFMA R8, R76, R8, R34 ;  /* 0x000000084c08722b */ /* 0x000fe40000000022 */
[----:B------:R-:W-:-:S04]  /*65b0*/  DMUL R34, RZ, R70 ;  /* 0x00000046ff227228 */ /* 0x000fc80000000000 */
[----:B------:R-:W-:Y:S02]  /*65c0*/  DFMA R134, -R40, UR10, R38 ;  /* 0x0000000a28867c2b */ /* 0x000fe40008000126 */
[----:B0-----:R-:W-:Y:S02]  /*65d0*/  DFMA R12, -R30, R10, 1 ;  /* 0x3ff000001e0c742b */ /* 0x001fe4000000010a */
[----:B------:R-:W-:-:S06]  /*65e0*/  DFMA R8, R54, R36, R8 ;  /* 0x000000243608722b */ /* 0x000fcc0000000008 */
[----:B------:R-:W-:Y:S01]  /*65f0*/  DFMA R12, R12, R12, R12 ;  /* 0x0000000c0c0c722b */ /* 0x000fe2000000000c */
[----:B------:R-:W-:Y:S01]  /*6600*/  FSETP.GEU.AND P1, PT, |R135|, 6.5827683646048100446e-37, PT ;  /* 0x036000008700780b */ /* 0x000fe20003f2e200 */
[----:B------:R-:W-:-:S06]  /*6610*/  DFMA R8, R52, R36, R8 ;  /* 0x000000243408722b */ /* 0x000fcc0000000008 */
[----:B------:R-:W-:Y:S02]  /*6620*/  DFMA R12, R10, R12, R10 ;  /* 0x0000000c0a0c722b */ /* 0x000fe4000000000a */
[----:B------:R-:W-:-:S06]  /*6630*/  DFMA R8, R50, R36, R8 ;  /* 0x000000243208722b */ /* 0x000fcc0000000008 */
[----:B------:R-:W-:Y:S02]  /*6640*/  DFMA R10, -R30, R12, 1 ;  /* 0x3ff000001e0a742b */ /* 0x000fe4000000010c */
[----:B------:R-:W-:-:S06]  /*6650*/  DFMA R8, R76, R34, R8 ;  /* 0x000000224c08722b */ /* 0x000fcc0000000008 */
[----:B------:R-:W-:Y:S02]  /*6660*/  DFMA R46, R12, R10, R12 ;  /* 0x0000000a0c2e722b */ /* 0x000fe4000000000c */
[----:B------:R-:W-:Y:S02]  /*6670*/  DFMA R8, R54, R34, R8 ;  /* 0x000000223608722b */ /* 0x000fe40000000008 */
[----:B------:R-:W-:Y:S02]  /*6680*/  DFMA R10, R76, R42, RZ ;  /* 0x0000002a4c0a722b */ /* 0x000fe400000000ff */
[----:B------:R-:W-:Y:S02]  /*6690*/  DMUL R42, RZ, R68 ;  /* 0x00000044ff2a7228 */ /* 0x000fe40000000000 */
[----:B------:R-:W-:Y:S02]  /*66a0*/  DMUL R12, R46, R134 ;  /* 0x000000862e0c7228 */ /* 0x000fe40000000000 */
[----:B------:R-:W-:-:S02]  /*66b0*/  DFMA R8, R52, R34, R8 ;  /* 0x000000223408722b */ /* 0x000fc40000000008 */
[----:B------:R-:W-:-:S04]  /*66c0*/  DFMA R10, R54, R92, R10 ;  /* 0x0000005c360a722b */ /* 0x000fc8000000000a */
[----:B------:R-:W-:Y:S02]  /*66d0*/  DFMA R40, -R30, R12, R134 ;  /* 0x0000000c1e28722b */ /* 0x000fe40000000186 */
[----:B------:R-:W-:Y:S02]  /*66e0*/  DFMA R8, R50, R34, R8 ;  /* 0x000000223208722b */ /* 0x000fe40000000008 */
[----:B------:R-:W-:-:S04]  /*66f0*/  DFMA R10, R52, R92, R10 ;  /* 0x0000005c340a722b */ /* 0x000fc8000000000a */
[----:B------:R-:W-:Y:S02]  /*6700*/  DFMA R12, R46, R40, R12 ;  /* 0x000000282e0c722b */ /* 0x000fe4000000000c */
[----:B------:R-:W-:Y:S02]  /*6710*/  DFMA R8, R76, R42, R8 ;  /* 0x0000002a4c08722b */ /* 0x000fe40000000008 */
[----:B------:R-:W-:-:S06]  /*6720*/  DFMA R10, R50, R92, R10 ;  /* 0x0000005c320a722b */ /* 0x000fcc000000000a */
[----:B------:R-:W-:Y:S01]  /*6730*/  FFMA R7, RZ, R31, R13 ;  /* 0x0000001fff077223 */ /* 0x000fe2000000000d */
[----:B------:R-:W-:Y:S02]  /*6740*/  DFMA R8, R54, R42, R8 ;  /* 0x0000002a3608722b */ /* 0x000fe40000000008 */
[----:B------:R-:W-:Y:S02]  /*6750*/  DFMA R40, R76, R36, R10 ;  /* 0x000000244c28722b */ /* 0x000fe4000000000a */
[----:B------:R-:W-:-:S04]  /*6760*/  FSETP.GT.AND P0, PT, |R7|, 1.469367938527859385e-39, PT ;  /* 0x001000000700780b */ /* 0x000fc80003f04200 */
[----:B------:R-:W-:-:S08]  /*6770*/  DFMA R8, R52, R42, R8 ;  /* 0x0000002a3408722b */ /* 0x000fd00000000008 */
[----:B------:R-:W-:Y:S01]  /*6780*/  DFMA R48, R50, R42, R8 ;  /* 0x0000002a3230722b */ /* 0x000fe20000000008 */
[----:B------:R-:W-:Y:S10]  /*6790*/  @P0 BRA P1, `(.L_x_117) ;  /* 0x0000000000100947 */ /* 0x000ff40000800000 */
[----:B------:R-:W-:Y:S01]  /*67a0*/  MOV R132, R30 ;  /* 0x0000001e00847202 */ /* 0x000fe20000000f00 */
[----:B------:R-:W-:Y:S01]  /*67b0*/  IMAD.MOV.U32 R133, RZ, RZ, R31 ;  /* 0x000000ffff857224 */ /* 0x000fe200078e001f */
[----:B------:R-:W-:-:S07]  /*67c0*/  MOV R8, 0x67e0 ;  /* 0x000067e000087802 */ /* 0x000fce0000000f00 */
[----:B------:R-:W-:Y:S05]  /*67d0*/  CALL.REL.NOINC `($__internal_2_$__cuda_sm20_div_rn_f64_full) ;  /* 0x00000094002c7944 */ /* 0x000fea0003c00000 */
.L_x_117:
[----:B------:R-:W-:Y:S05]  /*67e0*/  BSYNC.RECONVERGENT B1 ;  /* 0x0000000000017941 */ /* 0x000fea0003800200 */
.L_x_116:
[----:B------:R-:W0:Y:S01]  /*67f0*/  MUFU.RCP64H R9, R23 ;  /* 0x0000001700097308 */ /* 0x000e220000001800 */
[----:B------:R-:W-:Y:S01]  /*6800*/  IMAD.MOV.U32 R8, RZ, RZ, 0x1 ;  /* 0x00000001ff087424 */ /* 0x000fe200078e00ff */
[----:B------:R-:W-:Y:S01]  /*6810*/  DMUL R12, R12, R72 ;  /* 0x000000480c0c7228 */ /* 0x000fe20000000000 */
[----:B------:R-:W-:Y:S01]  /*6820*/  FSETP.GEU.AND P1, PT, |R89|, 6.5827683646048100446e-37, PT ;  /* 0x036000005900780b */ /* 0x000fe20003f2e200 */
[----:B------:R-:W-:Y:S06]  /*6830*/  BSSY.RECONVERGENT B1, `(.L_x_118) ;  /* 0x0000017000017945 */ /* 0x000fec0003800200 */
[----:B------:R-:W-:-:S02]  /*6840*/  DFMA R12, R54, R12, R40 ;  /* 0x0000000c360c722b */ /* 0x000fc40000000028 */
[----:B0-----:R-:W-:-:S08]  /*6850*/  DFMA R10, -R22, R8, 1 ;  /* 0x3ff00000160a742b */ /* 0x001fd00000000108 */
[----:B------:R-:W-:-:S08]  /*6860*/  DFMA R10, R10, R10, R10 ;  /* 0x0000000a0a0a722b */ /* 0x000fd0000000000a */
[----:B------:R-:W-:-:S08]  /*6870*/  DFMA R10, R8, R10, R8 ;  /* 0x0000000a080a722b */ /* 0x000fd00000000008 */
[----:B------:R-:W-:-:S08]  /*6880*/  DFMA R8, -R22, R10, 1 ;  /* 0x3ff000001608742b */ /* 0x000fd0000000010a */
[----:B------:R-:W-:Y:S02]  /*6890*/  DFMA R46, R10, R8, R10 ;  /* 0x000000080a2e722b */ /* 0x000fe4000000000a */
[----:B------:R-:W-:-:S06]  /*68a0*/  DFMA R8, R52, R36, R12 ;  /* 0x000000243408722b */ /* 0x000fcc000000000c */
[----:B------:R-:W-:Y:S02]  /*68b0*/  DMUL R10, R46, R88 ;  /* 0x000000582e0a7228 */ /* 0x000fe40000000000 */
[----:B------:R-:W-:-:S06]  /*68c0*/  DFMA R8, R50, R36, R8 ;  /* 0x000000243208722b */ /* 0x000fcc0000000008 */
[----:B------:R-:W-:Y:S02]  /*68d0*/  DFMA R30, -R22, R10, R88 ;  /* 0x0000000a161e722b */ /* 0x000fe40000000158 */
[----:B------:R-:W-:-:S06]  /*68e0*/  DFMA R8, R76, R34, R8 ;  /* 0x000000224c08722b */ /* 0x000fcc0000000008 */
[----:B------:R-:W-:Y:S02]  /*68f0*/  DFMA R12, R46, R30, R10 ;  /* 0x0000001e2e0c722b */ /* 0x000fe4000000000a */
[----:B------:R-:W-:-:S08]  /*6900*/  DFMA R40, R54, R34, R8 ;  /* 0x000000223628722b */ /* 0x000fd00000000008 */
        /* <DEDUP_REMOVED lines=9> */
.L_x_119:
[----:B------:R-:W-:Y:S05]  /*69a0*/  BSYNC.RECONVERGENT B1 ;  /* 0x0000000000017941 */ /* 0x000fea0003800200 */
.L_x_118:
[----:B------:R-:W0:Y:S01]  /*69b0*/  MUFU.RCP64H R9, R23 ;  /* 0x0000001700097308 */ /* 0x000e220000001800 */
[----:B------:R-:W-:Y:S01]  /*69c0*/  IMAD.MOV.U32 R8, RZ, RZ, 0x1 ;  /* 0x00000001ff087424 */ /* 0x000fe200078e00ff */
[----:B------:R-:W-:Y:S01]  /*69d0*/  DMUL R30, R12, R70 ;  /* 0x000000460c1e7228 */ /* 0x000fe20000000000 */
[----:B------:R-:W-:Y:S01]  /*69e0*/  FSETP.GEU.AND P1, PT, |R39|, 6.5827683646048100446e-37, PT ;  /* 0x036000002700780b */ /* 0x000fe20003f2e200 */
[----:B------:R-:W-:Y:S01]  /*69f0*/  DFMA R44, R76, R44, RZ ;  /* 0x0000002c4c2c722b */ /* 0x000fe200000000ff */
[----:B------:R-:W-:Y:S01]  /*6a00*/  BSSY.RECONVERGENT B1, `(.L_x_120) ;  /* 0x000001e000017945 */ /* 0x000fe20003800200 */
[----:B------:R-:W-:-:S04]  /*6a10*/  DMUL R32, R32, R68 ;  /* 0x0000004420207228 */ /* 0x000fc80000000000 */
[----:B------:R-:W-:Y:S02]  /*6a20*/  DFMA R40, R52, R30, R40 ;  /* 0x0000001e3428722b */ /* 0x000fe40000000028 */
[----:B------:R-:W-:Y:S02]  /*6a30*/  DFMA R44, R54, R92, R44 ;  /* 0x0000005c362c722b */ /* 0x000fe4000000002c */
[----:B0-----:R-:W-:-:S04]  /*6a40*/  DFMA R10, -R22, R8, 1 ;  /* 0x3ff00000160a742b */ /* 0x001fc80000000108 */
[----:B------:R-:W-:Y:S02]  /*6a50*/  DFMA R40, R50, R34, R40 ;  /* 0x000000223228722b */ /* 0x000fe40000000028 */
[----:B------:R-:W-:Y:S02]  /*6a60*/  DFMA R44, R52, R92, R44 ;  /* 0x0000005c342c722b */ /* 0x000fe4000000002c */
[----:B------:R-:W-:-:S04]  /*6a70*/  DFMA R10, R10, R10, R10 ;  /* 0x0000000a0a0a722b */ /* 0x000fc8000000000a */
[----:B------:R-:W-:Y:S02]  /*6a80*/  DFMA R40, R76, R42, R40 ;  /* 0x0000002a4c28722b */ /* 0x000fe40000000028 */
[----:B------:R-:W-:Y:S02]  /*6a90*/  DFMA R44, R50, R92, R44 ;  /* 0x0000005c322c722b */ /* 0x000fe4000000002c */
[----:B------:R-:W-:-:S04]  /*6aa0*/  DFMA R10, R8, R10, R8 ;  /* 0x0000000a080a722b */ /* 0x000fc80000000008 */
[----:B------:R-:W-:Y:S02]  /*6ab0*/  DFMA R40, R54, R42, R40 ;  /* 0x0000002a3628722b */ /* 0x000fe40000000028 */
[----:B------:R-:W-:Y:S02]  /*6ac0*/  DFMA R44, R76, R36, R44 ;  /* 0x000000244c2c722b */ /* 0x000fe4000000002c */
[----:B------:R-:W-:-:S04]  /*6ad0*/  DFMA R8, -R22, R10, 1 ;  /* 0x3ff000001608742b */ /* 0x000fc8000000010a */
[----:B------:R-:W-:Y:S02]  /*6ae0*/  DFMA R46, R52, R42, R40 ;  /* 0x0000002a342e722b */ /* 0x000fe40000000028 */
[----:B------:R-:W-:Y:S02]  /*6af0*/  DFMA R40, R54, R36, R44 ;  /* 0x000000243628722b */ /* 0x000fe4000000002c */
[----:B------:R-:W-:-:S04]  /*6b00*/  DFMA R10, R10, R8, R10 ;  /* 0x000000080a0a722b */ /* 0x000fc8000000000a */
[----:B------:R-:W-:-:S04]  /*6b10*/  DFMA R46, R50, R32, R46 ;  /* 0x00000020322e722b */ /* 0x000fc8000000002e */
        /* <DEDUP_REMOVED lines=12> */
.L_x_121:
[----:B------:R-:W-:Y:S05]  /*6be0*/  BSYNC.RECONVERGENT B1 ;  /* 0x0000000000017941 */ /* 0x000fea0003800200 */
.L_x_120:
[----:B------:R-:W0:Y:S01]  /*6bf0*/  MUFU.RCP64H R9, R23 ;  /* 0x0000001700097308 */ /* 0x000e220000001800 */
[----:B------:R-:W-:Y:S01]  /*6c00*/  IMAD.MOV.U32 R8, RZ, RZ, 0x1 ;  /* 0x00000001ff087424 */ /* 0x000fe200078e00ff */
[----:B------:R-:W-:Y:S01]  /*6c10*/  DMUL R12, R12, R72 ;  /* 0x000000480c0c7228 */ /* 0x000fe20000000000 */
[----:B------:R-:W-:Y:S01]  /*6c20*/  BSSY.RECONVERGENT B1, `(.L_x_122) ;  /* 0x0000024000017945 */ /* 0x000fe20003800200 */
[----:B------:R-:W-:Y:S02]  /*6c30*/  DMUL R78, R86, UR10 ;  /* 0x0000000a564e7c28 */ /* 0x000fe40008000000 */
[----:B------:R-:W-:Y:S02]  /*6c40*/  DFMA R80, R54, R92, R80 ;  /* 0x0000005c3650722b */ /* 0x000fe40000000050 */
[----:B------:R-:W-:Y:S02]  /*6c50*/  DMUL R28, R28, R68 ;  /* 0x000000441c1c7228 */ /* 0x000fe40000000000 */
[----:B------:R-:W-:-:S02]  /*6c60*/  DFMA R12, R52, -R12, R40 ;  /* 0x8000000c340c722b */ /* 0x000fc40000000028 */
[----:B------:R-:W-:Y:S02]  /*6c70*/  DMUL R134, R16, R78 ;  /* 0x0000004e10867228 */ /* 0x000fe40000000000 */
[----:B------:R-:W-:Y:S02]  /*6c80*/  DFMA R80, R52, R92, R80 ;  /* 0x0000005c3450722b */ /* 0x000fe40000000050 */
[----:B0-----:R-:W-:Y:S02]  /*6c90*/  DFMA R10, -R22, R8, 1 ;  /* 0x3ff00000160a742b */ /* 0x001fe40000000108 */
[----:B------:R-:W-:-:S04]  /*6ca0*/  DFMA R12, R50, R36, R12 ;  /* 0x00000024320c722b */ /* 0x000fc8000000000c */
[----:B------:R-:W-:Y:S01]  /*6cb0*/  DFMA R80, R50, R92, R80 ;  /* 0x0000005c3250722b */ /* 0x000fe20000000050 */
[----:B------:R-:W-:Y:S01]  /*6cc0*/  FSETP.GEU.AND P1, PT, |R135|, 6.5827683646048100446e-37, PT ;  /* 0x036000008700780b */ /* 0x000fe20003f2e200 */
[----:B------:R-:W-:Y:S02]  /*6cd0*/  DFMA R10, R10, R10, R10 ;  /* 0x0000000a0a0a722b */ /* 0x000fe4000000000a */
[----:B------:R-:W-:-:S04]  /*6ce0*/  DFMA R12, R76, R34, R12 ;  /* 0x000000224c0c722b */ /* 0x000fc8000000000c */
[----:B------:R-:W-:Y:S02]  /*6cf0*/  DFMA R80, R76, R36, R80 ;  /* 0x000000244c50722b */ /* 0x000fe40000000050 */
[----:B------:R-:W-:Y:S02]  /*6d00*/  DFMA R10, R8, R10, R8 ;  /* 0x0000000a080a722b */ /* 0x000fe40000000008 */
[----:B------:R-:W-:-:S04]  /*6d10*/  DFMA R12, R54, R30, R12 ;  /* 0x0000001e360c722b */ /* 0x000fc8000000000c */
[----:B------:R-:W-:Y:S02]  /*6d20*/  DFMA R80, R54, R36, R80 ;  /* 0x000000243650722b */ /* 0x000fe40000000050 */
[----:B------:R-:W-:Y:S02]  /*6d30*/  DFMA R8, -R22, R10, 1 ;  /* 0x3ff000001608742b */ /* 0x000fe4000000010a */
[----:B------:R-:W-:-:S04]  /*6d40*/  DFMA R12, R52, R34, R12 ;  /* 0x00000022340c722b */ /* 0x000fc8000000000c */
[----:B------:R-:W-:Y:S02]  /*6d50*/  DFMA R36, R52, R36, R80 ;  /* 0x000000243424722b */ /* 0x000fe40000000050 */
        /* <DEDUP_REMOVED lines=8> */
[----:B------:R-:W-:Y:S01]  /*6de0*/  FFMA R7, RZ, R23, R13 ;  /* 0x00000017ff077223 */ /* 0x000fe2000000000d */
[----:B------:R-:W-:-:S04]  /*6df0*/  DFMA R44, R50, R28, R8 ;  /* 0x0000001c322c722b */ /* 0x000fc80000000008 */
[----:B------:R-:W-:-:S13]  /*6e00*/  FSETP.GT.AND P0, PT, |R7|, 1.469367938527859385e-39, PT ;  /* 0x001000000700780b */ /* 0x000fda0003f04200 */
[----:B------:R-:W-:Y:S05]  /*6e10*/  @P0 BRA P1, `(.L_x_123) ;  /* 0x0000000000100947 */ /* 0x000fea0000800000 */
[----:B------:R-:W-:Y:S01]  /*6e20*/  IMAD.MOV.U32 R132, RZ, RZ, R22 ;  /* 0x000000ffff847224 */ /* 0x000fe200078e0016 */
[----:B------:R-:W-:Y:S01]  /*6e30*/  MOV R8, 0x6e60 ;  /* 0x00006e6000087802 */ /* 0x000fe20000000f00 */
[----:B------:R-:W-:-:S07]  /*6e40*/  IMAD.MOV.U32 R133, RZ, RZ, R23 ;  /* 0x000000ffff857224 */ /* 0x000fce00078e0017 */
[----:B------:R-:W-:Y:S05]  /*6e50*/  CALL.REL.NOINC `($__internal_2_$__cuda_sm20_div_rn_f64_full) ;  /* 0x0000008c008c7944 */ /* 0x000fea0003c00000 */
.L_x_123:
[----:B------:R-:W-:Y:S05]  /*6e60*/  BSYNC.RECONVERGENT B1 ;  /* 0x0000000000017941 */ /* 0x000fea0003800200 */
.L_x_122:
[----:B------:R-:W0:Y:S01]  /*6e70*/  MUFU.RCP64H R9, R23 ;  /* 0x0000001700097308 */ /* 0x000e220000001800 */
[----:B------:R-:W-:Y:S01]  /*6e80*/  IMAD.MOV.U32 R8, RZ, RZ, 0x1 ;  /* 0x00000001ff087424 */ /* 0x000fe200078e00ff */
[----:B------:R-:W-:Y:S01]  /*6e90*/  DMUL R16, R20, R16 ;  /* 0x0000001014107228 */ /* 0x000fe20000000000 */
[----:B------:R-:W-:Y:S01]  /*6ea0*/  BSSY.RECONVERGENT B1, `(.L_x_124) ;  /* 0x0000013000017945 */ /* 0x000fe20003800200 */
[----:B------:R-:W-:-:S08]  /*6eb0*/  DADD R12, -R12, R88 ;  /* 0x000000000c0c7229 */ /* 0x000fd00000000158 */
[----:B------:R-:W-:Y:S02]  /*6ec0*/  DMUL R134, R12, R16 ;  /* 0x000000100c867228 */ /* 0x000fe40000000000 */
[----:B0-----:R-:W-:-:S08]  /*6ed0*/  DFMA R10, -R22, R8, 1 ;  /* 0x3ff00000160a742b */ /* 0x001fd00000000108 */
[----:B------:R-:W-:Y:S01]  /*6ee0*/  FSETP.GEU.AND P1, PT, |R135|, 6.5827683646048100446e-37, PT ;  /* 0x036000008700780b */ /* 0x000fe20003f2e200 */
        /* <DEDUP_REMOVED lines=14> */
.L_x_125:
[----:B------:R-:W-:Y:S05]  /*6fd0*/  BSYNC.RECONVERGENT B1 ;  /* 0x0000000000017941 */ /* 0x000fea0003800200 */
.L_x_124:
[----:B------:R-:W0:Y:S01]  /*6fe0*/  MUFU.RCP64H R9, R23 ;  /* 0x0000001700097308 */ /* 0x000e220000001800 */
[----:B------:R-:W-:Y:S01]  /*6ff0*/  IMAD.MOV.U32 R8, RZ, RZ, 0x1 ;  /* 0x00000001ff087424 */ /* 0x000fe200078e00ff */
[----:B------:R-:W-:Y:S01]  /*7000*/  DMUL R18, R26, R18 ;  /* 0x000000121a127228 */ /* 0x000fe20000000000 */
[----:B------:R-:W-:Y:S01]  /*7010*/  BSSY.RECONVERGENT B1, `(.L_x_126) ;  /* 0x0000017000017945 */ /* 0x000fe20003800200 */
[----:B------:R-:W-:-:S06]  /*7020*/  DMUL R12, R12, R72 ;  /* 0x000000480c0c7228 */ /* 0x000fcc0000000000 */
[----:B------:R-:W-:Y:S02]  /*7030*/  DMUL R134, R14, R18 ;  /* 0x000000120e867228 */ /* 0x000fe40000000000 */
[----:B------:R-:W-:Y:S02]  /*7040*/  DFMA R36, R50, -R12, R36 ;  /* 0x8000000c3224722b */ /* 0x000fe40000000024 */
[----:B0-----:R-:W-:-:S06]  /*7050*/  DFMA R10, -R22, R8, 1 ;  /* 0x3ff00000160a742b */ /* 0x001fcc0000000108 */
[----:B------:R-:W-:Y:S01]  /*7060*/  DFMA R36, R76, R34, R36 ;  /* 0x000000224c24722b */ /* 0x000fe20000000024 */
[----:B------:R-:W-:Y:S01]  /*7070*/  FSETP.GEU.AND P1, PT, |R135|, 6.5827683646048100446e-37, PT ;  /* 0x036000008700780b */ /* 0x000fe20003f2e200 */
[----:B------:R-:W-:-:S06]  /*7080*/  DFMA R10, R10, R10, R10 ;  /* 0x0000000a0a0a722b */ /* 0x000fcc000000000a */
[----:B------:R-:W-:Y:S02]  /*7090*/  DFMA R36, R54, R34, R36 ;  /* 0x000000223624722b */ /* 0x000fe40000000024 */
[----:B------:R-:W-:-:S06]  /*70a0*/  DFMA R10, R8, R10, R8 ;  /* 0x0000000a080a722b */ /* 0x000fcc0000000008 */
[----:B------:R-:W-:Y:S02]  /*70b0*/  DFMA R34, R52, R34, R36 ;  /* 0x000000223422722b */ /* 0x000fe40000000024 */
        /* <DEDUP_REMOVED lines=12> */
.L_x_127:
[----:B------:R-:W-:Y:S05]  /*7180*/  BSYNC.RECONVERGENT B1 ;  /* 0x0000000000017941 */ /* 0x000fea0003800200 */
.L_x_126:
[----:B------:R-:W-:Y:S01]  /*7190*/  DMUL R12, R12, R70 ;  /* 0x000000460c0c7228 */ /* 0x000fe20000000000 */
[----:B------:R-:W-:Y:S01]  /*71a0*/  BSSY.RECONVERGENT B3, `(.L_x_128) ;  /* 0x0000027000037945 */ /* 0x000fe20003800200 */
[----:B------:R-:W-:-:S06]  /*71b0*/  DMUL R92, R56, 0.5 ;  /* 0x3fe00000385c7828 */ /* 0x000fcc0000000000 */
[----:B------:R-:W-:Y:S02]  /*71c0*/  DFMA R12, R50, -R12, R34 ;  /* 0x8000000c320c722b */ /* 0x000fe40000000022 */
[----:B------:R-:W-:-:S06]  /*71d0*/  DFMA R14, R52, R92, R58 ;  /* 0x0000005c340e722b */ /* 0x000fcc000000003a */
[----:B------:R-:W-:Y:S02]  /*71e0*/  DFMA R12, R76, R42, R12 ;  /* 0x0000002a4c0c722b */ /* 0x000fe4000000000c */
[----:B------:R-:W-:Y:S02]  /*71f0*/  DSETP.NEU.AND P0, PT, |R14|, +INF , PT ;  /* 0x7ff000000e00742a */ /* 0x000fe40003f0d200 */
[----:B------:R-:W-:-:S04]  /*7200*/  DFMA R76, R54, R92, R88 ;  /* 0x0000005c364c722b */ /* 0x000fc80000000058 */
[----:B------:R-:W-:-:S08]  /*7210*/  DFMA R12, R54, R32, R12 ;  /* 0x00000020360c722b */ /* 0x000fd0000000000c */
[----:B------:R-:W-:Y:S01]  /*7220*/  DFMA R12, R52, R28, R12 ;  /* 0x0000001c340c722b */ /* 0x000fe2000000000c */
[----:B------:R-:W-:Y:S01]  /*7230*/  @!P0 IMAD.MOV.U32 R7, RZ, RZ, 0x1 ;  /* 0x00000001ff078424 */ /* 0x000fe200078e00ff */
[----:B------:R-:W-:-:S06]  /*7240*/  @!P0 DMUL R26, RZ, R14 ;  /* 0x0000000eff1a8228 */ /* 0x000fcc0000000000 */
[----:B------:R-:W-:Y:S01]  /*7250*/  DFMA R42, R50, R42, R12 ;  /* 0x0000002a322a722b */ /* 0x000fe2000000000c */
[----:B------:R-:W-:Y:S10]  /*7260*/  @!P0 BRA `(.L_x_129) ;  /* 0x0000000000688947 */ /* 0x000ff40003800000 */
        /* <DEDUP_REMOVED lines=21> */
[----:B------:R-:W-:Y:S01]  /*73c0*/  MOV R7, R10 ;  /* 0x0000000a00077202 */ /* 0x000fe20000000f00 */
[----:B------:R-:W-:Y:S02]  /*73d0*/  IMAD.MOV.U32 R26, RZ, RZ, R12 ;  /* 0x000000ffff1a7224 */ /* 0x000fe400078e000c */
[----:B------:R-:W-:-:S07]  /*73e0*/  IMAD.MOV.U32 R27, RZ, RZ, R13 ;  /* 0x000000ffff1b7224 */ /* 0x000fce00078e000d */
.L_x_131:
[----:B------:R-:W-:Y:S05]  /*73f0*/  BSYNC.RECONVERGENT B4 ;  /* 0x0000000000047941 */ /* 0x000fea0003800200 */
.L_x_130:
[----:B------:R-:W-:-:S07]  /*7400*/  VIADD R7, R7, 0x1 ;  /* 0x0000000107077836 */ /* 0x000fce0000000000 */
.L_x_129:
[----:B------:R-:W-:Y:S05]  /*7410*/  BSYNC.RECONVERGENT B3 ;  /* 0x0000000000037941 */ /* 0x000fea0003800200 */
.L_x_128:
        /* <DEDUP_REMOVED lines=10> */
[----:B------:R-:W-:Y:S01]  /*74c0*/  IMAD.MOV.U32 R31, RZ, RZ, 0x3da8ff83 ;  /* 0x3da8ff83ff1f7424 */ /* 0x000fe200078e00ff */
[----:B------:R-:W-:Y:S01]  /*74d0*/  ISETP.NE.U32.AND P0, PT, R28, 0x1, PT ;  /* 0x000000011c00780c */ /* 0x000fe20003f05070 */
[----:B------:R-:W-:Y:S01]  /*74e0*/  DMUL R28, R26, R26 ;  /* 0x0000001a1a1c7228 */ /* 0x000fe20000000000 */
[----:B------:R-:W-:Y:S01]  /*74f0*/  BSSY.RECONVERGENT B3, `(.L_x_132) ;  /* 0x0000030000037945 */ /* 0x000fe20003800200 */
[----:B------:R-:W-:Y:S01]  /*7500*/  DSETP.NEU.AND P1, PT, |R14|, +INF , PT ;  /* 0x7ff000000e00742a */ /* 0x000fe20003f2d200 */
[----:B------:R-:W-:-:S02]  /*7510*/  FSEL R30, R30, -8.06006814911005101289e+34, !P0 ;  /* 0xf9785eba1e1e7808 */ /* 0x000fc40004000000 */
[----:B------:R-:W-:-:S06]  /*7520*/  FSEL R31, -R31, 0.11223486810922622681, !P0 ;  /* 0x3de5db651f1f7808 */ /* 0x000fcc0004000100 */
[----:B--2---:R-:W-:-:S08]  /*7530*/  DFMA R20, R28, R30, R20 ;  /* 0x0000001e1c14722b */ /* 0x004fd00000000014 */
[----:B------:R-:W-:Y:S02]  /*7540*/  DFMA R20, R28, R20, R22 ;  /* 0x000000141c14722b */ /* 0x000fe40000000016 */
[----:B------:R-:W-:-:S06]  /*7550*/  DFMA R22, R74, -R76, R102 ;  /* 0x8000004c4a16722b */ /* 0x000fcc0000000066 */
[----:B---3--:R-:W-:Y:S02]  /*7560*/  DFMA R8, R28, R20, R8 ;  /* 0x000000141c08722b */ /* 0x008fe40000000008 */
[----:B------:R-:W-:Y:S02]  /*7570*/  @!P1 DMUL R20, RZ, R14 ;  /* 0x0000000eff149228 */ /* 0x000fe40000000000 */
[----:B------:R-:W-:-:S04]  /*7580*/  DADD R22, R86, R22 ;  /* 0x0000000056167229 */ /* 0x000fc80000000016 */
[----:B------:R-:W-:-:S08]  /*7590*/  DFMA R8, R28, R8, R10 ;  /* 0x000000081c08722b */ /* 0x000fd0000000000a */
[----:B----4-:R-:W-:-:S08]  /*75a0*/  DFMA R8, R28, R8, R16 ;  /* 0x000000081c08722b */ /* 0x010fd00000000010 */
[----:B------:R-:W-:-:S08]  /*75b0*/  DFMA R8, R28, R8, R18 ;  /* 0x000000081c08722b */ /* 0x000fd00000000012 */
[----:B------:R-:W-:Y:S02]  /*75c0*/  DFMA R26, R8, R26, R26 ;  /* 0x0000001a081a722b */ /* 0x000fe4000000001a */
[----:B------:R-:W-:-:S10]  /*75d0*/  DFMA R8, R28, R8, 1 ;  /* 0x3ff000001c08742b */ /* 0x000fd40000000008 */
[----:B------:R-:W-:Y:S02]  /*75e0*/  FSEL R10, R8, R26, !P0 ;  /* 0x0000001a080a7208 */ /* 0x000fe40004000000 */
[----:B------:R-:W-:Y:S02]  /*75f0*/  FSEL R11, R9, R27, !P0 ;  /* 0x0000001b090b7208 */ /* 0x000fe40004000000 */
[----:B------:R-:W-:Y:S02]  /*7600*/  LOP3.LUT P0, RZ, R7, 0x2, RZ, 0xc0, !PT ;  /* 0x0000000207ff7812 */ /* 0x000fe4000780c0ff */
[----:B------:R-:W-:Y:S02]  /*7610*/  @!P1 MOV R7, RZ ;  /* 0x000000ff00079202 */ /* 0x000fe40000000f00 */
[----:B------:R-:W-:-:S10]  /*7620*/  DADD R8, RZ, -R10 ;  /* 0x00000000ff087229 */ /* 0x000fd4000000080a */
[----:B------:R-:W-:Y:S02]  /*7630*/  FSEL R28, R10, R8, !P0 ;  /* 0x000000080a1c7208 */ /* 0x000fe40004000000 */
[----:B------:R-:W-:-:S06]  /*7640*/  FSEL R29, R11, R9, !P0 ;  /* 0x000000090b1d7208 */ /* 0x000fcc0004000000 */
        /* <DEDUP_REMOVED lines=23> */
[----:B------:R-:W-:Y:S02]  /*77c0*/  IMAD.MOV.U32 R7, RZ, RZ, R10 ;  /* 0x000000ffff077224 */ /* 0x000fe400078e000a */
[----:B------:R-:W-:Y:S02]  /*77d0*/  IMAD.MOV.U32 R20, RZ, RZ, R12 ;  /* 0x000000ffff147224 */ /* 0x000fe400078e000c */
[----:B------:R-:W-:-:S07]  /*77e0*/  IMAD.MOV.U32 R21, RZ, RZ, R13 ;  /* 0x000000ffff157224 */ /* 0x000fce00078e000d */
.L_x_133:
[----:B------:R-:W-:Y:S05]  /*77f0*/  BSYNC.RECONVERGENT B3 ;  /* 0x0000000000037941 */ /* 0x000fea0003800200 */
.L_x_132:
        /* <DEDUP_REMOVED lines=12> */
[----:B------:R-:W-:Y:S01]  /*78c0*/  DADD R100, R86, R102 ;  /* 0x0000000056647229 */ /* 0x000fe20000000066 */
[----:B------:R-:W-:-:S02]  /*78d0*/  MOV R32, 0x20fd8164 ;  /* 0x20fd816400207802 */ /* 0x000fc40000000f00 */
[----:B------:R-:W-:Y:S02]  /*78e0*/  CS2R R80, SRZ ;  /* 0x0000000000507805 */ /* 0x000fe4000001ff00 */
[----:B------:R-:W-:Y:S02]  /*78f0*/  FSEL R33, -R33, 0.11223486810922622681, !P0 ;  /* 0x3de5db6521217808 */ /* 0x000fe40004000100 */
[----:B------:R-:W-:-:S06]  /*7900*/  FSEL R32, R32, -8.06006814911005101289e+34, !P0 ;  /* 0xf9785eba20207808 */ /* 0x000fcc0004000000 */
[----:B--2---:R-:W-:Y:S02]  /*7910*/  DFMA R12, R34, R32, R12 ;  /* 0x00000020220c722b */ /* 0x004fe4000000000c */
[----:B------:R-:W-:-:S06]  /*7920*/  DMUL R32, R26, R22 ;  /* 0x000000161a207228 */ /* 0x000fcc0000000000 */
[----:B------:R-:W-:-:S08]  /*7930*/  DFMA R12, R34, R12, R14 ;  /* 0x0000000c220c722b */ /* 0x000fd0000000000e */
[----:B---3--:R-:W-:-:S08]  /*7940*/  DFMA R12, R34, R12, R16 ;  /* 0x0000000c220c722b */ /* 0x008fd00000000010 */
[----:B------:R-:W-:-:S08]  /*7950*/  DFMA R12, R34, R12, R18 ;  /* 0x0000000c220c722b */ /* 0x000fd00000000012 */
[----:B----4-:R-:W-:Y:S02]  /*7960*/  DFMA R8, R34, R12, R8 ;  /* 0x0000000c2208722b */ /* 0x010fe40000000008 */
[----:B------:R-:W0:Y:S01]  /*7970*/  MUFU.RCP64H R13, R33 ;  /* 0x00000021000d7308 */ /* 0x000e220000001800 */
[----:B------:R-:W-:-:S05]  /*7980*/  IMAD.MOV.U32 R12, RZ, RZ, 0x1 ;  /* 0x00000001ff0c7424 */ /* 0x000fca00078e00ff */
[----:B------:R-:W-:-:S08]  /*7990*/  DFMA R8, R34, R8, R10 ;  /* 0x000000082208722b */ /* 0x000fd0000000000a */
[----:B------:R-:W-:Y:S02]  /*79a0*/  DFMA R20, R8, R20, R20 ;  /* 0x000000140814722b */ /* 0x000fe40000000014 */
[----:B------:R-:W-:Y:S02]  /*79b0*/  DFMA R8, R34, R8, 1 ;  /* 0x3ff000002208742b */ /* 0x000fe40000000008 */
[----:B0-----:R-:W-:-:S08]  /*79c0*/  DFMA R10, -R32, R12, 1 ;  /* 0x3ff00000200a742b */ /* 0x001fd0000000010c */
[----:B------:R-:W-:Y:S01]  /*79d0*/  FSEL R14, R8, R20, !P0 ;  /* 0x00000014080e7208 */ /* 0x000fe20004000000 */
[----:B------:R-:W-:Y:S01]  /*79e0*/  DFMA R10, R10, R10, R10 ;  /* 0x0000000a0a0a722b */ /* 0x000fe2000000000a */
[----:B------:R-:W-:Y:S02]  /*79f0*/  FSEL R15, R9, R21, !P0 ;  /* 0x00000015090f7208 */ /* 0x000fe40004000000 */
[----:B------:R-:W-:-:S04]  /*7a00*/  LOP3.LUT P0, RZ, R7, 0x2, RZ, 0xc0, !PT ;  /* 0x0000000207ff7812 */ /* 0x000fc8000780c0ff */
[----:B------:R-:W-:Y:S02]  /*7a10*/  DADD R8, RZ, -R14 ;  /* 0x00000000ff087229 */ /* 0x000fe4000000080e */
[----:B------:R-:W-:-:S08]  /*7a20*/  DFMA R10, R12, R10, R12 ;  /* 0x0000000a0c0a722b */ /* 0x000fd0000000000c */
[----:B------:R-:W-:Y:S01]  /*7a30*/  FSEL R20, R14, R8, !P0 ;  /* 0x000000080e147208 */ /* 0x000fe20004000000 */
[----:B------:R-:W-:Y:S01]  /*7a40*/  DFMA R12, -R32, R10, 1 ;  /* 0x3ff00000200c742b */ /* 0x000fe2000000010a */
[----:B------:R-:W-:Y:S01]  /*7a50*/  FSEL R21, R15, R9, !P0 ;  /* 0x000000090f157208 */ /* 0x000fe20004000000 */
[----:B------:R-:W-:Y:S02]  /*7a60*/  DMUL R8, R86, R22 ;  /* 0x0000001656087228 */ /* 0x000fe40000000000 */
[----:B------:R-:W-:-:S03]  /*7a70*/  DMUL R14, R100, R100 ;  /* 0x00000064640e7228 */ /* 0x000fc60000000000 */
[----:B------:R-:W-:Y:S02]  /*7a80*/  DMUL R18, R20, R20 ;  /* 0x0000001414127228 */ /* 0x000fe40000000000 */
[----:B------:R-:W-:-:S06]  /*7a90*/  DFMA R12, R10, R12, R10 ;  /* 0x0000000c0a0c722b */ /* 0x000fcc000000000a */
        /* <DEDUP_REMOVED lines=15> */
.L_x_135:
[----:B------:R-:W-:Y:S05]  /*7b90*/  BSYNC.RECONVERGENT B1 ;  /* 0x0000000000017941 */ /* 0x000fea0003800200 */
.L_x_134:
        /* <DEDUP_REMOVED lines=27> */
.L_x_137:
[----:B------:R-:W-:Y:S05]  /*7d50*/  BSYNC.RECONVERGENT B1 ;  /* 0x0000000000017941 */ /* 0x000fea0003800200 */
.L_x_136:
        /* <DEDUP_REMOVED lines=27> */
.L_x_141:
[----:B------:R-:W-:Y:S05]  /*7f10*/  BSYNC.RECONVERGENT B3 ;  /* 0x0000000000037941 */ /* 0x000fea0003800200 */
.L_x_140:
[----:B------:R-:W0:Y:S01]  /*7f20*/  MUFU.RCP64H R9, R21 ;  /* 0x0000001500097308 */ /* 0x000e220000001800 */
[----:B------:R-:W-:Y:S01]  /*7f30*/  IMAD.MOV.U32 R8, RZ, RZ, 0x1 ;  /* 0x00000001ff087424 */ /* 0x000fe200078e00ff */
[----:B------:R-:W-:Y:S01]  /*7f40*/  FSETP.GEU.AND P1, PT, |R29|, 6.5827683646048100446e-37, PT ;  /* 0x036000001d00780b */ /* 0x000fe20003f2e200 */
[----:B------:R-:W-:Y:S01]  /*7f50*/  BSSY.RECONVERGENT B3, `(.L_x_142) ;  /* 0x0000016000037945 */ /* 0x000fe20003800200 */
[----:B------:R-:W-:Y:S01]  /*7f60*/  MOV R80, R12 ;  /* 0x0000000c00507202 */ /* 0x000fe20000000f00 */
[----:B------:R-:W-:Y:S02]  /*7f70*/  IMAD.MOV.U32 R81, RZ, RZ, R13 ;  /* 0x000000ffff517224 */ /* 0x000fe400078e000d */
        /* <DEDUP_REMOVED lines=19> */
.L_x_143:
[----:B------:R-:W-:Y:S05]  /*80b0*/  BSYNC.RECONVERGENT B3 ;  /* 0x0000000000037941 */ /* 0x000fea0003800200 */
.L_x_142:
[----:B------:R-:W0:Y:S01]  /*80c0*/  MUFU.RCP64H R9, R27 ;  /* 0x0000001b00097308 */ /* 0x000e220000001800 */
[----:B------:R-:W-:Y:S01]  /*80d0*/  HFMA2 R8, -RZ, RZ, 0, 5.9604644775390625e-08 ;  /* 0x00000001ff087431 */ /* 0x000fe200000001ff */
        /* <DEDUP_REMOVED lines=19> */
.L_x_145:
[----:B------:R-:W-:Y:S05]  /*8210*/  BSYNC.RECONVERGENT B3 ;  /* 0x0000000000037941 */ /* 0x000fea0003800200 */
.L_x_144:
[----:B------:R-:W-:-:S11]  /*8220*/  DADD R30, R12, R30 ;  /* 0x000000000c1e7229 */ /* 0x000fd6000000001e */
.L_x_139:
[----:B------:R-:W-:Y:S05]  /*8230*/  BSYNC.RECONVERGENT B1 ;  /* 0x0000000000017941 */ /* 0x000fea0003800200 */
.L_x_138:
        /* <DEDUP_REMOVED lines=22> */
.L_x_147:
[----:B------:R-:W-:Y:S05]  /*83a0*/  BSYNC.RECONVERGENT B1 ;  /* 0x0000000000017941 */ /* 0x000fea0003800200 */
.L_x_146:
[----:B------:R-:W0:Y:S01]  /*83b0*/  MUFU.RCP64H R9, R27 ;  /* 0x0000001b00097308 */ /* 0x000e220000001800 */
[----:B------:R-:W-:Y:S01]  /*83c0*/  MOV R8, 0x1 ;  /* 0x0000000100087802 */ /* 0x000fe20000000f00 */
[----:B------:R-:W-:Y:S01]  /*83d0*/  BSSY.RECONVERGENT B1, `(.L_x_148) ;  /* 0x0000013000017945 */ /* 0x000fe20003800200 */
[----:B------:R-:W-:-:S04]  /*83e0*/  FSETP.GEU.AND P1, PT, |R23|, 6.5827683646048100446e-37, PT ;  /* 0x036000001700780b */ /* 0x000fc80003f2e200 */
        /* <DEDUP_REMOVED lines=17> */
.L_x_149:
[----:B------:R-:W-:Y:S05]  /*8500*/  BSYNC.RECONVERGENT B1 ;  /* 0x0000000000017941 */ /* 0x000fea0003800200 */
.L_x_148:
[----:B------:R-:W0:Y:S01]  /*8510*/  MUFU.RCP64H R9, R27 ;  /* 0x0000001b00097308 */ /* 0x000e220000001800 */
[----:B------:R-:W-:Y:S01]  /*8520*/  VIADD R8, R27, 0x300402 ;  /* 0x003004021b087836 */ /* 0x000fe20000000000 */
[----:B------:R-:W-:Y:S01]  /*8530*/  DFMA R14, R46, R92, R72 ;  /* 0x0000005c2e0e722b */ /* 0x000fe20000000048 */
[----:B------:R-:W-:Y:S03]  /*8540*/  BSSY.RECONVERGENT B0, `(.L_x_150) ;  /* 0x0000010000007945 */ /* 0x000fe60003800200 */
[----:B------:R-:W-:-:S04]  /*8550*/  FSETP.GEU.AND P0, PT, |R8|, 5.8789094863358348022e-39, PT ;  /* 0x004004020800780b */ /* 0x000fc80003f0e200 */
[----:B------:R-:W-:Y:S02]  /*8560*/  DMUL R40, R14, R12 ;  /* 0x0000000c0e287228 */ /* 0x000fe40000000000 */
        /* <DEDUP_REMOVED lines=9> */
[----:B------:R-:W-:Y:S01]  /*8600*/  IMAD.MOV.U32 R7, RZ, RZ, R27 ;  /* 0x000000ffff077224 */ /* 0x000fe200078e001b */
[----:B------:R-:W-:-:S07]  /*8610*/  IADD3 R10, PT, PT, R10, -0x100000, RZ ;  /* 0xfff000000a0a7810 */ /* 0x000fce0007ffe0ff */
[----:B------:R-:W-:Y:S05]  /*8620*/  CALL.REL.NOINC `($__internal_1_$__cuda_sm20_dblrcp_rn_slowpath_v3) ;  /* 0x0000007000f47944 */ /* 0x000fea0003c00000 */
[----:B------:R-:W-:-:S07]  /*8630*/  IMAD.MOV.U32 R11, RZ, RZ, R7 ;  /* 0x000000ffff0b7224 */ /* 0x000fce00078e0007 */
.L_x_151:
[----:B------:R-:W-:Y:S05]  /*8640*/  BSYNC.RECONVERGENT B0 ;  /* 0x0000000000007941 */ /* 0x000fea0003800200 */
.L_x_150:
[----:B------:R-:W-:Y:S01]  /*8650*/  DMUL R132, R18, R32 ;  /* 0x0000002012847228 */ /* 0x000fe20000000000 */
[----:B------:R-:W-:Y:S01]  /*8660*/  IMAD.MOV.U32 R8, RZ, RZ, 0x1 ;  /* 0x00000001ff087424 */ /* 0x000fe200078e00ff */
[----:B------:R-:W-:Y:S01]  /*8670*/  DADD R134, R22, -R38 ;  /* 0x0000000016867229 */ /* 0x000fe20000000826 */
[----:B------:R-:W-:Y:S01]  /*8680*/  BSSY.RECONVERGENT B1, `(.L_x_152) ;  /* 0x0000012000017945 */ /* 0x000fe20003800200 */
[----:B------:R-:W-:Y:S02]  /*8690*/  DFMA R106, R44, R92, R70 ;  /* 0x0000005c2c6a722b */ /* 0x000fe40000000046 */
        /* <DEDUP_REMOVED lines=11> */
[----:B------:R-:W-:-:S05]  /*8750*/  FFMA R7, RZ, R133, R13 ;  /* 0x00000085ff077223 */ /* 0x000fca000000000d */
[----:B------:R-:W-:-:S13]  /*8760*/  FSETP.GT.AND P0, PT, |R7|, 1.469367938527859385e-39, PT ;  /* 0x001000000700780b */ /* 0x000fda0003f04200 */
[----:B------:R-:W-:Y:S05]  /*8770*/  @P0 BRA P1, `(.L_x_153) ;  /* 0x0000000000080947 */ /* 0x000fea0000800000 */
[----:B------:R-:W-:-:S07]  /*8780*/  MOV R8, 0x87a0 ;  /* 0x000087a000087802 */ /* 0x000fce0000000f00 */
[----:B------:R-:W-:Y:S05]  /*8790*/  CALL.REL.NOINC `($__internal_2_$__cuda_sm20_div_rn_f64_full) ;  /* 0x00000074003c7944 */ /* 0x000fea0003c00000 */
.L_x_153:
[----:B------:R-:W-:Y:S05]  /*87a0*/  BSYNC.RECONVERGENT B1 ;  /* 0x0000000000017941 */ /* 0x000fea0003800200 */
.L_x_152:
[----:B------:R-:W0:Y:S01]  /*87b0*/  MUFU.RCP64H R9, R35 ;  /* 0x0000002300097308 */ /* 0x000e220000001800 */
[----:B------:R-:W-:Y:S01]  /*87c0*/  IMAD.MOV.U32 R8, RZ, RZ, 0x1 ;  /* 0x00000001ff087424 */ /* 0x000fe200078e00ff */
[-C--:B------:R-:W-:Y:S01]  /*87d0*/  DFMA R108, R42, R92.reuse, R68 ;  /* 0x0000005c2a6c722b */ /* 0x080fe20000000044 */
[----:B------:R-:W-:Y:S01]  /*87e0*/  FSETP.GEU.AND P1, PT, |R95|, 6.5827683646048100446e-37, PT ;  /* 0x036000005f00780b */ /* 0x000fe20003f2e200 */
[----:B------:R-:W-:Y:S01]  /*87f0*/  DFMA R114, R48, R92, R62 ;  /* 0x0000005c3072722b */ /* 0x000fe2000000003e */
[----:B------:R-:W-:Y:S02]  /*8800*/  BSSY.RECONVERGENT B1, `(.L_x_154) ;  /* 0x000001a000017945 */ /* 0x000fe40003800200 */
[----:B0-----:R-:W-:-:S08]  /*8810*/  DFMA R10, -R34, R8, 1 ;  /* 0x3ff00000220a742b */ /* 0x001fd00000000108 */
[----:B------:R-:W-:-:S08]  /*8820*/  DFMA R10, R10, R10, R10 ;  /* 0x0000000a0a0a722b */ /* 0x000fd0000000000a */
[----:B------:R-:W-:-:S08]  /*8830*/  DFMA R10, R8, R10, R8 ;  /* 0x0000000a080a722b */ /* 0x000fd00000000008 */
[----:B------:R-:W-:-:S08]  /*8840*/  DFMA R8, -R34, R10, 1 ;  /* 0x3ff000002208742b */ /* 0x000fd0000000010a */
[----:B------:R-:W-:Y:S02]  /*8850*/  DFMA R112, R10, R8, R10 ;  /* 0x000000080a70722b */ /* 0x000fe4000000000a */
[-C--:B------:R-:W-:Y:S02]  /*8860*/  DMUL R10, R108, R36.reuse ;  /* 0x000000246c0a7228 */ /* 0x080fe40000000000 */
[----:B------:R-:W-:-:S04]  /*8870*/  DMUL R36, R114, R36 ;  /* 0x0000002472247228 */ /* 0x000fc80000000000 */
[----:B------:R-:W-:Y:S02]  /*8880*/  DMUL R8, R94, R112 ;  /* 0x000000705e087228 */ /* 0x000fe40000000000 */
[----:B------:R-:W-:Y:S02]  /*8890*/  DFMA R104, R114, R104, R10 ;  /* 0x000000687268722b */ /* 0x000fe4000000000a */
[----:B------:R-:W-:-:S04]  /*88a0*/  DFMA R36, R108, R12, R36 ;  /* 0x0000000c6c24722b */ /* 0x000fc80000000024 */
[----:B------:R-:W-:-:S08]  /*88b0*/  DFMA R110, -R34, R8, R94 ;  /* 0x00000008226e722b */ /* 0x000fd0000000015e */
[----:B------:R-:W-:Y:S02]  /*88c0*/  DFMA R8, R112, R110, R8 ;  /* 0x0000006e7008722b */ /* 0x000fe40000000008 */
[----:B------:R-:W-:-:S08]  /*88d0*/  DMUL R112, RZ, R114 ;  /* 0x00000072ff707228 */ /* 0x000fd00000000000 */
[----:B------:R-:W-:Y:S01]  /*88e0*/  FFMA R7, RZ, R35, R9 ;  /* 0x00000023ff077223 */ /* 0x000fe20000000009 */
[----:B------:R-:W-:-:S04]  /*88f0*/  DFMA R110, R104, R112, RZ ;  /* 0x00000070686e722b */ /* 0x000fc800000000ff */
        /* <DEDUP_REMOVED lines=8> */
[----:B------:R-:W-:Y:S01]  /*8980*/  MOV R8, R12 ;  /* 0x0000000c00087202 */ /* 0x000fe20000000f00 */
[----:B------:R-:W-:-:S07]  /*8990*/  IMAD.MOV.U32 R9, RZ, RZ, R13 ;  /* 0x000000ffff097224 */ /* 0x000fce00078e000d */
.L_x_155:
[----:B------:R-:W-:Y:S05]  /*89a0*/  BSYNC.RECONVERGENT B1 ;  /* 0x0000000000017941 */ /* 0x000fea0003800200 */
.L_x_154:
[----:B------:R-:W0:Y:S01]  /*89b0*/  MUFU.RCP64H R13, R99 ;  /* 0x00000063000d7308 */ /* 0x000e220000001800 */
[----:B------:R-:W-:Y:S01]  /*89c0*/  IMAD.MOV.U32 R12, RZ, RZ, 0x1 ;  /* 0x00000001ff0c7424 */ /* 0x000fe200078e00ff */
[----:B------:R-:W-:Y:S05]  /*89d0*/  BSSY.RECONVERGENT B1, `(.L_x_156) ;  /* 0x0000017000017945 */ /* 0x000fea0003800200 */
[----:B0-----:R-:W-:-:S08]  /*89e0*/  DFMA R10, -R98, R12, 1 ;  /* 0x3ff00000620a742b */ /* 0x001fd0000000010c */
[----:B------:R-:W-:Y:S02]  /*89f0*/  DFMA R34, R10, R10, R10 ;  /* 0x0000000a0a22722b */ /* 0x000fe4000000000a */
[----:B------:R-:W-:-:S06]  /*8a00*/  DMUL R10, R82, R76 ;  /* 0x0000004c520a7228 */ /* 0x000fcc0000000000 */
        /* <DEDUP_REMOVED lines=19> */
.L_x_157:
[----:B------:R-:W-:Y:S05]  /*8b40*/  BSYNC.RECONVERGENT B1 ;  /* 0x0000000000017941 */ /* 0x000fea0003800200 */
.L_x_156:
[----:B------:R-:W-:Y:S01]  /*8b50*/  DMUL R132, R26, R98 ;  /* 0x000000621a847228 */ /* 0x000fe20000000000 */
[----:B------:R-:W-:Y:S01]  /*8b60*/  IMAD.MOV.U32 R8, RZ, RZ, 0x1 ;  /* 0x00000001ff087424 */ /* 0x000fe200078e00ff */
[----:B------:R-:W-:Y:S01]  /*8b70*/  DMUL R114, R114, R12 ;  /* 0x0000000c72727228 */ /* 0x000fe20000000000 */
[----:B------:R-:W-:Y:S03]  /*8b80*/  BSSY.RECONVERGENT B1, `(.L_x_158) ;  /* 0x0000016000017945 */ /* 0x000fe60003800200 */
[----:B------:R-:W0:Y:S04]  /*8b90*/  MUFU.RCP64H R9, R133 ;  /* 0x0000008500097308 */ /* 0x000e280000001800 */
[----:B------:R-:W-:-:S08]  /*8ba0*/  DFMA R94, R38, R114, R94 ;  /* 0x00000072265e722b */ /* 0x000fd0000000005e */
[----:B------:R-:W-:Y:S02]  /*8bb0*/  DFMA R94, R36, R112, R94 ;  /* 0x00000070245e722b */ /* 0x000fe4000000005e */
[----:B0-----:R-:W-:-:S08]  /*8bc0*/  DFMA R10, -R132, R8, 1 ;  /* 0x3ff00000840a742b */ /* 0x001fd00000000108 */
[----:B------:R-:W-:-:S08]  /*8bd0*/  DFMA R10, R10, R10, R10 ;  /* 0x0000000a0a0a722b */ /* 0x000fd0000000000a */
[----:B------:R-:W-:Y:S02]  /*8be0*/  DFMA R10, R8, R10, R8 ;  /* 0x0000000a080a722b */ /* 0x000fe40000000008 */
[----:B------:R-:W-:-:S06]  /*8bf0*/  DMUL R8, R22, UR10 ;  /* 0x0000000a16087c28 */ /* 0x000fcc0008000000 */
        /* <DEDUP_REMOVED lines=14> */
.L_x_159:
[----:B------:R-:W-:Y:S05]  /*8ce0*/  BSYNC.RECONVERGENT B1 ;  /* 0x0000000000017941 */ /* 0x000fea0003800200 */
.L_x_158:
[----:B------:R-:W0:Y:S01]  /*8cf0*/  MUFU.RCP64H R11, R33 ;  /* 0x00000021000b7308 */ /* 0x000e220000001800 */
[----:B------:R-:W-:Y:S01]  /*8d00*/  DMUL R8, R14, R8 ;  /* 0x000000080e087228 */ /* 0x000fe20000000000 */
[----:B------:R-:W-:Y:S01]  /*8d10*/  MOV R10, 0x1 ;  /* 0x00000001000a7802 */ /* 0x000fe20000000f00 */
[----:B------:R-:W-:Y:S01]  /*8d20*/  DMUL R98, RZ, R14 ;  /* 0x0000000eff627228 */ /* 0x000fe20000000000 */
[----:B------:R-:W-:Y:S01]  /*8d30*/  BSSY.RECONVERGENT B1, `(.L_x_160) ;  /* 0x0000027000017945 */ /* 0x000fe20003800200 */
[----:B------:R-:W-:Y:S02]  /*8d40*/  DMUL R96, RZ, R106 ;  /* 0x0000006aff607228 */ /* 0x000fe40000000000 */
[----:B------:R-:W-:Y:S02]  /*8d50*/  DADD R102, -R86, R102 ;  /* 0x0000000056667229 */ /* 0x000fe40000000166 */
[----:B------:R-:W-:Y:S02]  /*8d60*/  DFMA R8, R104, R8, R94 ;  /* 0x000000086808722b */ /* 0x000fe4000000005e */
[----:B------:R-:W-:-:S02]  /*8d70*/  DMUL R100, R76, R22 ;  /* 0x000000164c647228 */ /* 0x000fc40000000000 */
[----:B------:R-:W-:Y:S02]  /*8d80*/  DFMA R34, R104, R34, RZ ;  /* 0x000000226822722b */ /* 0x000fe400000000ff */
[----:B------:R-:W-:Y:S02]  /*8d90*/  DMUL R94, RZ, R108 ;  /* 0x0000006cff5e7228 */ /* 0x000fe40000000000 */
[----:B0-----:R-:W-:Y:S02]  /*8da0*/  DFMA R12, -R32, R10, 1 ;  /* 0x3ff00000200c742b */ /* 0x001fe4000000010a */
[----:B------:R-:W-:Y:S02]  /*8db0*/  DFMA R8, R40, R98, R8 ;  /* 0x000000622808722b */ /* 0x000fe40000000008 */
[----:B------:R-:W-:Y:S02]  /*8dc0*/  DFMA R134, -R102, UR10, R100 ;  /* 0x0000000a66867c2b */ /* 0x000fe40008000164 */
[----:B------:R-:W-:-:S02]  /*8dd0*/  DFMA R34, R40, R112, R34 ;  /* 0x000000702822722b */ /* 0x000fc40000000022 */
[----:B------:R-:W-:Y:S02]  /*8de0*/  DFMA R12, R12, R12, R12 ;  /* 0x0000000c0c0c722b */ /* 0x000fe4000000000c */
[----:B------:R-:W-:-:S04]  /*8df0*/  DFMA R8, R38, R98, R8 ;  /* 0x000000622608722b */ /* 0x000fc80000000008 */
[----:B------:R-:W-:Y:S01]  /*8e00*/  DFMA R34, R38, R112, R34 ;  /* 0x000000702622722b */ /* 0x000fe20000000022 */
[----:B------:R-:W-:Y:S01]  /*8e10*/  FSETP.GEU.AND P1, PT, |R135|, 6.5827683646048100446e-37, PT ;  /* 0x036000008700780b */ /* 0x000fe20003f2e200 */
[----:B------:R-:W-:Y:S02]  /*8e20*/  DFMA R12, R10, R12, R10 ;  /* 0x0000000c0a0c722b */ /* 0x000fe4000000000a */
[----:B------:R-:W-:-:S04]  /*8e30*/  DFMA R8, R36, R98, R8 ;  /* 0x000000622408722b */ /* 0x000fc80000000008 */
[----:B------:R-:W-:Y:S02]  /*8e40*/  DFMA R34, R36, R112, R34 ;  /* 0x000000702422722b */ /* 0x000fe40000000022 */
[----:B------:R-:W-:Y:S02]  /*8e50*/  DFMA R10, -R32, R12, 1 ;  /* 0x3ff00000200a742b */ /* 0x000fe4000000010c */
[----:B------:R-:W-:-:S06]  /*8e60*/  DFMA R8, R104, R96, R8 ;  /* 0x000000606808722b */ /* 0x000fcc0000000008 */
[----:B------:R-:W-:Y:S02]  /*8e70*/  DFMA R102, R12, R10, R12 ;  /* 0x0000000a0c66722b */ /* 0x000fe4000000000c */
[----:B------:R-:W-:-:S06]  /*8e80*/  DFMA R8, R40, R96, R8 ;  /* 0x000000602808722b */ /* 0x000fcc0000000008 */
[----:B------:R-:W-:Y:S02]  /*8e90*/  DMUL R12, R102, R134 ;  /* 0x00000086660c7228 */ /* 0x000fe40000000000 */
[----:B------:R-:W-:-:S06]  /*8ea0*/  DFMA R8, R38, R96, R8 ;  /* 0x000000602608722b */ /* 0x000fcc0000000008 */
[----:B------:R-:W-:Y:S02]  /*8eb0*/  DFMA R10, -R32, R12, R134 ;  /* 0x0000000c200a722b */ /* 0x000fe40000000186 */
[----:B------:R-:W-:-:S06]  /*8ec0*/  DFMA R8, R36, R96, R8 ;  /* 0x000000602408722b */ /* 0x000fcc0000000008 */
[----:B------:R-:W-:Y:S02]  /*8ed0*/  DFMA R12, R102, R10, R12 ;  /* 0x0000000a660c722b */ /* 0x000fe4000000000c */
[C---:B------:R-:W-:Y:S02]  /*8ee0*/  DFMA R8, R104.reuse, R94, R8 ;  /* 0x0000005e6808722b */ /* 0x040fe40000000008 */
[----:B------:R-:W-:-:S06]  /*8ef0*/  DFMA R102, R104, R98, R34 ;  /* 0x000000626866722b */ /* 0x000fcc0000000022 */
[----:B------:R-:W-:Y:S01]  /*8f00*/  FFMA R7, RZ, R33, R13 ;  /* 0x00000021ff077223 */ /* 0x000fe2000000000d */
[----:B------:R-:W-:-:S04]  /*8f10*/  DFMA R8, R40, R94, R8 ;  /* 0x0000005e2808722b */ /* 0x000fc80000000008 */
[----:B------:R-:W-:-:S04]  /*8f20*/  FSETP.GT.AND P0, PT, |R7|, 1.469367938527859385e-39, PT ;  /* 0x001000000700780b */ /* 0x000fc80003f04200 */
[----:B------:R-:W-:-:S08]  /*8f30*/  DFMA R8, R38, R94, R8 ;  /* 0x0000005e2608722b */ /* 0x000fd00000000008 */
[----:B------:R-:W-:Y:S01]  /*8f40*/  DFMA R34, R36, R94, R8 ;  /* 0x0000005e2422722b */ /* 0x000fe20000000008 */
[----:B------:R-:W-:Y:S10]  /*8f50*/  @P0 BRA P1, `(.L_x_161) ;  /* 0x0000000000100947 */ /* 0x000ff40000800000 */
[----:B------:R-:W-:Y:S01]  /*8f60*/  IMAD.MOV.U32 R132, RZ, RZ, R32 ;  /* 0x000000ffff847224 */ /* 0x000fe200078e0020 */
[----:B------:R-:W-:Y:S01]  /*8f70*/  MOV R8, 0x8fa0 ;  /* 0x00008fa000087802 */ /* 0x000fe20000000f00 */
[----:B------:R-:W-:-:S07]  /*8f80*/  IMAD.MOV.U32 R133, RZ, RZ, R33 ;  /* 0x000000ffff857224 */ /* 0x000fce00078e0021 */
[----:B------:R-:W-:Y:S05]  /*8f90*/  CALL.REL.NOINC `($__internal_2_$__cuda_sm20_div_rn_f64_full) ;  /* 0x0000006c003c7944 */ /* 0x000fea0003c00000 */
.L_x_161:
[----:B------:R-:W-:Y:S05]  /*8fa0*/  BSYNC.RECONVERGENT B1 ;  /* 0x0000000000017941 */ /* 0x000fea0003800200 */
.L_x_160:
        /* <DEDUP_REMOVED lines=27> */
.L_x_163:
[----:B------:R-:W-:Y:S05]  /*9160*/  BSYNC.RECONVERGENT B1 ;  /* 0x0000000000017941 */ /* 0x000fea0003800200 */
.L_x_162:
[----:B------:R-:W0:Y:S01]  /*9170*/  MUFU.RCP64H R9, R27 ;  /* 0x0000001b00097308 */ /* 0x000e220000001800 */
[----:B------:R-:W-:Y:S01]  /*9180*/  MOV R8, 0x1 ;  /* 0x0000000100087802 */ /* 0x000fe20000000f00 */
        /* <DEDUP_REMOVED lines=33> */
.L_x_165:
[----:B------:R-:W-:Y:S05]  /*93a0*/  BSYNC.RECONVERGENT B1 ;  /* 0x0000000000017941 */ /* 0x000fea0003800200 */
.L_x_164:
[----:B------:R-:W0:Y:S01]  /*93b0*/  MUFU.RCP64H R9, R27 ;  /* 0x0000001b00097308 */ /* 0x000e220000001800 */
[----:B------:R-:W-:Y:S01]  /*93c0*/  IMAD.MOV.U32 R8, RZ, RZ, 0x1 ;  /* 0x00000001ff087424 */ /* 0x000fe200078e00ff */
[----:B------:R-:W-:Y:S01]  /*93d0*/  DMUL R12, R14, R12 ;  /* 0x0000000c0e0c7228 */ /* 0x000fe20000000000 */
[----:B------:R-:W-:Y:S01]  /*93e0*/  BSSY.RECONVERGENT B1, `(.L_x_166) ;  /* 0x0000023000017945 */ /* 0x000fe20003800200 */
[----:B------:R-:W-:Y:S02]  /*93f0*/  DMUL R134, R78, R18 ;  /* 0x000000124e867228 */ /* 0x000fe40000000000 */
[----:B------:R-:W-:Y:S02]  /*9400*/  DFMA R110, R40, R112, R110 ;  /* 0x00000070286e722b */ /* 0x000fe4000000006e */
[----:B------:R-:W-:Y:S02]  /*9410*/  DMUL R108, R108, R30 ;  /* 0x0000001e6c6c7228 */ /* 0x000fe40000000000 */
[----:B------:R-:W-:-:S04]  /*9420*/  DFMA R12, R38, -R12, R114 ;  /* 0x8000000c260c722b */ /* 0x000fc80000000072 */
[----:B------:R-:W-:Y:S01]  /*9430*/  DFMA R110, R38, R112, R110 ;  /* 0x00000070266e722b */ /* 0x000fe2000000006e */
[----:B------:R-:W-:Y:S01]  /*9440*/  FSETP.GEU.AND P1, PT, |R135|, 6.5827683646048100446e-37, PT ;  /* 0x036000008700780b */ /* 0x000fe20003f2e200 */
[----:B0-----:R-:W-:Y:S02]  /*9450*/  DFMA R10, -R26, R8, 1 ;  /* 0x3ff000001a0a742b */ /* 0x001fe40000000108 */
[----:B------:R-:W-:-:S04]  /*9460*/  DFMA R12, R36, R98, R12 ;  /* 0x00000062240c722b */ /* 0x000fc8000000000c */
[----:B------:R-:W-:Y:S02]  /*9470*/  DFMA R110, R36, R112, R110 ;  /* 0x00000070246e722b */ /* 0x000fe4000000006e */
        /* <DEDUP_REMOVED lines=25> */
.L_x_167:
[----:B------:R-:W-:Y:S05]  /*9610*/  BSYNC.RECONVERGENT B1 ;  /* 0x0000000000017941 */ /* 0x000fea0003800200 */
.L_x_166:
[----:B------:R-:W0:Y:S01]  /*9620*/  MUFU.RCP64H R9, R27 ;  /* 0x0000001b00097308 */ /* 0x000e220000001800 */
[----:B------:R-:W-:Y:S01]  /*9630*/  MOV R8, 0x1 ;  /* 0x0000000100087802 */ /* 0x000fe20000000f00 */
[----:B------:R-:W-:Y:S01]  /*9640*/  DADD R12, R76, -R12 ;  /* 0x000000004c0c7229 */ /* 0x000fe2000000080c */
[----:B------:R-:W-:Y:S01]  /*9650*/  BSSY.RECONVERGENT B1, `(.L_x_168) ;  /* 0x0000013000017945 */ /* 0x000fe20003800200 */
[----:B------:R-:W-:-:S08]  /*9660*/  DMUL R18, R22, R18 ;  /* 0x0000001216127228 */ /* 0x000fd00000000000 */
        /* <DEDUP_REMOVED lines=17> */
.L_x_169:
[----:B------:R-:W-:Y:S05]  /*9780*/  BSYNC.RECONVERGENT B1 ;  /* 0x0000000000017941 */ /* 0x000fea0003800200 */
.L_x_168:
        /* <DEDUP_REMOVED lines=26> */
.L_x_171:
[----:B------:R-:W-:Y:S05]  /*9930*/  BSYNC.RECONVERGENT B1 ;  /* 0x0000000000017941 */ /* 0x000fea0003800200 */
.L_x_170:
[----:B------:R-:W-:Y:S01]  /*9940*/  DMUL R12, R106, R12 ;  /* 0x0000000c6a0c7228 */ /* 0x000fe20000000000 */
[----:B------:R-:W-:Y:S01]  /*9950*/  BSSY.RECONVERGENT B3, `(.L_x_172) ;  /* 0x0000026000037945 */ /* 0x000fe20003800200 */
[----:B------:R-:W-:-:S06]  /*9960*/  DFMA R20, R92, R38, R58 ;  /* 0x000000265c14722b */ /* 0x000fcc000000003a */
[----:B------:R-:W-:Y:S02]  /*9970*/  DFMA R12, R36, -R12, R96 ;  /* 0x8000000c240c722b */ /* 0x000fe40000000060 */
[----:B------:R-:W-:-:S06]  /*9980*/  DSETP.NEU.AND P0, PT, |R20|, +INF , PT ;  /* 0x7ff000001400742a */ /* 0x000fcc0003f0d200 */
[----:B------:R-:W-:-:S08]  /*9990*/  DFMA R12, R104, R94, R12 ;  /* 0x0000005e680c722b */ /* 0x000fd0000000000c */
[----:B------:R-:W-:Y:S01]  /*99a0*/  DFMA R12, R40, R80, R12 ;  /* 0x00000050280c722b */ /* 0x000fe2000000000c */
[----:B------:R-:W-:Y:S01]  /*99b0*/  @!P0 IMAD.MOV.U32 R7, RZ, RZ, 0x1 ;  /* 0x00000001ff078424 */ /* 0x000fe200078e00ff */
[----:B------:R-:W-:Y:S02]  /*99c0*/  DFMA R80, R92, R40, R88 ;  /* 0x000000285c50722b */ /* 0x000fe40000000058 */
[----:B------:R-:W-:-:S04]  /*99d0*/  @!P0 DMUL R22, RZ, R20 ;  /* 0x00000014ff168228 */ /* 0x000fc80000000000 */
[----:B------:R-:W-:-:S08]  /*99e0*/  DFMA R12, R38, R108, R12 ;  /* 0x0000006c260c722b */ /* 0x000fd0000000000c */
        /* <DEDUP_REMOVED lines=20> */
[----:B------:R-:W-:Y:S02]  /*9b30*/  MOV R109, R21 ;  /* 0x00000015006d7202 */ /* 0x000fe40000000f00 */
[----:B------:R-:W-:-:S07]  /*9b40*/  MOV R110, 0x9b60 ;  /* 0x00009b60006e7802 */ /* 0x000fce0000000f00 */
[----:B------:R-:W-:Y:S05]  /*9b50*/  CALL.REL.NOINC `($_Z15raytrace_kernelP9RayResult12CameraParamsddd$__internal_trig_reduction_slowpathd) ;  /* 0x00000074001c7944 */ /* 0x000fea0003c00000 */
[----:B------:R-:W-:Y:S02]  /*9b60*/  IMAD.MOV.U32 R7, RZ, RZ, R10 ;  /* 0x000000ffff077224 */ /* 0x000fe400078e000a */
[----:B------:R-:W-:Y:S02]  /*9b70*/  IMAD.MOV.U32 R22, RZ, RZ, R12 ;  /* 0x000000ffff167224 */ /* 0x000fe400078e000c */
[----:B------:R-:W-:-:S07]  /*9b80*/  IMAD.MOV.U32 R23, RZ, RZ, R13 ;  /* 0x000000ffff177224 */ /* 0x000fce00078e000d */
.L_x_175:
[----:B------:R-:W-:Y:S05]  /*9b90*/  BSYNC.RECONVERGENT B4 ;  /* 0x0000000000047941 */ /* 0x000fea0003800200 */
.L_x_174:
[----:B------:R-:W-:-:S07]  /*9ba0*/  VIADD R7, R7, 0x1 ;  /* 0x0000000107077836 */ /* 0x000fce0000000000 */
.L_x_173:
[----:B------:R-:W-:Y:S05]  /*9bb0*/  BSYNC.RECONVERGENT B3 ;  /* 0x0000000000037941 */ /* 0x000fea0003800200 */
.L_x_172:
        /* <DEDUP_REMOVED lines=9> */
[----:B------:R-:W-:Y:S01]  /*9c50*/  MOV R79, 0x3da8ff83 ;  /* 0x3da8ff83004f7802 */ /* 0x000fe20000000f00 */
[----:B------:R-:W-:Y:S01]  /*9c60*/  DMUL R94, R80, R80 ;  /* 0x00000050505e7228 */ /* 0x000fe20000000000 */
[----:B------:R-:W-:Y:S01]  /*9c70*/  ISETP.NE.U32.AND P0, PT, R76, 0x1, PT ;  /* 0x000000014c00780c */ /* 0x000fe20003f05070 */
[----:B------:R-:W-:Y:S01]  /*9c80*/  DMUL R76, R22, R22 ;  /* 0x00000016164c7228 */ /* 0x000fe20000000000 */
[----:B------:R-:W-:Y:S01]  /*9c90*/  BSSY.RECONVERGENT B3, `(.L_x_176) ;  /* 0x000002e000037945 */ /* 0x000fe20003800200 */
[----:B------:R-:W-:Y:S01]  /*9ca0*/  DSETP.NEU.AND P1, PT, |R20|, +INF , PT ;  /* 0x7ff000001400742a */ /* 0x000fe20003f2d200 */
[----:B------:R-:W-:-:S02]  /*9cb0*/  FSEL R78, R78, -8.06006814911005101289e+34, !P0 ;  /* 0xf9785eba4e4e7808 */ /* 0x000fc40004000000 */
[----:B------:R-:W-:-:S06]  /*9cc0*/  FSEL R79, -R79, 0.11223486810922622681, !P0 ;  /* 0x3de5db654f4f7808 */ /* 0x000fcc0004000100 */
[----:B--2---:R-:W-:-:S08]  /*9cd0*/  DFMA R8, R76, R78, R8 ;  /* 0x0000004e4c08722b */ /* 0x004fd00000000008 */
[----:B------:R-:W-:-:S08]  /*9ce0*/  DFMA R8, R76, R8, R10 ;  /* 0x000000084c08722b */ /* 0x000fd0000000000a */
[----:B---3--:R-:W-:Y:S02]  /*9cf0*/  DFMA R8, R76, R8, R12 ;  /* 0x000000084c08722b */ /* 0x008fe4000000000c */
[----:B------:R-:W-:-:S06]  /*9d00*/  @!P1 DMUL R12, RZ, R20 ;  /* 0x00000014ff0c9228 */ /* 0x000fcc0000000000 */
[----:B------:R-:W-:Y:S02]  /*9d10*/  DFMA R8, R76, R8, R14 ;  /* 0x000000084c08722b */ /* 0x000fe4000000000e */
[----:B------:R-:W-:-:S06]  /*9d20*/  DFMA R14, R74, -R80, R94 ;  /* 0x800000504a0e722b */ /* 0x000fcc000000005e */
[----:B----4-:R-:W-:Y:S02]  /*9d30*/  DFMA R8, R76, R8, R16 ;  /* 0x000000084c08722b */ /* 0x010fe40000000010 */
[----:B------:R-:W-:-:S06]  /*9d40*/  DADD R14, R86, R14 ;  /* 0x00000000560e7229 */ /* 0x000fcc000000000e */
[----:B------:R-:W-:-:S08]  /*9d50*/  DFMA R8, R76, R8, R18 ;  /* 0x000000084c08722b */ /* 0x000fd00000000012 */
[----:B------:R-:W-:Y:S02]  /*9d60*/  DFMA R22, R8, R22, R22 ;  /* 0x000000160816722b */ /* 0x000fe40000000016 */
[----:B------:R-:W-:-:S10]  /*9d70*/  DFMA R8, R76, R8, 1 ;  /* 0x3ff000004c08742b */ /* 0x000fd40000000008 */
[----:B------:R-:W-:Y:S02]  /*9d80*/  FSEL R10, R8, R22, !P0 ;  /* 0x00000016080a7208 */ /* 0x000fe40004000000 */
[----:B------:R-:W-:Y:S02]  /*9d90*/  FSEL R11, R9, R23, !P0 ;  /* 0x00000017090b7208 */ /* 0x000fe40004000000 */
[----:B------:R-:W-:Y:S01]  /*9da0*/  LOP3.LUT P0, RZ, R7, 0x2, RZ, 0xc0, !PT ;  /* 0x0000000207ff7812 */ /* 0x000fe2000780c0ff */
[----:B------:R-:W-:-:S03]  /*9db0*/  @!P1 IMAD.MOV.U32 R7, RZ, RZ, RZ ;  /* 0x000000ffff079224 */ /* 0x000fc600078e00ff */
        /* <DEDUP_REMOVED lines=27> */
.L_x_177:
[----:B------:R-:W-:Y:S05]  /*9f70*/  BSYNC.RECONVERGENT B3 ;  /* 0x0000000000037941 */ /* 0x000fea0003800200 */
.L_x_176:
        /* <DEDUP_REMOVED lines=9> */
[----:B------:R-:W-:Y:S01]  /*a010*/  MOV R99, 0x3da8ff83 ;  /* 0x3da8ff8300637802 */ /* 0x000fe20000000f00 */
[----:B------:R-:W-:Y:S01]  /*a020*/  DADD R110, R86, R94 ;  /* 0x00000000566e7229 */ /* 0x000fe2000000005e */
[----:B------:R-:W-:Y:S01]  /*a030*/  ISETP.NE.U32.AND P0, PT, R96, 0x1, PT ;  /* 0x000000016000780c */ /* 0x000fe20003f05070 */
[----:B------:R-:W-:Y:S01]  /*a040*/  DMUL R96, R12, R12 ;  /* 0x0000000c0c607228 */ /* 0x000fe20000000000 */
[----:B------:R-:W-:Y:S02]  /*a050*/  BSSY.RECONVERGENT B1, `(.L_x_178) ;  /* 0x000002c000017945 */ /* 0x000fe40003800200 */
[----:B------:R-:W-:-:S02]  /*a060*/  FSEL R98, R98, -8.06006814911005101289e+34, !P0 ;  /* 0xf9785eba62627808 */ /* 0x000fc40004000000 */
[----:B------:R-:W-:Y:S01]  /*a070*/  FSEL R99, -R99, 0.11223486810922622681, !P0 ;  /* 0x3de5db6563637808 */ /* 0x000fe20004000100 */
[----:B0-----:R-:W-:-:S05]  /*a080*/  DMUL R26, R110, R110 ;  /* 0x0000006e6e1a7228 */ /* 0x001fca0000000000 */
[----:B--2---:R-:W-:-:S08]  /*a090*/  DFMA R8, R96, R98, R8 ;  /* 0x000000626008722b */ /* 0x004fd00000000008 */
[----:B------:R-:W-:Y:S01]  /*a0a0*/  DFMA R8, R96, R8, R10 ;  /* 0x000000086008722b */ /* 0x000fe2000000000a */
[----:B------:R-:W-:-:S07]  /*a0b0*/  IMAD.MOV.U32 R10, RZ, RZ, 0x1 ;  /* 0x00000001ff0a7424 */ /* 0x000fce00078e00ff */
[----:B---3--:R-:W-:Y:S02]  /*a0c0*/  DFMA R8, R96, R8, R16 ;  /* 0x000000086008722b */ /* 0x008fe40000000010 */
[----:B------:R-:W-:-:S06]  /*a0d0*/  DMUL R16, R76, R14 ;  /* 0x0000000e4c107228 */ /* 0x000fcc0000000000 */
[C---:B------:R-:W-:Y:S01]  /*a0e0*/  DFMA R8, R96.reuse, R8, R18 ;  /* 0x000000086008722b */ /* 0x040fe20000000012 */
[----:B------:R-:W0:Y:S07]  /*a0f0*/  MUFU.RCP64H R11, R17 ;  /* 0x00000011000b7308 */ /* 0x000e2e0000001800 */
        /* <DEDUP_REMOVED lines=15> */
[----:B------:R-:W-:Y:S01]  /*a1f0*/  DMUL R8, R86, R14 ;  /* 0x0000000e56087228 */ /* 0x000fe20000000000 */
[----:B------:R-:W-:-:S04]  /*a200*/  CS2R R18, SRZ ;  /* 0x0000000000127805 */ /* 0x000fc8000001ff00 */
        /* <DEDUP_REMOVED lines=16> */
.L_x_179:
[----:B------:R-:W-:Y:S05]  /*a310*/  BSYNC.RECONVERGENT B1 ;  /* 0x0000000000017941 */ /* 0x000fea0003800200 */
.L_x_178:
[----:B------:R-:W0:Y:S01]  /*a320*/  MUFU.RCP64H R9, R77 ;  /* 0x0000004d00097308 */ /* 0x000e220000001800 */
[----:B------:R-:W-:Y:S01]  /*a330*/  IMAD.MOV.U32 R8, RZ, RZ, 0x1 ;  /* 0x00000001ff087424 */ /* 0x000fe200078e00ff */
[----:B------:R-:W-:Y:S01]  /*a340*/  FSETP.GEU.AND P1, PT, |R27|, 6.5827683646048100446e-37, PT ;  /* 0x036000001b00780b */ /* 0x000fe20003f2e200 */
[----:B------:R-:W-:Y:S01]  /*a350*/  DMUL R106, R78, R78 ;  /* 0x0000004e4e6a7228 */ /* 0x000fe20000000000 */
[----:B------:R-:W-:Y:S01]  /*a360*/  BSSY.RECONVERGENT B1, `(.L_x_180) ;  /* 0x0000016000017945 */ /* 0x000fe20003800200 */
[----:B------:R-:W-:Y:S02]  /*a370*/  DMUL R108, R76, R76 ;  /* 0x0000004c4c6c7228 */ /* 0x000fe40000000000 */
[----:B------:R-:W-:-:S04]  /*a380*/  DMUL R112, R86, R98 ;  /* 0x0000006256707228 */ /* 0x000fc80000000000 */
[----:B------:R-:W-:Y:S02]  /*a390*/  DFMA R106, R86, -R106, R94 ;  /* 0x8000006a566a722b */ /* 0x000fe4000000005e */
        /* <DEDUP_REMOVED lines=18> */
.L_x_181:
[----:B------:R-:W-:Y:S05]  /*a4c0*/  BSYNC.RECONVERGENT B1 ;  /* 0x0000000000017941 */ /* 0x000fea0003800200 */
.L_x_180:
        /* <DEDUP_REMOVED lines=9> */
[----:B------:R-:W-:Y:S05]  /*a560*/  BSSY.RECONVERGENT B3, `(.L_x_184) ;  /* 0x0000013000037945 */ /* 0x000fea0003800200 */
[----:B0-----:R-:W-:-:S08]  /*a570*/  DFMA R10, -R20, R8, 1 ;  /* 0x3ff00000140a742b */ /* 0x001fd00000000108 */
[----:B------:R-:W-:-:S08]  /*a580*/  DFMA R10, R10, R10, R10 ;  /* 0x0000000a0a0a722b */ /* 0x000fd0000000000a */
[----:B------:R-:W-:Y:S02]  /*a590*/  DFMA R10, R8, R10, R8 ;  /* 0x0000000a080a722b */ /* 0x000fe40000000008 */
[----:B------:R-:W-:-:S06]  /*a5a0*/  DMUL R8, R106, UR10 ;  /* 0x0000000a6a087c28 */ /* 0x000fcc0008000000 */
[----:B------:R-:W-:Y:S02]  /*a5b0*/  DFMA R12, -R20, R10, 1 ;  /* 0x3ff00000140c742b */ /* 0x000fe4000000010a */
[----:B------:R-:W-:-:S06]  /*a5c0*/  DFMA R134, R80, R76, -R8 ;  /* 0x0000004c5086722b */ /* 0x000fcc0000000808 */
        /* <DEDUP_REMOVED lines=12> */
.L_x_185:
[----:B------:R-:W-:Y:S05]  /*a690*/  BSYNC.RECONVERGENT B3 ;  /* 0x0000000000037941 */ /* 0x000fea0003800200 */
.L_x_184:
        /* <DEDUP_REMOVED lines=25> */
.L_x_187:
[----:B------:R-:W-:Y:S05]  /*a830*/  BSYNC.RECONVERGENT B3 ;  /* 0x0000000000037941 */ /* 0x000fea0003800200 */
.L_x_186:
[----:B------:R-:W0:Y:S01]  /*a840*/  MUFU.RCP64H R9, R77 ;  /* 0x0000004d00097308 */ /* 0x000e220000001800 */
[----:B------:R-:W-:Y:S01]  /*a850*/  IMAD.MOV.U32 R8, RZ, RZ, 0x1 ;  /* 0x00000001ff087424 */ /* 0x000fe200078e00ff */
[----:B------:R-:W-:Y:S01]  /*a860*/  DMUL R24, R24, R100 ;  /* 0x0000006418187228 */ /* 0x000fe20000000000 */
[----:B------:R-:W-:Y:S07]  /*a870*/  BSSY.RECONVERGENT B3, `(.L_x_188) ;  /* 0x0000012000037945 */ /* 0x000fee0003800200 */
[----:B------:R-:W-:-:S02]  /*a880*/  DMUL R134, R78, R24 ;  /* 0x000000184e867228 */ /* 0x000fc40000000000 */
        /* <DEDUP_REMOVED lines=16> */
.L_x_189:
[----:B------:R-:W-:Y:S05]  /*a990*/  BSYNC.RECONVERGENT B3 ;  /* 0x0000000000037941 */ /* 0x000fea0003800200 */
.L_x_188:
[----:B------:R-:W-:-:S11]  /*a9a0*/  DADD R104, R12, R104 ;  /* 0x000000000c687229 */ /* 0x000fd60000000068 */
.L_x_183:
[----:B------:R-:W-:Y:S05]  /*a9b0*/  BSYNC.RECONVERGENT B1 ;  /* 0x0000000000017941 */ /* 0x000fea0003800200 */
.L_x_182:
        /* <DEDUP_REMOVED lines=22> */
.L_x_191:
[----:B------:R-:W-:Y:S05]  /*ab20*/  BSYNC.RECONVERGENT B1 ;  /* 0x0000000000017941 */ /* 0x000fea0003800200 */
.L_x_190:
        /* <DEDUP_REMOVED lines=21> */
.L_x_193:
[----:B------:R-:W-:Y:S05]  /*ac80*/  BSYNC.RECONVERGENT B1 ;  /* 0x0000000000017941 */ /* 0x000fea0003800200 */
.L_x_192:
        /* <DEDUP_REMOVED lines=19> */
.L_x_195:
[----:B------:R-:W-:Y:S05]  /*adc0*/  BSYNC.RECONVERGENT B0 ;  /* 0x0000000000007941 */ /* 0x000fea0003800200 */
.L_x_194:
        /* <DEDUP_REMOVED lines=21> */
.L_x_197:
[----:B------:R-:W-:Y:S05]  /*af20*/  BSYNC.RECONVERGENT B1 ;  /* 0x0000000000017941 */ /* 0x000fea0003800200 */
.L_x_196:
[----:B------:R-:W0:Y:S01]  /*af30*/  MUFU.RCP64H R9, R21 ;  /* 0x0000001500097308 */ /* 0x000e220000001800 */
[----:B------:R-:W-:Y:S01]  /*af40*/  IMAD.MOV.U32 R8, RZ, RZ, 0x1 ;  /* 0x00000001ff087424 */ /* 0x000fe200078e00ff */
[----:B------:R-:W-:Y:S01]  /*af50*/  DMUL R134, R106, UR10 ;  /* 0x0000000a6a867c28 */ /* 0x000fe20008000000 */
[----:B------:R-:W-:Y:S01]  /*af60*/  BSSY.RECONVERGENT B1, `(.L_x_198) ;  /* 0x000001b000017945 */ /* 0x000fe20003800200 */
[C---:B------:R-:W-:Y:S02]  /*af70*/  DFMA R116, R92.reuse, R28, R68 ;  /* 0x0000001c5c74722b */ /* 0x040fe40000000044 */
[----:B------:R-:W-:-:S06]  /*af80*/  DFMA R120, R92, R34, R62 ;  /* 0x000000225c78722b */ /* 0x000fcc000000003e */
[-C--:B------:R-:W-:Y:S01]  /*af90*/  DMUL R92, R116, R114.reuse ;  /* 0x00000072745c7228 */ /* 0x080fe20000000000 */
[----:B------:R-:W-:Y:S01]  /*afa0*/  FSETP.GEU.AND P1, PT, |R135|, 6.5827683646048100446e-37, PT ;  /* 0x036000008700780b */ /* 0x000fe20003f2e200 */
[----:B------:R-:W-:Y:S02]  /*afb0*/  DMUL R114, R120, R114 ;  /* 0x0000007278727228 */ /* 0x000fe40000000000 */
[----:B0-----:R-:W-:-:S04]  /*afc0*/  DFMA R10, -R20, R8, 1 ;  /* 0x3ff00000140a742b */ /* 0x001fc80000000108 */
[----:B------:R-:W-:Y:S02]  /*afd0*/  DFMA R92, R120, R22, R92 ;  /* 0x00000016785c722b */ /* 0x000fe4000000005c */
[----:B------:R-:W-:Y:S02]  /*afe0*/  DFMA R22, R116, R12, R114 ;  /* 0x0000000c7416722b */ /* 0x000fe40000000072 */
[----:B------:R-:W-:-:S08]  /*aff0*/  DFMA R10, R10, R10, R10 ;  /* 0x0000000a0a0a722b */ /* 0x000fd0000000000a */
[----:B------:R-:W-:-:S08]  /*b000*/  DFMA R10, R8, R10, R8 ;  /* 0x0000000a080a722b */ /* 0x000fd00000000008 */
[----:B------:R-:W-:-:S08]  /*b010*/  DFMA R8, -R20, R10, 1 ;  /* 0x3ff000001408742b */ /* 0x000fd0000000010a */
[----:B------:R-:W-:-:S08]  /*b020*/  DFMA R118, R10, R8, R10 ;  /* 0x000000080a76722b */ /* 0x000fd0000000000a */
[----:B------:R-:W-:-:S08]  /*b030*/  DMUL R8, R118, R134 ;  /* 0x0000008676087228 */ /* 0x000fd00000000000 */
        /* <DEDUP_REMOVED lines=13> */
.L_x_199:
[----:B------:R-:W-:Y:S05]  /*b110*/  BSYNC.RECONVERGENT B1 ;  /* 0x0000000000017941 */ /* 0x000fea0003800200 */
.L_x_198:
[----:B------:R-:W0:Y:S01]  /*b120*/  MUFU.RCP64H R11, R109 ;  /* 0x0000006d000b7308 */ /* 0x000e220000001800 */
[----:B------:R-:W-:Y:S01]  /*b130*/  IMAD.MOV.U32 R10, RZ, RZ, 0x1 ;  /* 0x00000001ff0a7424 */ /* 0x000fe200078e00ff */
[----:B------:R-:W-:Y:S01]  /*b140*/  DMUL R82, R82, R80 ;  /* 0x0000005052527228 */ /* 0x000fe20000000000 */
[----:B------:R-:W-:Y:S07]  /*b150*/  BSSY.RECONVERGENT B1, `(.L_x_200) ;  /* 0x0000016000017945 */ /* 0x000fee0003800200 */
[----:B------:R-:W-:-:S02]  /*b160*/  DMUL R82, R100, R82 ;  /* 0x0000005264527228 */ /* 0x000fc40000000000 */
[----:B0-----:R-:W-:-:S06]  /*b170*/  DFMA R12, -R108, R10, 1 ;  /* 0x3ff000006c0c742b */ /* 0x001fcc000000010a */
[----:B------:R-:W-:Y:S02]  /*b180*/  DMUL R134, R78, R82 ;  /* 0x000000524e867228 */ /* 0x000fe40000000000 */
[----:B------:R-:W-:-:S08]  /*b190*/  DFMA R12, R12, R12, R12 ;  /* 0x0000000c0c0c722b */ /* 0x000fd0000000000c */
[----:B------:R-:W-:Y:S01]  /*b1a0*/  FSETP.GEU.AND P1, PT, |R135|, 6.5827683646048100446e-37, PT ;  /* 0x036000008700780b */ /* 0x000fe20003f2e200 */
        /* <DEDUP_REMOVED lines=12> */
[----:B------:R-:W-:Y:S01]  /*b270*/  MOV R132, R108 ;  /* 0x0000006c00847202 */ /* 0x000fe20000000f00 */
[----:B------:R-:W-:Y:S01]  /*b280*/  IMAD.MOV.U32 R133, RZ, RZ, R109 ;  /* 0x000000ffff857224 */ /* 0x000fe200078e006d */
[----:B------:R-:W-:-:S07]  /*b290*/  MOV R8, 0xb2b0 ;  /* 0x0000b2b000087802 */ /* 0x000fce0000000f00 */
[----:B------:R-:W-:Y:S05]  /*b2a0*/  CALL.REL.NOINC `($__internal_2_$__cuda_sm20_div_rn_f64_full) ;  /* 0x0000004800787944 */ /* 0x000fea0003c00000 */
.L_x_201:
[----:B------:R-:W-:Y:S05]  /*b2b0*/  BSYNC.RECONVERGENT B1 ;  /* 0x0000000000017941 */ /* 0x000fea0003800200 */
.L_x_200:
        /* <DEDUP_REMOVED lines=25> */
.L_x_203:
[----:B------:R-:W-:Y:S05]  /*b450*/  BSYNC.RECONVERGENT B1 ;  /* 0x0000000000017941 */ /* 0x000fea0003800200 */
.L_x_202:
[----:B------:R-:W0:Y:S01]  /*b460*/  MUFU.RCP64H R11, R17 ;  /* 0x00000011000b7308 */ /* 0x000e220000001800 */
[----:B------:R-:W-:Y:S01]  /*b470*/  DMUL R8, R102, R8 ;  /* 0x0000000866087228 */ /* 0x000fe20000000000 */
[----:B------:R-:W-:Y:S01]  /*b480*/  IMAD.MOV.U32 R10, RZ, RZ, 0x1 ;  /* 0x00000001ff0a7424 */ /* 0x000fe200078e00ff */
[----:B------:R-:W-:Y:S01]  /*b490*/  DMUL R108, RZ, R102 ;  /* 0x00000066ff6c7228 */ /* 0x000fe20000000000 */
[----:B------:R-:W-:Y:S01]  /*b4a0*/  BSSY.RECONVERGENT B1, `(.L_x_204) ;  /* 0x0000027000017945 */ /* 0x000fe20003800200 */
[----:B------:R-:W-:Y:S02]  /*b4b0*/  DMUL R106, RZ, R112 ;  /* 0x00000070ff6a7228 */ /* 0x000fe40000000000 */
[C---:B------:R-:W-:Y:S02]  /*b4c0*/  DFMA R20, R92.reuse, R20, RZ ;  /* 0x000000145c14722b */ /* 0x040fe400000000ff */
[----:B------:R-:W-:-:S06]  /*b4d0*/  DFMA R8, R92, R8, R82 ;  /* 0x000000085c08722b */ /* 0x000fcc0000000052 */
[----:B------:R-:W-:Y:S02]  /*b4e0*/  DFMA R20, R26, R118, R20 ;  /* 0x000000761a14722b */ /* 0x000fe40000000014 */
[----:B0-----:R-:W-:Y:S02]  /*b4f0*/  DFMA R12, -R16, R10, 1 ;  /* 0x3ff00000100c742b */ /* 0x001fe4000000010a */
[----:B------:R-:W-:-:S04]  /*b500*/  DFMA R8, R26, R108, R8 ;  /* 0x0000006c1a08722b */ /* 0x000fc80000000008 */
[----:B------:R-:W-:Y:S02]  /*b510*/  DFMA R20, R24, R118, R20 ;  /* 0x000000761814722b */ /* 0x000fe40000000014 */
[----:B------:R-:W-:Y:S02]  /*b520*/  DFMA R12, R12, R12, R12 ;  /* 0x0000000c0c0c722b */ /* 0x000fe4000000000c */
[----:B------:R-:W-:-:S04]  /*b530*/  DFMA R8, R24, R108, R8 ;  /* 0x0000006c1808722b */ /* 0x000fc80000000008 */
[----:B------:R-:W-:Y:S02]  /*b540*/  DFMA R20, R22, R118, R20 ;  /* 0x000000761614722b */ /* 0x000fe40000000014 */
[----:B------:R-:W-:Y:S02]  /*b550*/  DFMA R12, R10, R12, R10 ;  /* 0x0000000c0a0c722b */ /* 0x000fe4000000000a */
[----:B------:R-:W-:Y:S02]  /*b560*/  DFMA R8, R22, R108, R8 ;  /* 0x0000006c1608722b */ /* 0x000fe40000000008 */
[----:B------:R-:W-:Y:S02]  /*b570*/  DADD R10, -R86, R94 ;  /* 0x00000000560a7229 */ /* 0x000fe4000000015e */
[----:B------:R-:W-:Y:S02]  /*b580*/  DMUL R94, R80, R14 ;  /* 0x0000000e505e7228 */ /* 0x000fe40000000000 */
[----:B------:R-:W-:-:S02]  /*b590*/  DFMA R82, -R16, R12, 1 ;  /* 0x3ff000001052742b */ /* 0x000fc4000000010c */
[----:B------:R-:W-:-:S04]  /*b5a0*/  DFMA R8, R92, R106, R8 ;  /* 0x0000006a5c08722b */ /* 0x000fc80000000008 */
[----:B------:R-:W-:Y:S02]  /*b5b0*/  DFMA R134, -R10, UR10, R94 ;  /* 0x0000000a0a867c2b */ /* 0x000fe4000800015e */
[----:B------:R-:W-:Y:S02]  /*b5c0*/  DFMA R110, R12, R82, R12 ;  /* 0x000000520c6e722b */ /* 0x000fe4000000000c */
[----:B------:R-:W-:Y:S02]  /*b5d0*/  DFMA R8, R26, R106, R8 ;  /* 0x0000006a1a08722b */ /* 0x000fe40000000008 */
[----:B------:R-:W-:-:S04]  /*b5e0*/  DMUL R82, RZ, R116 ;  /* 0x00000074ff527228 */ /* 0x000fc80000000000 */
[----:B------:R-:W-:Y:S01]  /*b5f0*/  DMUL R12, R110, R134 ;  /* 0x000000866e0c7228 */ /* 0x000fe20000000000 */
[----:B------:R-:W-:Y:S01]  /*b600*/  FSETP.GEU.AND P1, PT, |R135|, 6.5827683646048100446e-37, PT ;  /* 0x036000008700780b */ /* 0x000fe20003f2e200 */
        /* <DEDUP_REMOVED lines=16> */
.L_x_205:
[----:B------:R-:W-:Y:S05]  /*b710*/  BSYNC.RECONVERGENT B1 ;  /* 0x0000000000017941 */ /* 0x000fea0003800200 */
.L_x_204:
[----:B------:R-:W0:Y:S01]  /*b720*/  MUFU.RCP64H R9, R77 ;  /* 0x0000004d00097308 */ /* 0x000e220000001800 */
[----:B------:R-:W-:Y:S01]  /*b730*/  MOV R8, 0x1 ;  /* 0x0000000100087802 */ /* 0x000fe20000000f00 */
        /* <DEDUP_REMOVED lines=25> */
.L_x_207:
[----:B------:R-:W-:Y:S05]  /*b8d0*/  BSYNC.RECONVERGENT B1 ;  /* 0x0000000000017941 */ /* 0x000fea0003800200 */
.L_x_206:
[----:B------:R-:W0:Y:S01]  /*b8e0*/  MUFU.RCP64H R9, R77 ;  /* 0x0000004d00097308 */ /* 0x000e220000001800 */
[----:B------:R-:W-:Y:S01]  /*b8f0*/  IMAD.MOV.U32 R8, RZ, RZ, 0x1 ;  /* 0x00000001ff087424 */ /* 0x000fe200078e00ff */
[----:B------:R-:W-:Y:S01]  /*b900*/  DMUL R16, R112, R12 ;  /* 0x0000000c70107228 */ /* 0x000fe20000000000 */
[----:B------:R-:W-:Y:S01]  /*b910*/  FSETP.GEU.AND P1, PT, |R95|, 6.5827683646048100446e-37, PT ;  /* 0x036000005f00780b */ /* 0x000fe20003f2e200 */
[----:B------:R-:W-:Y:S01]  /*b920*/  DFMA R120, R92, R120, RZ ;  /* 0x000000785c78722b */ /* 0x000fe200000000ff */
[----:B------:R-:W-:Y:S05]  /*b930*/  BSSY.RECONVERGENT B1, `(.L_x_208) ;  /* 0x000001e000017945 */ /* 0x000fea0003800200 */
[----:B------:R-:W-:-:S02]  /*b940*/  DFMA R110, R24, R16, R110 ;  /* 0x00000010186e722b */ /* 0x000fc4000000006e */
[----:B------:R-:W-:Y:S02]  /*b950*/  DFMA R120, R26, R118, R120 ;  /* 0x000000761a78722b */ /* 0x000fe40000000078 */
[----:B0-----:R-:W-:-:S04]  /*b960*/  DFMA R10, -R76, R8, 1 ;  /* 0x3ff000004c0a742b */ /* 0x001fc80000000108 */
[----:B------:R-:W-:Y:S02]  /*b970*/  DFMA R110, R22, R106, R110 ;  /* 0x0000006a166e722b */ /* 0x000fe4000000006e */
[----:B------:R-:W-:Y:S02]  /*b980*/  DFMA R120, R24, R118, R120 ;  /* 0x000000761878722b */ /* 0x000fe40000000078 */
[----:B------:R-:W-:-:S04]  /*b990*/  DFMA R10, R10, R10, R10 ;  /* 0x0000000a0a0a722b */ /* 0x000fc8000000000a */
[----:B------:R-:W-:Y:S02]  /*b9a0*/  DFMA R110, R92, R82, R110 ;  /* 0x000000525c6e722b */ /* 0x000fe4000000006e */
[----:B------:R-:W-:Y:S02]  /*b9b0*/  DFMA R120, R22, R118, R120 ;  /* 0x000000761678722b */ /* 0x000fe40000000078 */
[----:B------:R-:W-:-:S06]  /*b9c0*/  DFMA R10, R8, R10, R8 ;  /* 0x0000000a080a722b */ /* 0x000fcc0000000008 */
[----:B------:R-:W-:Y:S02]  /*b9d0*/  DFMA R120, R92, R108, R120 ;  /* 0x0000006c5c78722b */ /* 0x000fe40000000078 */
[----:B------:R-:W-:-:S06]  /*b9e0*/  DFMA R8, -R76, R10, 1 ;  /* 0x3ff000004c08742b */ /* 0x000fcc000000010a */
[----:B------:R-:W-:Y:S02]  /*b9f0*/  DFMA R120, R26, R108, R120 ;  /* 0x0000006c1a78722b */ /* 0x000fe40000000078 */
[----:B------:R-:W-:-:S08]  /*ba00*/  DFMA R10, R10, R8, R10 ;  /* 0x000000080a0a722b */ /* 0x000fd0000000000a */
[----:B------:R-:W-:-:S08]  /*ba10*/  DMUL R12, R10, R94 ;  /* 0x0000005e0a0c7228 */ /* 0x000fd00000000000 */
[----:B------:R-:W-:-:S08]  /*ba20*/  DFMA R8, -R76, R12, R94 ;  /* 0x0000000c4c08722b */ /* 0x000fd0000000015e */
[----:B------:R-:W-:Y:S02]  /*ba30*/  DFMA R12, R10, R8, R12 ;  /* 0x000000080a0c722b */ /* 0x000fe4000000000c */
[----:B------:R-:W-:Y:S02]  /*ba40*/  DFMA R8, R26, R82, R110 ;  /* 0x000000521a08722b */ /* 0x000fe4000000006e */
[----:B------:R-:W-:-:S06]  /*ba50*/  DMUL R110, R116, R18 ;  /* 0x00000012746e7228 */ /* 0x000fcc0000000000 */
[----:B------:R-:W-:Y:S01]  /*ba60*/  FFMA R7, RZ, R77, R13 ;  /* 0x0000004dff077223 */ /* 0x000fe2000000000d */
[----:B------:R-:W-:-:S04]  /*ba70*/  DFMA R8, R24, R82, R8 ;  /* 0x000000521808722b */ /* 0x000fc80000000008 */
[----:B------:R-:W-:-:S04]  /*ba80*/  FSETP.GT.AND P0, PT, |R7|, 1.469367938527859385e-39, PT ;  /* 0x001000000700780b */ /* 0x000fc80003f04200 */
[----:B------:R-:W-:-:S09]  /*ba90*/  DFMA R18, R22, R110, R8 ;  /* 0x0000006e1612722b */ /* 0x000fd20000000008 */
[----:B------:R-:W-:Y:S05]  /*baa0*/  @P0 BRA P1, `(.L_x_209) ;  /* 0x0000000000180947 */ /* 0x000fea0000800000 */
[----:B------:R-:W-:Y:S01]  /*bab0*/  IMAD.MOV.U32 R134, RZ, RZ, R94 ;  /* 0x000000ffff867224 */ /* 0x000fe200078e005e */
[----:B------:R-:W-:Y:S01]  /*bac0*/  MOV R132, R76 ;  /* 0x0000004c00847202 */ /* 0x000fe20000000f00 */
[----:B------:R-:W-:Y:S01]  /*bad0*/  IMAD.MOV.U32 R135, RZ, RZ, R95 ;  /* 0x000000ffff877224 */ /* 0x000fe200078e005f */
[----:B------:R-:W-:Y:S01]  /*bae0*/  MOV R8, 0xbb10 ;  /* 0x0000bb1000087802 */ /* 0x000fe20000000f00 */
[----:B------:R-:W-:-:S07]  /*baf0*/  IMAD.MOV.U32 R133, RZ, RZ, R77 ;  /* 0x000000ffff857224 */ /* 0x000fce00078e004d */
[----:B------:R-:W-:Y:S05]  /*bb00*/  CALL.REL.NOINC `($__internal_2_$__cuda_sm20_div_rn_f64_full) ;  /* 0x0000004000607944 */ /* 0x000fea0003c00000 */
.L_x_209:
[----:B------:R-:W-:Y:S05]  /*bb10*/  BSYNC.RECONVERGENT B1 ;  /* 0x0000000000017941 */ /* 0x000fea0003800200 */
.L_x_208:
        /* <DEDUP_REMOVED lines=39> */
.L_x_211:
[----:B------:R-:W-:Y:S05]  /*bd90*/  BSYNC.RECONVERGENT B1 ;  /* 0x0000000000017941 */ /* 0x000fea0003800200 */
.L_x_210:
[----:B------:R-:W0:Y:S01]  /*bda0*/  MUFU.RCP64H R9, R77 ;  /* 0x0000004d00097308 */ /* 0x000e220000001800 */
[----:B------:R-:W-:Y:S01]  /*bdb0*/  IMAD.MOV.U32 R8, RZ, RZ, 0x1 ;  /* 0x00000001ff087424 */ /* 0x000fe200078e00ff */
        /* <DEDUP_REMOVED lines=20> */
.L_x_213:
[----:B------:R-:W-:Y:S05]  /*bf00*/  BSYNC.RECONVERGENT B1 ;  /* 0x0000000000017941 */ /* 0x000fea0003800200 */
.L_x_212:
[----:B------:R-:W0:Y:S01]  /*bf10*/  MUFU.RCP64H R9, R77 ;  /* 0x0000004d00097308 */ /* 0x000e220000001800 */
[----:B------:R-:W-:Y:S01]  /*bf20*/  MOV R8, 0x1 ;  /* 0x0000000100087802 */ /* 0x000fe20000000f00 */
        /* <DEDUP_REMOVED lines=24> */
.L_x_215:
[----:B------:R-:W-:Y:S05]  /*c0b0*/  BSYNC.RECONVERGENT B1 ;  /* 0x0000000000017941 */ /* 0x000fea0003800200 */
.L_x_214:
[----:B------:R-:W-:Y:S01]  /*c0c0*/  DMUL R12, R112, R12 ;  /* 0x0000000c700c7228 */ /* 0x000fe20000000000 */
[----:B------:R-:W-:Y:S01]  /*c0d0*/  BSSY.RECONVERGENT B3, `(.L_x_216) ;  /* 0x0000026000037945 */ /* 0x000fe20003800200 */
[C---:B------:R-:W-:Y:S02]  /*c0e0*/  DFMA R102, R56.reuse, R24, R58 ;  /* 0x000000183866722b */ /* 0x040fe4000000003a */
[----:B------:R-:W-:-:S04]  /*c0f0*/  DFMA R98, R56, R26, R88 ;  /* 0x0000001a3862722b */ /* 0x000fc80000000058 */
[----:B------:R-:W-:Y:S02]  /*c100*/  DFMA R12, R22, -R12, R106 ;  /* 0x8000000c160c722b */ /* 0x000fe4000000006a */
[----:B------:R-:W-:-:S06]  /*c110*/  DSETP.NEU.AND P0, PT, |R102|, +INF , PT ;  /* 0x7ff000006600742a */ /* 0x000fcc0003f0d200 */
[----:B------:R-:W-:-:S08]  /*c120*/  DFMA R12, R92, R82, R12 ;  /* 0x000000525c0c722b */ /* 0x000fd0000000000c */
[----:B------:R-:W-:Y:S01]  /*c130*/  DFMA R12, R26, R110, R12 ;  /* 0x0000006e1a0c722b */ /* 0x000fe2000000000c */
[----:B------:R-:W-:Y:S01]  /*c140*/  @!P0 IMAD.MOV.U32 R7, RZ, RZ, 0x1 ;  /* 0x00000001ff078424 */ /* 0x000fe200078e00ff */
[----:B------:R-:W-:-:S06]  /*c150*/  @!P0 DMUL R92, RZ, R102 ;  /* 0x00000066ff5c8228 */ /* 0x000fcc0000000000 */
        /* <DEDUP_REMOVED lines=24> */
[----:B------:R-:W-:Y:S01]  /*c2e0*/  IMAD.MOV.U32 R7, RZ, RZ, R10 ;  /* 0x000000ffff077224 */ /* 0x000fe200078e000a */
[----:B------:R-:W-:Y:S01]  /*c2f0*/  MOV R93, R13 ;  /* 0x0000000d005d7202 */ /* 0x000fe20000000f00 */
[----:B------:R-:W-:-:S07]  /*c300*/  IMAD.MOV.U32 R92, RZ, RZ, R12 ;  /* 0x000000ffff5c7224 */ /* 0x000fce00078e000c */
.L_x_219:
[----:B------:R-:W-:Y:S05]  /*c310*/  BSYNC.RECONVERGENT B4 ;  /* 0x0000000000047941 */ /* 0x000fea0003800200 */
.L_x_218:
[----:B------:R-:W-:-:S07]  /*c320*/  VIADD R7, R7, 0x1 ;  /* 0x0000000107077836 */ /* 0x000fce0000000000 */
.L_x_217:
[----:B------:R-:W-:Y:S05]  /*c330*/  BSYNC.RECONVERGENT B3 ;  /* 0x0000000000037941 */ /* 0x000fea0003800200 */
.L_x_216:
        /* <DEDUP_REMOVED lines=16> */
[----:B0-----:R-:W-:Y:S02]  /*c440*/  @!P1 DMUL R12, RZ, R102 ;  /* 0x00000066ff0c9228 */ /* 0x001fe40000000000 */
        /* <DEDUP_REMOVED lines=10> */
[----:B------:R-:W-:Y:S01]  /*c4f0*/  DMUL R92, R98, R98 ;  /* 0x00000062625c7228 */ /* 0x000fe20000000000 */
[----:B------:R-:W-:Y:S01]  /*c500*/  LOP3.LUT P0, RZ, R7, 0x2, RZ, 0xc0, !PT ;  /* 0x0000000207ff7812 */ /* 0x000fe2000780c0ff */
[----:B------:R-:W-:-:S03]  /*c510*/  @!P1 IMAD.MOV.U32 R7, RZ, RZ, RZ ;  /* 0x000000ffff079224 */ /* 0x000fc600078e00ff */
[----:B------:R-:W-:-:S03]  /*c520*/  DADD R8, RZ, -R10 ;  /* 0x00000000ff087229 */ /* 0x000fc6000000080a */
[----:B------:R-:W-:-:S07]  /*c530*/  DFMA R100, R74, -R98, R92 ;  /* 0x800000624a64722b */ /* 0x000fce000000005c */
[----:B------:R-:W-:Y:S01]  /*c540*/  FSEL R94, R10, R8, !P0 ;  /* 0x000000080a5e7208 */ /* 0x000fe20004000000 */
[----:B------:R-:W-:Y:S01]  /*c550*/  DADD R100, R86, R100 ;  /* 0x0000000056647229 */ /* 0x000fe20000000064 */
        /* <DEDUP_REMOVED lines=24> */
[----:B------:R-:W-:-:S07]  /*c6e0*/  IMAD.MOV.U32 R7, RZ, RZ, R10 ;  /* 0x000000ffff077224 */ /* 0x000fce00078e000a */
.L_x_221:
[----:B------:R-:W-:Y:S05]  /*c6f0*/  BSYNC.RECONVERGENT B3 ;  /* 0x0000000000037941 */ /* 0x000fea0003800200 */
.L_x_220:
        /* <DEDUP_REMOVED lines=9> */
[----:B------:R-:W-:Y:S01]  /*c790*/  BSSY.RECONVERGENT B1, `(.L_x_222) ;  /* 0x0000030000017945 */ /* 0x000fe20003800200 */
[----:B------:R-:W-:Y:S01]  /*c7a0*/  IMAD.MOV.U32 R107, RZ, RZ, 0x3da8ff83 ;  /* 0x3da8ff83ff6b7424 */ /* 0x000fe200078e00ff */
[----:B------:R-:W-:Y:S01]  /*c7b0*/  ISETP.NE.U32.AND P0, PT, R104, 0x1, PT ;  /* 0x000000016800780c */ /* 0x000fe20003f05070 */
[----:B------:R-:W-:Y:S01]  /*c7c0*/  DMUL R104, R12, R12 ;  /* 0x0000000c0c687228 */ /* 0x000fe20000000000 */
[----:B------:R-:W-:-:S02]  /*c7d0*/  CS2R R124, SRZ ;  /* 0x00000000007c7805 */ /* 0x000fc4000001ff00 */
[----:B------:R-:W-:Y:S02]  /*c7e0*/  FSEL R106, R106, -8.06006814911005101289e+34, !P0 ;  /* 0xf9785eba6a6a7808 */ /* 0x000fe40004000000 */
[----:B------:R-:W-:-:S06]  /*c7f0*/  FSEL R107, -R107, 0.11223486810922622681, !P0 ;  /* 0x3de5db656b6b7808 */ /* 0x000fcc0004000100 */
[----:B--2---:R-:W-:-:S08]  /*c800*/  DFMA R8, R104, R106, R8 ;  /* 0x0000006a6808722b */ /* 0x004fd00000000008 */
[----:B------:R-:W-:Y:S01]  /*c810*/  DFMA R8, R104, R8, R10 ;  /* 0x000000086808722b */ /* 0x000fe2000000000a */
[----:B------:R-:W-:-:S07]  /*c820*/  IMAD.MOV.U32 R10, RZ, RZ, 0x1 ;  /* 0x00000001ff0a7424 */ /* 0x000fce00078e00ff */
[----:B---3--:R-:W-:Y:S02]  /*c830*/  DFMA R8, R104, R8, R76 ;  /* 0x000000086808722b */ /* 0x008fe4000000004c */
[----:B------:R-:W-:-:S06]  /*c840*/  DMUL R76, R96, R100 ;  /* 0x00000064604c7228 */ /* 0x000fcc0000000000 */
[C---:B------:R-:W-:Y:S01]  /*c850*/  DFMA R8, R104.reuse, R8, R78 ;  /* 0x000000086808722b */ /* 0x040fe2000000004e */
[----:B------:R-:W0:Y:S07]  /*c860*/  MUFU.RCP64H R11, R77 ;  /* 0x0000004d000b7308 */ /* 0x000e2e0000001800 */
[----:B----4-:R-:W-:Y:S02]  /*c870*/  DFMA R8, R104, R8, R80 ;  /* 0x000000086808722b */ /* 0x010fe40000000050 */
[----:B------:R-:W-:-:S06]  /*c880*/  DADD R80, R86, R92 ;  /* 0x0000000056507229 */ /* 0x000fcc000000005c */
[----:B------:R-:W-:Y:S02]  /*c890*/  DFMA R8, R104, R8, R82 ;  /* 0x000000086808722b */ /* 0x000fe40000000052 */
[----:B0-----:R-:W-:Y:S02]  /*c8a0*/  DFMA R78, -R76, R10, 1 ;  /* 0x3ff000004c4e742b */ /* 0x001fe4000000010a */
[----:B------:R-:W-:-:S04]  /*c8b0*/  DMUL R80, R80, R80 ;  /* 0x0000005050507228 */ /* 0x000fc80000000000 */
        /* <DEDUP_REMOVED lines=12> */
[----:B------:R-:W-:-:S05]  /*c980*/  DMUL R8, R86, R100 ;  /* 0x0000006456087228 */ /* 0x000fca0000000000 */
        /* <DEDUP_REMOVED lines=11> */
[----:B------:R-:W-:Y:S02]  /*ca40*/  MOV R133, R77 ;  /* 0x0000004d00857202 */ /* 0x000fe40000000f00 */
[----:B------:R-:W-:-:S07]  /*ca50*/  MOV R8, 0xca70 ;  /* 0x0000ca7000087802 */ /* 0x000fce0000000f00 */
[----:B------:R-:W-:Y:S05]  /*ca60*/  CALL.REL.NOINC `($__internal_2_$__cuda_sm20_div_rn_f64_full) ;  /* 0x0000003000887944 */ /* 0x000fea0003c00000 */
[----:B------:R-:W-:Y:S02]  /*ca70*/  IMAD.MOV.U32 R104, RZ, RZ, R12 ;  /* 0x000000ffff687224 */ /* 0x000fe400078e000c */
[----:B------:R-:W-:-:S07]  /*ca80*/  IMAD.MOV.U32 R105, RZ, RZ, R13 ;  /* 0x000000ffff697224 */ /* 0x000fce00078e000d */
.L_x_223:
[----:B------:R-:W-:Y:S05]  /*ca90*/  BSYNC.RECONVERGENT B1 ;  /* 0x0000000000017941 */ /* 0x000fea0003800200 */
.L_x_222:
[----:B------:R-:W0:Y:S01]  /*caa0*/  MUFU.RCP64H R9, R97 ;  /* 0x0000006100097308 */ /* 0x000e220000001800 */
[----:B------:R-:W-:Y:S01]  /*cab0*/  IMAD.MOV.U32 R8, RZ, RZ, 0x1 ;  /* 0x00000001ff087424 */ /* 0x000fe200078e00ff */
[----:B------:R-:W-:Y:S01]  /*cac0*/  FSETP.GEU.AND P1, PT, |R81|, 6.5827683646048100446e-37, PT ;  /* 0x036000005100780b */ /* 0x000fe20003f2e200 */
[----:B------:R-:W-:Y:S01]  /*cad0*/  DMUL R146, R94, R94 ;  /* 0x0000005e5e927228 */ /* 0x000fe20000000000 */
[----:B------:R-:W-:Y:S01]  /*cae0*/  BSSY.RECONVERGENT B1, `(.L_x_224) ;  /* 0x0000014000017945 */ /* 0x000fe20003800200 */
[----:B------:R-:W-:-:S06]  /*caf0*/  DMUL R78, R96, R96 ;  /* 0x00000060604e7228 */ /* 0x000fcc0000000000 */
[----:B------:R-:W-:Y:S02]  /*cb00*/  DFMA R146, R86, -R146, R92 ;  /* 0x800000925692722b */ /* 0x000fe4000000005c */
        /* <DEDUP_REMOVED lines=17> */
.L_x_225:
[----:B------:R-:W-:Y:S05]  /*cc20*/  BSYNC.RECONVERGENT B1 ;  /* 0x0000000000017941 */ /* 0x000fea0003800200 */
.L_x_224:
[----:B------:R-:W-:Y:S01]  /*cc30*/  UMOV UR4, 0xd9d7bdbb ;  /* 0xd9d7bdbb00047882 */ /* 0x000fe20000000000 */
[----:B------:R-:W-:Y:S01]  /*cc40*/  UMOV UR5, 0x3ddb7cdf ;  /* 0x3ddb7cdf00057882 */ /* 0x000fe20000000000 */
[----:B------:R-:W-:Y:S01]  /*cc50*/  BSSY.RECONVERGENT B1, `(.L_x_226) ;  /* 0x000004c000017945 */ /* 0x000fe20003800200 */
[----:B------:R-:W-:Y:S01]  /*cc60*/  DSETP.GT.AND P0, PT, R128, UR4, PT ;  /* 0x0000000480007e2a */ /* 0x000fe2000bf04000 */
[----:B------:R-:W-:Y:S01]  /*cc70*/  CS2R R120, SRZ ;  /* 0x0000000000787805 */ /* 0x000fe2000001ff00 */
[----:B------:R-:W-:-:S12]  /*cc80*/  DFMA R122, R86, R126, R12 ;  /* 0x0000007e567a722b */ /* 0x000fd8000000000c */
[----:B------:R-:W-:Y:S05]  /*cc90*/  @!P0 BRA `(.L_x_227) ;  /* 0x00000004001c8947 */ /* 0x000fea0003800000 */
[----:B------:R-:W-:Y:S01]  /*cca0*/  DMUL R132, R100, R78 ;  /* 0x0000004e64847228 */ /* 0x000fe20000000000 */
[----:B------:R-:W-:Y:S01]  /*ccb0*/  MOV R8, 0x1 ;  /* 0x0000000100087802 */ /* 0x000fe20000000f00 */
[----:B------:R-:W-:Y:S04]  /*ccc0*/  BSSY.RECONVERGENT B3, `(.L_x_228) ;  /* 0x0000012000037945 */ /* 0x000fe80003800200 */
[----:B------:R-:W0:Y:S02]  /*ccd0*/  MUFU.RCP64H R9, R133 ;  /* 0x0000008500097308 */ /* 0x000e240000001800 */
        /* <DEDUP_REMOVED lines=16> */
.L_x_229:
[----:B------:R-:W-:Y:S05]  /*cde0*/  BSYNC.RECONVERGENT B3 ;  /* 0x0000000000037941 */ /* 0x000fea0003800200 */
.L_x_228:
[----:B------:R-:W0:Y:S01]  /*cdf0*/  MUFU.RCP64H R9, R129 ;  /* 0x0000008100097308 */ /* 0x000e220000001800 */
[----:B------:R-:W-:Y:S01]  /*ce00*/  IMAD.MOV.U32 R8, RZ, RZ, 0x1 ;  /* 0x00000001ff087424 */ /* 0x000fe200078e00ff */
[----:B------:R-:W-:Y:S01]  /*ce10*/  FSETP.GEU.AND P1, PT, |R95|, 6.5827683646048100446e-37, PT ;  /* 0x036000005f00780b */ /* 0x000fe20003f2e200 */
[----:B------:R-:W-:Y:S01]  /*ce20*/  BSSY.RECONVERGENT B3, `(.L_x_230) ;  /* 0x0000016000037945 */ /* 0x000fe20003800200 */
[----:B------:R-:W-:Y:S02]  /*ce30*/  IMAD.MOV.U32 R124, RZ, RZ, R12 ;  /* 0x000000ffff7c7224 */ /* 0x000fe400078e000c */
[----:B------:R-:W-:Y:S01]  /*ce40*/  IMAD.MOV.U32 R125, RZ, RZ, R13 ;  /* 0x000000ffff7d7224 */ /* 0x000fe200078e000d */
        /* <DEDUP_REMOVED lines=19> */
.L_x_231:
[----:B------:R-:W-:Y:S05]  /*cf80*/  BSYNC.RECONVERGENT B3 ;  /* 0x0000000000037941 */ /* 0x000fea0003800200 */
.L_x_230:
[----:B------:R-:W0:Y:S01]  /*cf90*/  MUFU.RCP64H R11, R97 ;  /* 0x00000061000b7308 */ /* 0x000e220000001800 */
[----:B------:R-:W-:Y:S01]  /*cfa0*/  IMAD.MOV.U32 R10, RZ, RZ, 0x1 ;  /* 0x00000001ff0a7424 */ /* 0x000fe200078e00ff */
[----:B------:R-:W-:Y:S05]  /*cfb0*/  BSSY.RECONVERGENT B3, `(.L_x_232) ;  /* 0x0000014000037945 */ /* 0x000fea0003800200 */
[----:B0-----:R-:W-:-:S08]  /*cfc0*/  DFMA R8, -R96, R10, 1 ;  /* 0x3ff000006008742b */ /* 0x001fd0000000010a */
[----:B------:R-:W-:Y:S02]  /*cfd0*/  DFMA R12, R8, R8, R8 ;  /* 0x00000008080c722b */ /* 0x000fe40000000008 */
[----:B------:R-:W-:-:S06]  /*cfe0*/  DADD R8, R86, R86 ;  /* 0x0000000056087229 */ /* 0x000fcc0000000056 */
        /* <DEDUP_REMOVED lines=16> */
.L_x_233:
[----:B------:R-:W-:Y:S05]  /*d0f0*/  BSYNC.RECONVERGENT B3 ;  /* 0x0000000000037941 */ /* 0x000fea0003800200 */
.L_x_232:
[----:B------:R-:W-:-:S11]  /*d100*/  DADD R120, R12, R120 ;  /* 0x000000000c787229 */ /* 0x000fd60000000078 */
.L_x_227:
[----:B------:R-:W-:Y:S05]  /*d110*/  BSYNC.RECONVERGENT B1 ;  /* 0x0000000000017941 */ /* 0x000fea0003800200 */
.L_x_226:
[----:B------:R-:W0:Y:S01]  /*d120*/  MUFU.RCP64H R9, R77 ;  /* 0x0000004d00097308 */ /* 0x000e220000001800 */
[----:B------:R-:W-:Y:S01]  /*d130*/  IMAD.MOV.U32 R8, RZ, RZ, 0x1 ;  /* 0x00000001ff087424 */ /* 0x000fe200078e00ff */
[----:B------:R-:W-:Y:S01]  /*d140*/  DFMA R118, R56, R26, R88 ;  /* 0x0000001a3876722b */ /* 0x000fe20000000058 */
        /* <DEDUP_REMOVED lines=18> */
[----:B------:R-:W-:Y:S01]  /*d270*/  MOV R78, R12 ;  /* 0x0000000c004e7202 */ /* 0x000fe20000000f00 */
[----:B------:R-:W-:-:S07]  /*d280*/  IMAD.MOV.U32 R79, RZ, RZ, R13 ;  /* 0x000000ffff4f7224 */ /* 0x000fce00078e000d */
.L_x_235:
[----:B------:R-:W-:Y:S05]  /*d290*/  BSYNC.RECONVERGENT B1 ;  /* 0x0000000000017941 */ /* 0x000fea0003800200 */
.L_x_234:
[----:B------:R-:W0:Y:S01]  /*d2a0*/  MUFU.RCP64H R9, R97 ;  /* 0x0000006100097308 */ /* 0x000e220000001800 */
[----:B------:R-:W-:Y:S01]  /*d2b0*/  IMAD.MOV.U32 R8, RZ, RZ, 0x1 ;  /* 0x00000001ff087424 */ /* 0x000fe200078e00ff */
[----:B------:R-:W-:Y:S01]  /*d2c0*/  DFMA R116, R74, -R118, R92 ;  /* 0x800000764a74722b */ /* 0x000fe2000000005c */
[----:B------:R-:W-:Y:S07]  /*d2d0*/  BSSY.RECONVERGENT B1, `(.L_x_236) ;  /* 0x0000014000017945 */ /* 0x000fee0003800200 */
[----:B------:R-:W-:-:S02]  /*d2e0*/  DADD R116, R86, R116 ;  /* 0x0000000056747229 */ /* 0x000fc40000000074 */
        /* <DEDUP_REMOVED lines=18> */
.L_x_237:
[----:B------:R-:W-:Y:S05]  /*d410*/  BSYNC.RECONVERGENT B1 ;  /* 0x0000000000017941 */ /* 0x000fea0003800200 */
.L_x_236:
        /* <DEDUP_REMOVED lines=14> */
[----:B------:R-:W-:Y:S02]  /*d500*/  MOV R12, R96 ;  /* 0x00000060000c7202 */ /* 0x000fe40000000f00 */
[----:B------:R-:W-:Y:S01]  /*d510*/  MOV R8, 0xd540 ;  /* 0x0000d54000087802 */ /* 0x000fe20000000f00 */
[----:B------:R-:W-:-:S07]  /*d520*/  VIADD R10, R10, 0xfff00000 ;  /* 0xfff000000a0a7836 */ /* 0x000fce0000000000 */
[----:B------:R-:W-:Y:S05]  /*d530*/  CALL.REL.NOINC `($__internal_1_$__cuda_sm20_dblrcp_rn_slowpath_v3) ;  /* 0x0000002400307944 */ /* 0x000fea0003c00000 */
[----:B------:R-:W-:-:S07]  /*d540*/  IMAD.MOV.U32 R11, RZ, RZ, R7 ;  /* 0x000000ffff0b7224 */ /* 0x000fce00078e0007 */
.L_x_239:
[----:B------:R-:W-:Y:S05]  /*d550*/  BSYNC.RECONVERGENT B0 ;  /* 0x0000000000007941 */ /* 0x000fea0003800200 */
.L_x_238:
[----:B------:R-:W-:Y:S01]  /*d560*/  DMUL R132, R126, R76 ;  /* 0x0000004c7e847228 */ /* 0x000fe20000000000 */
[----:B------:R-:W-:Y:S01]  /*d570*/  IMAD.MOV.U32 R8, RZ, RZ, 0x1 ;  /* 0x00000001ff087424 */ /* 0x000fe200078e00ff */
[----:B------:R-:W-:Y:S01]  /*d580*/  DFMA R134, -R86, R126, R116 ;  /* 0x0000007e5686722b */ /* 0x000fe20000000174 */
[----:B------:R-:W-:Y:S01]  /*d590*/  BSSY.RECONVERGENT B1, `(.L_x_240) ;  /* 0x0000014000017945 */ /* 0x000fe20003800200 */
[----:B------:R-:W-:Y:S02]  /*d5a0*/  DFMA R110, R56, R16, R70 ;  /* 0x00000010386e722b */ /* 0x000fe40000000046 */
[----:B------:R-:W0:Y:S06]  /*d5b0*/  MUFU.RCP64H R9, R133 ;  /* 0x0000008500097308 */ /* 0x000e2c0000001800 */
[----:B------:R-:W-:Y:S01]  /*d5c0*/  FSETP.GEU.AND P1, PT, |R135|, 6.5827683646048100446e-37, PT ;  /* 0x036000008700780b */ /* 0x000fe20003f2e200 */
[----:B------:R-:W-:-:S02]  /*d5d0*/  DMUL R108, R110, R10 ;  /* 0x0000000a6e6c7228 */ /* 0x000fc40000000000 */
        /* <DEDUP_REMOVED lines=15> */
.L_x_241:
[----:B------:R-:W-:Y:S05]  /*d6d0*/  BSYNC.RECONVERGENT B1 ;  /* 0x0000000000017941 */ /* 0x000fea0003800200 */
.L_x_240:
[----:B------:R-:W-:Y:S01]  /*d6e0*/  DMUL R80, R96, R96 ;  /* 0x0000006060507228 */ /* 0x000fe20000000000 */
[----:B------:R-:W-:Y:S01]  /*d6f0*/  IMAD.MOV.U32 R8, RZ, RZ, 0x1 ;  /* 0x00000001ff087424 */ /* 0x000fe200078e00ff */
[----:B------:R-:W-:Y:S01]  /*d700*/  DMUL R134, R146, UR10 ;  /* 0x0000000a92867c28 */ /* 0x000fe20008000000 */
[----:B------:R-:W-:Y:S01]  /*d710*/  BSSY.RECONVERGENT B1, `(.L_x_242) ;  /* 0x0000019000017945 */ /* 0x000fe20003800200 */
[C---:B------:R-:W-:Y:S02]  /*d720*/  DFMA R106, R56.reuse, R14, R68 ;  /* 0x0000000e386a722b */ /* 0x040fe40000000044 */
[----:B------:R-:W-:Y:S02]  /*d730*/  DFMA R82, R56, R20, R62 ;  /* 0x000000143852722b */ /* 0x000fe4000000003e */
[----:B------:R-:W-:-:S04]  /*d740*/  DMUL R132, R116, R80 ;  /* 0x0000005074847228 */ /* 0x000fc80000000000 */
[----:B------:R-:W-:Y:S02]  /*d750*/  FSETP.GEU.AND P1, PT, |R135|, 6.5827683646048100446e-37, PT ;  /* 0x036000008700780b */ /* 0x000fe40003f2e200 */
[----:B------:R-:W0:Y:S01]  /*d760*/  MUFU.RCP64H R9, R133 ;  /* 0x0000008500097308 */ /* 0x000e220000001800 */
[----:B------:R-:W-:Y:S02]  /*d770*/  DMUL R102, RZ, R82 ;  /* 0x00000052ff667228 */ /* 0x000fe40000000000 */
        /* <DEDUP_REMOVED lines=12> */
[----:B------:R-:W-:-:S08]  /*d840*/  DFMA R98, R104, R102, RZ ;  /* 0x000000666862722b */ /* 0x000fd000000000ff */
[----:B------:R-:W-:-:S05]  /*d850*/  FFMA R7, RZ, R133, R13 ;  /* 0x00000085ff077223 */ /* 0x000fca000000000d */
[----:B------:R-:W-:-:S13]  /*d860*/  FSETP.GT.AND P0, PT, |R7|, 1.469367938527859385e-39, PT ;  /* 0x001000000700780b */ /* 0x000fda0003f04200 */
[----:B------:R-:W-:Y:S05]  /*d870*/  @P0 BRA P1, `(.L_x_243) ;  /* 0x0000000000080947 */ /* 0x000fea0000800000 */
[----:B------:R-:W-:-:S07]  /*d880*/  MOV R8, 0xd8a0 ;  /* 0x0000d8a000087802 */ /* 0x000fce0000000f00 */
[----:B------:R-:W-:Y:S05]  /*d890*/  CALL.REL.NOINC `($__internal_2_$__cuda_sm20_div_rn_f64_full) ;  /* 0x0000002000fc7944 */ /* 0x000fea0003c00000 */
.L_x_243:
[----:B------:R-:W-:Y:S05]  /*d8a0*/  BSYNC.RECONVERGENT B1 ;  /* 0x0000000000017941 */ /* 0x000fea0003800200 */
.L_x_242:
[----:B------:R-:W0:Y:S01]  /*d8b0*/  LDC.64 R8, c[0x3][RZ] ;  /* 0x00c00000ff087b82 */ /* 0x000e220000000a00 */
[----:B------:R-:W1:Y:S01]  /*d8c0*/  MUFU.RCP64H R11, R81 ;  /* 0x00000051000b7308 */ /* 0x000e620000001800 */
[----:B------:R-:W-:Y:S01]  /*d8d0*/  MOV R10, 0x1 ;  /* 0x00000001000a7802 */ /* 0x000fe20000000f00 */
[----:B------:R-:W-:Y:S01]  /*d8e0*/  DADD R144, R86, R92 ;  /* 0x0000000056907229 */ /* 0x000fe2000000005c */
[----:B------:R-:W-:Y:S07]  /*d8f0*/  BSSY.RECONVERGENT B1, `(.L_x_244) ;  /* 0x000001b000017945 */ /* 0x000fee0003800200 */
[----:B------:R-:W-:-:S08]  /*d900*/  DMUL R144, R144, R12 ;  /* 0x0000000c90907228 */ /* 0x000fd00000000000 */
[----:B------:R-:W-:Y:S02]  /*d910*/  DMUL R144, R82, R144 ;  /* 0x0000009052907228 */ /* 0x000fe40000000000 */
[----:B0-----:R-:W-:Y:S02]  /*d920*/  DMUL R78, R8, -2 ;  /* 0xc0000000084e7828 */ /* 0x001fe40000000000 */
[----:B-1----:R-:W-:-:S06]  /*d930*/  DFMA R8, -R80, R10, 1 ;  /* 0x3ff000005008742b */ /* 0x002fcc000000010a */
[----:B------:R-:W-:Y:S02]  /*d940*/  DMUL R130, R86, R78 ;  /* 0x0000004e56827228 */ /* 0x000fe40000000000 */
[----:B------:R-:W-:-:S06]  /*d950*/  DFMA R78, R8, R8, R8 ;  /* 0x00000008084e722b */ /* 0x000fcc0000000008 */
[----:B------:R-:W-:Y:S02]  /*d960*/  DMUL R8, R130, R118 ;  /* 0x0000007682087228 */ /* 0x000fe40000000000 */
[----:B------:R-:W-:-:S06]  /*d970*/  DFMA R78, R10, R78, R10 ;  /* 0x0000004e0a4e722b */ /* 0x000fcc000000000a */
[----:B------:R-:W-:Y:S02]  /*d980*/  DMUL R8, R128, R8 ;  /* 0x0000000880087228 */ /* 0x000fe40000000000 */
[----:B------:R-:W-:-:S06]  /*d990*/  DFMA R10, -R80, R78, 1 ;  /* 0x3ff00000500a742b */ /* 0x000fcc000000014e */
[----:B------:R-:W-:Y:S02]  /*d9a0*/  DMUL R134, R94, R8 ;  /* 0x000000085e867228 */ /* 0x000fe40000000000 */
[----:B------:R-:W-:-:S08]  /*d9b0*/  DFMA R10, R78, R10, R78 ;  /* 0x0000000a4e0a722b */ /* 0x000fd0000000004e */
[----:B------:R-:W-:Y:S01]  /*d9c0*/  DMUL R8, R134, R10 ;  /* 0x0000000a86087228 */ /* 0x000fe20000000000 */
[----:B------:R-:W-:-:S07]  /*d9d0*/  FSETP.GEU.AND P1, PT, |R135|, 6.5827683646048100446e-37, PT ;  /* 0x036000008700780b */ /* 0x000fce0003f2e200 */
[----:B------:R-:W-:-:S08]  /*d9e0*/  DFMA R78, -R80, R8, R134 ;  /* 0x00000008504e722b */ /* 0x000fd00000000186 */
[----:B------:R-:W-:Y:S02]  /*d9f0*/  DFMA R8, R10, R78, R8 ;  /* 0x0000004e0a08722b */ /* 0x000fe40000000008 */
[----:B------:R-:W-:-:S08]  /*da00*/  DFMA R78, R112, R144, R98 ;  /* 0x00000090704e722b */ /* 0x000fd00000000062 */
        /* <DEDUP_REMOVED lines=9> */
.L_x_245:
[----:B------:R-:W-:Y:S05]  /*daa0*/  BSYNC.RECONVERGENT B1 ;  /* 0x0000000000017941 */ /* 0x000fea0003800200 */
.L_x_244:
        /* <DEDUP_REMOVED lines=23> */
.L_x_247:
[----:B------:R-:W-:Y:S05]  /*dc20*/  BSYNC.RECONVERGENT B1 ;  /* 0x0000000000017941 */ /* 0x000fea0003800200 */
.L_x_246:
[----:B------:R-:W-:Y:S01]  /*dc30*/  DMUL R12, R114, R12 ;  /* 0x0000000c720c7228 */ /* 0x000fe20000000000 */
[----:B------:R-:W0:Y:S01]  /*dc40*/  MUFU.RCP64H R9, R77 ;  /* 0x0000004d00097308 */ /* 0x000e220000001800 */
[----:B------:R-:W-:Y:S01]  /*dc50*/  DMUL R80, RZ, R114 ;  /* 0x00000072ff507228 */ /* 0x000fe20000000000 */
[----:B------:R-:W-:Y:S01]  /*dc60*/  IMAD.MOV.U32 R8, RZ, RZ, 0x1 ;  /* 0x00000001ff087424 */ /* 0x000fe200078e00ff */
[----:B------:R-:W-:Y:S01]  /*dc70*/  DADD R134, -R86, R92 ;  /* 0x0000000056867229 */ /* 0x000fe2000000015c */
[----:B------:R-:W-:Y:S01]  /*dc80*/  BSSY.RECONVERGENT B1, `(.L_x_248) ;  /* 0x0000026000017945 */ /* 0x000fe20003800200 */
[----:B------:R-:W-:Y:S02]  /*dc90*/  DMUL R146, R118, R116 ;  /* 0x0000007476927228 */ /* 0x000fe40000000000 */
[----:B------:R-:W-:Y:S02]  /*dca0*/  DFMA R12, R104, R12, R78 ;  /* 0x0000000c680c722b */ /* 0x000fe4000000004e */
[----:B------:R-:W-:-:S04]  /*dcb0*/  DMUL R78, RZ, R110 ;  /* 0x0000006eff4e7228 */ /* 0x000fc80000000000 */
[----:B------:R-:W-:Y:S02]  /*dcc0*/  DFMA R134, -R134, UR10, R146 ;  /* 0x0000000a86867c2b */ /* 0x000fe40008000192 */
[----:B------:R-:W-:Y:S02]  /*dcd0*/  DFMA R12, R112, R80, R12 ;  /* 0x00000050700c722b */ /* 0x000fe4000000000c */
[----:B0-----:R-:W-:-:S06]  /*dce0*/  DFMA R10, -R76, R8, 1 ;  /* 0x3ff000004c0a742b */ /* 0x001fcc0000000108 */
[----:B------:R-:W-:Y:S01]  /*dcf0*/  DFMA R12, R108, R80, R12 ;  /* 0x000000506c0c722b */ /* 0x000fe2000000000c */
[----:B------:R-:W-:Y:S01]  /*dd00*/  FSETP.GEU.AND P1, PT, |R135|, 6.5827683646048100446e-37, PT ;  /* 0x036000008700780b */ /* 0x000fe20003f2e200 */
[----:B------:R-:W-:-:S06]  /*dd10*/  DFMA R10, R10, R10, R10 ;  /* 0x0000000a0a0a722b */ /* 0x000fcc000000000a */
[----:B------:R-:W-:Y:S02]  /*dd20*/  DFMA R12, R100, R80, R12 ;  /* 0x00000050640c722b */ /* 0x000fe4000000000c */
[----:B------:R-:W-:-:S06]  /*dd30*/  DFMA R10, R8, R10, R8 ;  /* 0x0000000a080a722b */ /* 0x000fcc0000000008 */
[----:B------:R-:W-:Y:S02]  /*dd40*/  DFMA R12, R104, R78, R12 ;  /* 0x0000004e680c722b */ /* 0x000fe4000000000c */
[----:B------:R-:W-:-:S06]  /*dd50*/  DFMA R8, -R76, R10, 1 ;  /* 0x3ff000004c08742b */ /* 0x000fcc000000010a */
[----:B------:R-:W-:Y:S02]  /*dd60*/  DFMA R12, R112, R78, R12 ;  /* 0x0000004e700c722b */ /* 0x000fe4000000000c */
[----:B------:R-:W-:Y:S02]  /*dd70*/  DFMA R132, R10, R8, R10 ;  /* 0x000000080a84722b */ /* 0x000fe4000000000a */
[----:B------:R-:W-:Y:S02]  /*dd80*/  DFMA R8, R104, R144, RZ ;  /* 0x000000906808722b */ /* 0x000fe400000000ff */
[----:B------:R-:W-:Y:S02]  /*dd90*/  DMUL R144, RZ, R106 ;  /* 0x0000006aff907228 */ /* 0x000fe40000000000 */
[----:B------:R-:W-:Y:S02]  /*dda0*/  DFMA R12, R108, R78, R12 ;  /* 0x0000004e6c0c722b */ /* 0x000fe4000000000c */
[----:B------:R-:W-:-:S02]  /*ddb0*/  DMUL R92, R132, R134 ;  /* 0x00000086845c7228 */ /* 0x000fc40000000000 */
[----:B------:R-:W-:-:S04]  /*ddc0*/  DFMA R10, R112, R102, R8 ;  /* 0x00000066700a722b */ /* 0x000fc80000000008 */
[----:B------:R-:W-:Y:S02]  /*ddd0*/  DFMA R12, R100, R78, R12 ;  /* 0x0000004e640c722b */ /* 0x000fe4000000000c */
[----:B------:R-:W-:Y:S02]  /*dde0*/  DFMA R130, -R76, R92, R134 ;  /* 0x0000005c4c82722b */ /* 0x000fe40000000186 */
[----:B------:R-:W-:-:S04]  /*ddf0*/  DFMA R10, R108, R102, R10 ;  /* 0x000000666c0a722b */ /* 0x000fc8000000000a */
[----:B------:R-:W-:Y:S02]  /*de00*/  DFMA R8, R104, R144, R12 ;  /* 0x000000906808722b */ /* 0x000fe4000000000c */
[----:B------:R-:W-:Y:S02]  /*de10*/  DFMA R12, R132, R130, R92 ;  /* 0x00000082840c722b */ /* 0x000fe4000000005c */
[----:B------:R-:W-:-:S04]  /*de20*/  DFMA R10, R100, R102, R10 ;  /* 0x00000066640a722b */ /* 0x000fc8000000000a */
[----:B------:R-:W-:-:S04]  /*de30*/  DFMA R8, R112, R144, R8 ;  /* 0x000000907008722b */ /* 0x000fc80000000008 */
[----:B------:R-:W-:Y:S01]  /*de40*/  FFMA R7, RZ, R77, R13 ;  /* 0x0000004dff077223 */ /* 0x000fe2000000000d */
[----:B------:R-:W-:-:S03]  /*de50*/  DFMA R148, R104, R80, R10 ;  /* 0x000000506894722b */ /* 0x000fc6000000000a */
[----:B------:R-:W-:Y:S01]  /*de60*/  DFMA R8, R108, R144, R8 ;  /* 0x000000906c08722b */ /* 0x000fe20000000008 */
[----:B------:R-:W-:-:S07]  /*de70*/  FSETP.GT.AND P0, PT, |R7|, 1.469367938527859385e-39, PT ;  /* 0x001000000700780b */ /* 0x000fce0003f04200 */
[----:B------:R-:W-:-:S06]  /*de80*/  DFMA R92, R100, R144, R8 ;  /* 0x00000090645c722b */ /* 0x000fcc0000000008 */
[----:B------:R-:W-:Y:S05]  /*de90*/  @P0 BRA P1, `(.L_x_249) ;  /* 0x0000000000100947 */ /* 0x000fea0000800000 */
[----:B------:R-:W-:Y:S01]  /*dea0*/  IMAD.MOV.U32 R132, RZ, RZ, R76 ;  /* 0x000000ffff847224 */ /* 0x000fe200078e004c */
[----:B------:R-:W-:Y:S02]  /*deb0*/  MOV R133, R77 ;  /* 0x0000004d00857202 */ /* 0x000fe40000000f00 */
[----:B------:R-:W-:-:S07]  /*dec0*/  MOV R8, 0xdee0 ;  /* 0x0000dee000087802 */ /* 0x000fce0000000f00 */
[----:B------:R-:W-:Y:S05]  /*ded0*/  CALL.REL.NOINC `($__internal_2_$__cuda_sm20_div_rn_f64_full) ;  /* 0x0000001c006c7944 */ /* 0x000fea0003c00000 */
.L_x_249:
[----:B------:R-:W-:Y:S05]  /*dee0*/  BSYNC.RECONVERGENT B1 ;  /* 0x0000000000017941 */ /* 0x000fea0003800200 */
.L_x_248:
        /* <DEDUP_REMOVED lines=27> */
.L_x_251:
[----:B------:R-:W-:Y:S05]  /*e0a0*/  BSYNC.RECONVERGENT B1 ;  /* 0x0000000000017941 */ /* 0x000fea0003800200 */
.L_x_250:
        /* <DEDUP_REMOVED lines=35> */
.L_x_253:
[----:B------:R-:W-:Y:S05]  /*e2e0*/  BSYNC.RECONVERGENT B1 ;  /* 0x0000000000017941 */ /* 0x000fea0003800200 */
.L_x_252:
        /* <DEDUP_REMOVED lines=39> */
.L_x_255:
[----:B------:R-:W-:Y:S05]  /*e560*/  BSYNC.RECONVERGENT B1 ;  /* 0x0000000000017941 */ /* 0x000fea0003800200 */
.L_x_254:
        /* <DEDUP_REMOVED lines=19> */
[----:B------:R-:W-:Y:S02]  /*e6a0*/  MOV R133, R97 ;  /* 0x0000006100857202 */ /* 0x000fe40000000f00 */
[----:B------:R-:W-:-:S07]  /*e6b0*/  MOV R8, 0xe6d0 ;  /* 0x0000e6d000087802 */ /* 0x000fce0000000f00 */
[----:B------:R-:W-:Y:S05]  /*e6c0*/  CALL.REL.NOINC `($__internal_2_$__cuda_sm20_div_rn_f64_full) ;  /* 0x0000001400707944 */ /* 0x000fea0003c00000 */
.L_x_257:
[----:B------:R-:W-:Y:S05]  /*e6d0*/  BSYNC.RECONVERGENT B1 ;  /* 0x0000000000017941 */ /* 0x000fea0003800200 */
.L_x_256:
        /* <DEDUP_REMOVED lines=26> */
.L_x_259:
[----:B------:R-:W-:Y:S05]  /*e880*/  BSYNC.RECONVERGENT B1 ;  /* 0x0000000000017941 */ /* 0x000fea0003800200 */
.L_x_258:
[----:B------:R-:W0:Y:S01]  /*e890*/  MUFU.RCP64H R9, 6 ;  /* 0x4018000000097908 */ /* 0x000e220000001800 */
[----:B------:R-:W-:Y:S01]  /*e8a0*/  IMAD.MOV.U32 R80, RZ, RZ, 0x0 ;  /* 0x00000000ff507424 */ /* 0x000fe200078e00ff */
[----:B------:R-:W-:Y:S01]  /*e8b0*/  DMUL R12, R110, R12 ;  /* 0x0000000c6e0c7228 */ /* 0x000fe20000000000 */
[----:B------:R-:W-:Y:S01]  /*e8c0*/  IMAD.MOV.U32 R81, RZ, RZ, 0x40180000 ;  /* 0x40180000ff517424 */ /* 0x000fe200078e00ff */
[----:B------:R-:W-:Y:S01]  /*e8d0*/  FSETP.GEU.AND P1, PT, |R57|, 6.5827683646048100446e-37, PT ;  /* 0x036000003900780b */ /* 0x000fe20003f2e200 */
[----:B------:R-:W-:Y:S01]  /*e8e0*/  IMAD.MOV.U32 R8, RZ, RZ, 0x1 ;  /* 0x00000001ff087424 */ /* 0x000fe200078e00ff */
[----:B------:R-:W-:Y:S04]  /*e8f0*/  BSSY.RECONVERGENT B1, `(.L_x_260) ;  /* 0x0000017000017945 */ /* 0x000fe80003800200 */
[----:B------:R-:W-:-:S02]  /*e900*/  DFMA R12, R100, -R12, R78 ;  /* 0x8000000c640c722b */ /* 0x000fc4000000004e */
[----:B0-----:R-:W-:-:S06]  /*e910*/  DFMA R10, R8, -R80, 1 ;  /* 0x3ff00000080a742b */ /* 0x001fcc0000000850 */
[----:B------:R-:W-:Y:S02]  /*e920*/  DFMA R104, R104, R144, R12 ;  /* 0x000000906868722b */ /* 0x000fe4000000000c */
[----:B------:R-:W-:-:S06]  /*e930*/  DFMA R10, R10, R10, R10 ;  /* 0x0000000a0a0a722b */ /* 0x000fcc000000000a */
[----:B------:R-:W-:Y:S02]  /*e940*/  DFMA R104, R112, R124, R104 ;  /* 0x0000007c7068722b */ /* 0x000fe40000000068 */
[----:B------:R-:W-:-:S06]  /*e950*/  DFMA R10, R8, R10, R8 ;  /* 0x0000000a080a722b */ /* 0x000fcc0000000008 */
[----:B------:R-:W-:Y:S02]  /*e960*/  DFMA R104, R108, R120, R104 ;  /* 0x000000786c68722b */ /* 0x000fe40000000068 */
[----:B------:R-:W-:-:S06]  /*e970*/  DFMA R8, R10, -R80, 1 ;  /* 0x3ff000000a08742b */ /* 0x000fcc0000000850 */
[----:B------:R-:W-:Y:S02]  /*e980*/  DFMA R144, R100, R144, R104 ;  /* 0x000000906490722b */ /* 0x000fe40000000068 */
[----:B------:R-:W-:-:S08]  /*e990*/  DFMA R8, R10, R8, R10 ;  /* 0x000000080a08722b */ /* 0x000fd0000000000a */
[----:B------:R-:W-:-:S08]  /*e9a0*/  DMUL R10, R56, R8 ;  /* 0x00000008380a7228 */ /* 0x000fd00000000000 */
[----:B------:R-:W-:-:S08]  /*e9b0*/  DFMA R78, R10, -6, R56 ;  /* 0xc01800000a4e782b */ /* 0x000fd00000000038 */
[----:B------:R-:W-:-:S10]  /*e9c0*/  DFMA R12, R8, R78, R10 ;  /* 0x0000004e080c722b */ /* 0x000fd4000000000a */
[----:B------:R-:W-:-:S05]  /*e9d0*/  FFMA R7, RZ, 2.375, R13 ;  /* 0x40180000ff077823 */ /* 0x000fca000000000d */
[----:B------:R-:W-:-:S13]  /*e9e0*/  FSETP.GT.AND P0, PT, |R7|, 1.469367938527859385e-39, PT ;  /* 0x001000000700780b */ /* 0x000fda0003f04200 */
[----:B------:R-:W-:Y:S05]  /*e9f0*/  @P0 BRA P1, `(.L_x_261) ;  /* 0x0000000000180947 */ /* 0x000fea0000800000 */
[----:B------:R-:W-:Y:S01]  /*ea00*/  IMAD.MOV.U32 R134, RZ, RZ, R56 ;  /* 0x000000ffff867224 */ /* 0x000fe200078e0038 */
[----:B------:R-:W-:Y:S01]  /*ea10*/  MOV R135, R57 ;  /* 0x0000003900877202 */ /* 0x000fe20000000f00 */
[----:B------:R-:W-:Y:S01]  /*ea20*/  IMAD.MOV.U32 R132, RZ, RZ, RZ ;  /* 0x000000ffff847224 */ /* 0x000fe200078e00ff */
[----:B------:R-:W-:Y:S01]  /*ea30*/  MOV R8, 0xea60 ;  /* 0x0000ea6000087802 */ /* 0x000fe20000000f00 */
[----:B------:R-:W-:-:S07]  /*ea40*/  IMAD.MOV.U32 R133, RZ, RZ, 0x40180000 ;  /* 0x40180000ff857424 */ /* 0x000fce00078e00ff */
[----:B------:R-:W-:Y:S05]  /*ea50*/  CALL.REL.NOINC `($__internal_2_$__cuda_sm20_div_rn_f64_full) ;  /* 0x00000010008c7944 */ /* 0x000fea0003c00000 */
.L_x_261:
[----:B------:R-:W-:Y:S05]  /*ea60*/  BSYNC.RECONVERGENT B1 ;  /* 0x0000000000017941 */ /* 0x000fea0003800200 */
.L_x_260:
[----:B------:R-:W-:Y:S01]  /*ea70*/  DFMA R34, R34, 2, R48 ;  /* 0x400000002222782b */ /* 0x000fe20000000030 */
[----:B------:R-:W-:Y:S01]  /*ea80*/  VIADD R2, R2, 0x1 ;  /* 0x0000000102027836 */ /* 0x000fe20000000000 */
[----:B------:R-:W-:Y:S02]  /*ea90*/  DFMA R40, R40, 2, R54 ;  /* 0x400000002828782b */ /* 0x000fe40000000036 */
[----:B------:R-:W-:Y:S02]  /*eaa0*/  DFMA R32, R32, 2, R46 ;  /* 0x400000002020782b */ /* 0x000fe4000000002e */
[----:B------:R-:W-:Y:S01]  /*eab0*/  DFMA R38, R38, 2, R52 ;  /* 0x400000002626782b */ /* 0x000fe20000000034 */
[----:B------:R-:W-:Y:S01]  /*eac0*/  ISETP.NE.AND P0, PT, R2, 0x2710, PT ;  /* 0x000027100200780c */ /* 0x000fe20003f05270 */
[----:B------:R-:W-:Y:S02]  /*ead0*/  DFMA R30, R30, 2, R44 ;  /* 0x400000001e1e782b */ /* 0x000fe4000000002c */
[----:B------:R-:W-:-:S02]  /*eae0*/  DFMA R36, R36, 2, R50 ;  /* 0x400000002424782b */ /* 0x000fc40000000032 */
[----:B------:R-:W-:Y:S02]  /*eaf0*/  DFMA R28, R28, 2, R42 ;  /* 0x400000001c1c782b */ /* 0x000fe4000000002a */
[----:B------:R-:W-:Y:S02]  /*eb00*/  DFMA R34, R20, 2, R34 ;  /* 0x400000001422782b */ /* 0x000fe40000000022 */
[----:B------:R-:W-:Y:S02]  /*eb10*/  DFMA R40, R26, 2, R40 ;  /* 0x400000001a28782b */ /* 0x000fe40000000028 */
[----:B------:R-:W-:Y:S02]  /*eb20*/  DFMA R32, R18, 2, R32 ;  /* 0x400000001220782b */ /* 0x000fe40000000020 */
[----:B------:R-:W-:Y:S02]  /*eb30*/  DFMA R38, R24, 2, R38 ;  /* 0x400000001826782b */ /* 0x000fe40000000026 */
[----:B------:R-:W-:-:S02]  /*eb40*/  DFMA R30, R16, 2, R30 ;  /* 0x40000000101e782b */ /* 0x000fc4000000001e */
[----:B------:R-:W-:Y:S02]  /*eb50*/  DFMA R36, R22, 2, R36 ;  /* 0x400000001624782b */ /* 0x000fe40000000024 */
[----:B------:R-:W-:Y:S02]  /*eb60*/  DFMA R28, R14, 2, R28 ;  /* 0x400000000e1c782b */ /* 0x000fe4000000001c */
[----:B------:R-:W-:Y:S02]  /*eb70*/  DADD R34, R92, R34 ;  /* 0x000000005c227229 */ /* 0x000fe40000000022 */
[----:B------:R-:W-:Y:S02]  /*eb80*/  DADD R40, R112, R40 ;  /* 0x0000000070287229 */ /* 0x000fe40000000028 */
[----:B------:R-:W-:Y:S02]  /*eb90*/  DADD R32, R148, R32 ;  /* 0x0000000094207229 */ /* 0x000fe40000000020 */
[----:B------:R-:W-:-:S02]  /*eba0*/  DADD R38, R108, R38 ;  /* 0x000000006c267229 */ /* 0x000fc40000000026 */
[----:B------:R-:W-:Y:S02]  /*ebb0*/  DADD R30, R76, R30 ;  /* 0x000000004c1e7229 */ /* 0x000fe4000000001e */
[----:B------:R-:W-:Y:S02]  /*ebc0*/  DADD R36, R100, R36 ;  /* 0x0000000064247229 */ /* 0x000fe40000000024 */
[----:B------:R-:W-:Y:S02]  /*ebd0*/  DADD R28, R144, R28 ;  /* 0x00000000901c7229 */ /* 0x000fe4000000001c */
[-C--:B------:R-:W-:Y:S02]  /*ebe0*/  DFMA R62, R34, R12.reuse, R62 ;  /* 0x0000000c223e722b */ /* 0x080fe4000000003e */
[-C--:B------:R-:W-:Y:S02]  /*ebf0*/  DFMA R88, R40, R12.reuse, R88 ;  /* 0x0000000c2858722b */ /* 0x080fe40000000058 */
[----:B------:R-:W-:-:S02]  /*ec00*/  DFMA R72, R32, R12, R72 ;  /* 0x0000000c2048722b */ /* 0x000fc40000000048 */
[-C--:B------:R-:W-:Y:S02]  /*ec10*/  DFMA R58, R38, R12.reuse, R58 ;  /* 0x0000000c263a722b */ /* 0x080fe4000000003a */
[-C--:B------:R-:W-:Y:S02]  /*ec20*/  DFMA R70, R30, R12.reuse, R70 ;  /* 0x0000000c1e46722b */ /* 0x080fe40000000046 */
[-C--:B------:R-:W-:Y:S02]  /*ec30*/  DFMA R90, R36, R12.reuse, R90 ;  /* 0x0000000c245a722b */ /* 0x080fe4000000005a */
[----:B------:R-:W-:Y:S01]  /*ec40*/  DFMA R68, R28, R12, R68 ;  /* 0x0000000c1c44722b */ /* 0x000fe20000000044 */
[----:B------:R-:W-:Y:S10]  /*ec50*/  @P0 BRA `(.L_x_262) ;  /* 0xffffff5800b80947 */ /* 0x000ff4000383ffff */
[----:B------:R-:W-:Y:S01]  /*ec60*/  IMAD.MOV.U32 R7, RZ, RZ, RZ ;  /* 0x000000ffff077224 */ /* 0x000fe200078e00ff */
[----:B------:R-:W-:Y:S06]  /*ec70*/  BRA `(.L_x_82) ;  /* 0x0000000c003c7947 */ /* 0x000fec0003800000 */
.L_x_83:
[----:B------:R-:W1:Y:S01]  /*ec80*/  MUFU.RCP64H R5, R89 ;  /* 0x0000005900057308 */ /* 0x000e620000001800 */
[----:B------:R-:W-:Y:S01]  /*ec90*/  IMAD.MOV.U32 R4, RZ, RZ, 0x1 ;  /* 0x00000001ff047424 */ /* 0x000fe200078e00ff */
[----:B------:R-:W3:Y:S01]  /*eca0*/  LDC R2, c[0x0][0x3b4] ;  /* 0x0000ed00ff027b82 */ /* 0x000ee20000000800 */
[----:B------:R-:W-:Y:S04]  /*ecb0*/  BSSY.RECONVERGENT B1, `(.L_x_263) ;  /* 0x0000014000017945 */ /* 0x000fe80003800200 */
[----:B-1----:R-:W-:-:S08]  /*ecc0*/  DFMA R6, R4, -R88, 1 ;  /* 0x3ff000000406742b */ /* 0x002fd00000000858 */
[----:B------:R-:W-:Y:S01]  /*ecd0*/  DFMA R6, R6, R6, R6 ;  /* 0x000000060606722b */ /* 0x000fe20000000006 */
[----:B---3--:R-:W-:-:S07]  /*ece0*/  FSETP.GEU.AND P1, PT, |R2|, 6.5827683646048100446e-37, PT ;  /* 0x036000000200780b */ /* 0x008fce0003f2e200 */
        /* <DEDUP_REMOVED lines=9> */
[----:B------:R-:W1:Y:S01]  /*ed80*/  LDCU.64 UR4, c[0x0][0x3b0] ;  /* 0x00007600ff0477ac */ /* 0x000e620008000a00 */
[----:B------:R-:W-:Y:S01]  /*ed90*/  IMAD.MOV.U32 R132, RZ, RZ, R88 ;  /* 0x000000ffff847224 */ /* 0x000fe200078e0058 */
[----:B------:R-:W-:Y:S01]  /*eda0*/  MOV R8, 0xedf0 ;  /* 0x0000edf000087802 */ /* 0x000fe20000000f00 */
[----:B------:R-:W-:Y:S02]  /*edb0*/  IMAD.MOV.U32 R133, RZ, RZ, R89 ;  /* 0x000000ffff857224 */ /* 0x000fe400078e0059 */
[----:B-1----:R-:W-:Y:S01]  /*edc0*/  IMAD.U32 R134, RZ, RZ, UR4 ;  /* 0x00000004ff867e24 */ /* 0x002fe2000f8e00ff */
[----:B------:R-:W-:-:S07]  /*edd0*/  MOV R135, UR5 ;  /* 0x0000000500877c02 */ /* 0x000fce0008000f00 */
[----:B0-2-4-:R-:W-:Y:S05]  /*ede0*/  CALL.REL.NOINC `($__internal_2_$__cuda_sm20_div_rn_f64_full) ;  /* 0x0000000c00a87944 */ /* 0x015fea0003c00000 */
.L_x_264:
[----:B0-2-4-:R-:W-:Y:S05]  /*edf0*/  BSYNC.RECONVERGENT B1 ;  /* 0x0000000000017941 */ /* 0x015fea0003800200 */
.L_x_263:
[----:B------:R-:W-:Y:S01]  /*ee00*/  DADD R4, -RZ, |R12| ;  /* 0x00000000ff047229 */ /* 0x000fe2000000050c */
[----:B------:R-:W-:Y:S01]  /*ee10*/  BSSY.RECONVERGENT B0, `(.L_x_265) ;  /* 0x0000005000007945 */ /* 0x000fe20003800200 */
[----:B------:R-:W-:-:S08]  /*ee20*/  MOV R2, 0xee60 ;  /* 0x0000ee6000027802 */ /* 0x000fd00000000f00 */
[----:B------:R-:W-:Y:S02]  /*ee30*/  IMAD.MOV.U32 R10, RZ, RZ, R4 ;  /* 0x000000ffff0a7224 */ /* 0x000fe400078e0004 */
[----:B------:R-:W-:-:S07]  /*ee40*/  IMAD.MOV.U32 R31, RZ, RZ, R5 ;  /* 0x000000ffff1f7224 */ /* 0x000fce00078e0005 */
[----:B------:R-:W-:Y:S05]  /*ee50*/  CALL.REL.NOINC `($_Z15raytrace_kernelP9RayResult12CameraParamsddd$__internal_accurate_pow) ;  /* 0x0000001400ac7944 */ /* 0x000fea0003c00000 */
[----:B------:R-:W-:Y:S05]  /*ee60*/  BSYNC.RECONVERGENT B0 ;  /* 0x0000000000007941 */ /* 0x000fea0003800200 */
.L_x_265:
[----:B------:R-:W0:Y:S01]  /*ee70*/  MUFU.RCP64H R7, R89 ;  /* 0x0000005900077308 */ /* 0x000e220000001800 */
[----:B------:R-:W-:Y:S01]  /*ee80*/  VIADD R6, R89, 0x300402 ;  /* 0x0030040259067836 */ /* 0x000fe20000000000 */
[C---:B------:R-:W-:Y:S01]  /*ee90*/  DADD R4, R12.reuse, 3 ;  /* 0x400800000c047429 */ /* 0x040fe20000000000 */
[----:B------:R-:W-:Y:S01]  /*eea0*/  IMAD.MOV.U32 R10, RZ, RZ, R15 ;  /* 0x000000ffff0a7224 */ /* 0x000fe200078e000f */
[C---:B------:R-:W-:Y:S01]  /*eeb0*/  DSETP.NEU.AND P3, PT, R12.reuse, RZ, PT ;  /* 0x000000ff0c00722a */ /* 0x040fe20003f6d000 */
[----:B------:R-:W-:Y:S01]  /*eec0*/  IMAD.MOV.U32 R11, RZ, RZ, R14 ;  /* 0x000000ffff0b7224 */ /* 0x000fe200078e000e */
[----:B------:R-:W-:Y:S01]  /*eed0*/  ISETP.GE.AND P0, PT, R13, RZ, PT ;  /* 0x000000ff0d00720c */ /* 0x000fe20003f06270 */
[----:B------:R-:W-:Y:S01]  /*eee0*/  BSSY.RECONVERGENT B0, `(.L_x_266) ;  /* 0x0000016000007945 */ /* 0x000fe20003800200 */
[----:B------:R-:W-:Y:S01]  /*eef0*/  DSETP.NEU.AND P2, PT, R12, 1, PT ;  /* 0x3ff000000c00742a */ /* 0x000fe20003f4d000 */
[----:B------:R-:W-:Y:S02]  /*ef00*/  FSETP.GEU.AND P1, PT, |R6|, 5.8789094863358348022e-39, PT ;  /* 0x004004020600780b */ /* 0x000fe40003f2e200 */
[----:B------:R-:W-:Y:S01]  /*ef10*/  DADD R10, -RZ, -R10 ;  /* 0x00000000ff0a7229 */ /* 0x000fe2000000090a */
[----:B------:R-:W-:-:S04]  /*ef20*/  LOP3.LUT R4, R5, 0x7ff00000, RZ, 0xc0, !PT ;  /* 0x7ff0000005047812 */ /* 0x000fc800078ec0ff */
[----:B------:R-:W-:Y:S01]  /*ef30*/  ISETP.NE.AND P4, PT, R4, 0x7ff00000, PT ;  /* 0x7ff000000400780c */ /* 0x000fe20003f85270 */
[----:B0-----:R-:W-:-:S04]  /*ef40*/  DFMA R8, R6, -R88, 1 ;  /* 0x3ff000000608742b */ /* 0x001fc80000000858 */
[----:B------:R-:W-:Y:S01]  /*ef50*/  FSEL R4, R10, R15, !P0 ;  /* 0x0000000f0a047208 */ /* 0x000fe20004000000 */
[----:B------:R-:W-:Y:S01]  /*ef60*/  @!P3 IMAD.MOV.U32 R4, RZ, RZ, RZ ;  /* 0x000000ffff04b224 */ /* 0x000fe200078e00ff */
[----:B------:R-:W-:Y:S02]  /*ef70*/  FSEL R5, R11, R14, !P0 ;  /* 0x0000000e0b057208 */ /* 0x000fe40004000000 */
[----:B------:R-:W-:Y:S01]  /*ef80*/  DFMA R8, R8, R8, R8 ;  /* 0x000000080808722b */ /* 0x000fe20000000008 */
[----:B------:R-:W-:-:S07]  /*ef90*/  @!P3 MOV R5, R13 ;  /* 0x0000000d0005b202 */ /* 0x000fce0000000f00 */
[----:B------:R-:W-:-:S08]  /*efa0*/  DFMA R8, R6, R8, R6 ;  /* 0x000000080608722b */ /* 0x000fd00000000006 */
[----:B------:R-:W-:Y:S01]  /*efb0*/  DFMA R14, R8, -R88, 1 ;  /* 0x3ff00000080e742b */ /* 0x000fe20000000858 */
[----:B------:R-:W-:Y:S10]  /*efc0*/  @P4 BRA `(.L_x_267) ;  /* 0x00000000001c4947 */ /* 0x000ff40003800000 */
[----:B------:R-:W-:-:S14]  /*efd0*/  DSETP.NAN.AND P3, PT, R12, R12, PT ;  /* 0x0000000c0c00722a */ /* 0x000fdc0003f68000 */
[----:B------:R-:W-:Y:S01]  /*efe0*/  @P3 DADD R4, R12, 3 ;  /* 0x400800000c043429 */ /* 0x000fe20000000000 */
[----:B------:R-:W-:Y:S10]  /*eff0*/  @P3 BRA `(.L_x_267) ;  /* 0x0000000000103947 */ /* 0x000ff40003800000 */
[----:B------:R-:W-:-:S14]  /*f000*/  DSETP.NEU.AND P3, PT, |R12|, +INF , PT ;  /* 0x7ff000000c00742a */ /* 0x000fdc0003f6d200 */
[----:B------:R-:W-:Y:S02]  /*f010*/  @!P3 IMAD.MOV.U32 R2, RZ, RZ, -0x100000 ;  /* 0xfff00000ff02b424 */ /* 0x000fe400078e00ff */
[----:B------:R-:W-:-:S03]  /*f020*/  @!P3 IMAD.MOV.U32 R4, RZ, RZ, RZ ;  /* 0x000000ffff04b224 */ /* 0x000fc600078e00ff */
[----:B------:R-:W-:-:S07]  /*f030*/  @!P3 SEL R5, R2, 0x7ff00000, !P0 ;  /* 0x7ff000000205b807 */ /* 0x000fce0004000000 */
.L_x_267:
[----:B------:R-:W-:Y:S05]  /*f040*/  BSYNC.RECONVERGENT B0 ;  /* 0x0000000000007941 */ /* 0x000fea0003800200 */
.L_x_266:
[----:B------:R-:W-:Y:S01]  /*f050*/  BSSY.RECONVERGENT B0, `(.L_x_268) ;  /* 0x000000d000007945 */ /* 0x000fe20003800200 */
[----:B------:R-:W-:Y:S01]  /*f060*/  DFMA R14, R8, R14, R8 ;  /* 0x0000000e080e722b */ /* 0x000fe20000000008 */
[----:B------:R-:W-:Y:S02]  /*f070*/  FSEL R4, R4, RZ, P2 ;  /* 0x000000ff04047208 */ /* 0x000fe40001000000 */
[----:B------:R-:W-:Y:S01]  /*f080*/  FSEL R5, R5, 1.875, P2 ;  /* 0x3ff0000005057808 */ /* 0x000fe20001000000 */
[----:B------:R-:W-:Y:S07]  /*f090*/  @P1 BRA `(.L_x_269) ;  /* 0x0000000000201947 */ /* 0x000fee0003800000 */
        /* <DEDUP_REMOVED lines=8> */
.L_x_269:
[----:B------:R-:W-:Y:S05]  /*f120*/  BSYNC.RECONVERGENT B0 ;  /* 0x0000000000007941 */ /* 0x000fea0003800200 */
.L_x_268:
[----:B------:R-:W-:Y:S01]  /*f130*/  DSETP.NEU.AND P0, PT, |R90|, +INF , PT ;  /* 0x7ff000005a00742a */ /* 0x000fe20003f0d200 */
[----:B------:R-:W-:-:S13]  /*f140*/  BSSY.RECONVERGENT B3, `(.L_x_270) ;  /* 0x0000019000037945 */ /* 0x000fda0003800200 */
[----:B------:R-:W-:Y:S01]  /*f150*/  @!P0 DMUL R12, RZ, R90 ;  /* 0x0000005aff0c8228 */ /* 0x000fe20000000000 */
[----:B------:R-:W-:Y:S01]  /*f160*/  @!P0 MOV R2, RZ ;  /* 0x000000ff00028202 */ /* 0x000fe20000000f00 */
[----:B------:R-:W-:Y:S09]  /*f170*/  @!P0 BRA `(.L_x_271) ;  /* 0x0000000000548947 */ /* 0x000ff20003800000 */
        /* <DEDUP_REMOVED lines=21> */
.L_x_271:
[----:B------:R-:W-:Y:S05]  /*f2d0*/  BSYNC.RECONVERGENT B3 ;  /* 0x0000000000037941 */ /* 0x000fea0003800200 */
.L_x_270:
        /* <DEDUP_REMOVED lines=9> */
[----:B------:R-:W-:Y:S01]  /*f370*/  IMAD.MOV.U32 R10, RZ, RZ, 0x20fd8164 ;  /* 0x20fd8164ff0a7424 */ /* 0x000fe200078e00ff */
[----:B------:R-:W-:Y:S01]  /*f380*/  BSSY.RECONVERGENT B0, `(.L_x_272) ;  /* 0x000002f000007945 */ /* 0x000fe20003800200 */
[----:B------:R-:W-:Y:S01]  /*f390*/  IMAD.MOV.U32 R11, RZ, RZ, 0x3da8ff83 ;  /* 0x3da8ff83ff0b7424 */ /* 0x000fe200078e00ff */
[----:B------:R-:W-:Y:S01]  /*f3a0*/  ISETP.NE.U32.AND P0, PT, R8, 0x1, PT ;  /* 0x000000010800780c */ /* 0x000fe20003f05070 */
[----:B------:R-:W-:-:S03]  /*f3b0*/  DMUL R8, R12, R12 ;  /* 0x0000000c0c087228 */ /* 0x000fc60000000000 */
[----:B------:R-:W-:Y:S02]  /*f3c0*/  FSEL R10, R10, -8.06006814911005101289e+34, !P0 ;  /* 0xf9785eba0a0a7808 */ /* 0x000fe40004000000 */
[----:B------:R-:W-:-:S06]  /*f3d0*/  FSEL R11, -R11, 0.11223486810922622681, !P0 ;  /* 0x3de5db650b0b7808 */ /* 0x000fcc0004000100 */
[----:B--2---:R-:W-:Y:S01]  /*f3e0*/  DFMA R16, R8, R10, R16 ;  /* 0x0000000a0810722b */ /* 0x004fe20000000010 */
[----:B------:R-:W0:Y:S01]  /*f3f0*/  MUFU.RSQ64H R11, R15 ;  /* 0x0000000f000b7308 */ /* 0x000e220000001c00 */
[----:B------:R-:W-:-:S04]  /*f400*/  IADD3 R10, PT, PT, R15, -0x3500000, RZ ;  /* 0xfcb000000f0a7810 */ /* 0x000fc80007ffe0ff */
[----:B------:R-:W-:Y:S02]  /*f410*/  ISETP.GE.U32.AND P1, PT, R10, 0x7ca00000, PT ;  /* 0x7ca000000a00780c */ /* 0x000fe40003f26070 */
[----:B------:R-:W-:Y:S01]  /*f420*/  DFMA R16, R8, R16, R18 ;  /* 0x000000100810722b */ /* 0x000fe20000000012 */
[----:B------:R-:W-:Y:S02]  /*f430*/  IMAD.MOV.U32 R18, RZ, RZ, 0x0 ;  /* 0x00000000ff127424 */ /* 0x000fe400078e00ff */
[----:B------:R-:W-:-:S05]  /*f440*/  IMAD.MOV.U32 R19, RZ, RZ, 0x3fd80000 ;  /* 0x3fd80000ff137424 */ /* 0x000fca00078e00ff */
[----:B---3--:R-:W-:Y:S02]  /*f450*/  DFMA R16, R8, R16, R20 ;  /* 0x000000100810722b */ /* 0x008fe40000000014 */
[----:B0-----:R-:W-:-:S06]  /*f460*/  DMUL R6, R10, R10 ;  /* 0x0000000a0a067228 */ /* 0x001fcc0000000000 */
[----:B------:R-:W-:Y:S02]  /*f470*/  DFMA R16, R8, R16, R22 ;  /* 0x000000100810722b */ /* 0x000fe40000000016 */
[----:B------:R-:W-:-:S06]  /*f480*/  DFMA R6, -R6, R14, 1 ;  /* 0x3ff000000606742b */ /* 0x000fcc000000010e */
[----:B----4-:R-:W-:Y:S02]  /*f490*/  DFMA R16, R8, R16, R24 ;  /* 0x000000100810722b */ /* 0x010fe40000000018 */
[----:B------:R-:W-:Y:S02]  /*f4a0*/  DFMA R18, R6, R18, 0.5 ;  /* 0x3fe000000612742b */ /* 0x000fe40000000012 */
[----:B------:R-:W-:-:S04]  /*f4b0*/  DMUL R6, R10, R6 ;  /* 0x000000060a067228 */ /* 0x000fc80000000000 */
[----:B------:R-:W-:-:S04]  /*f4c0*/  DFMA R16, R8, R16, R26 ;  /* 0x000000100810722b */ /* 0x000fc8000000001a */
[----:B------:R-:W-:-:S04]  /*f4d0*/  DFMA R20, R18, R6, R10 ;  /* 0x000000061214722b */ /* 0x000fc8000000000a */
[----:B------:R-:W-:Y:S02]  /*f4e0*/  DFMA R12, R16, R12, R12 ;  /* 0x0000000c100c722b */ /* 0x000fe4000000000c */
[----:B------:R-:W-:Y:S02]  /*f4f0*/  DFMA R8, R8, R16, 1 ;  /* 0x3ff000000808742b */ /* 0x000fe40000000010 */
[----:B------:R-:W-:Y:S02]  /*f500*/  DMUL R22, R20, R14 ;  /* 0x0000000e14167228 */ /* 0x000fe40000000000 */
[----:B------:R-:W-:Y:S02]  /*f510*/  VIADD R17, R21, 0xfff00000 ;  /* 0xfff0000015117836 */ /* 0x000fe40000000000 */
[----:B------:R-:W-:-:S04]  /*f520*/  IMAD.MOV.U32 R16, RZ, RZ, R20 ;  /* 0x000000ffff107224 */ /* 0x000fc800078e0014 */
[----:B------:R-:W-:Y:S01]  /*f530*/  FSEL R12, R8, R12, !P0 ;  /* 0x0000000c080c7208 */ /* 0x000fe20004000000 */
[----:B------:R-:W-:Y:S01]  /*f540*/  DFMA R24, R22, -R22, R14 ;  /* 0x800000161618722b */ /* 0x000fe2000000000e */
[----:B------:R-:W-:Y:S02]  /*f550*/  FSEL R13, R9, R13, !P0 ;  /* 0x0000000d090d7208 */ /* 0x000fe40004000000 */
[----:B------:R-:W-:-:S04]  /*f560*/  LOP3.LUT P0, RZ, R2, 0x2, RZ, 0xc0, !PT ;  /* 0x0000000202ff7812 */ /* 0x000fc8000780c0ff */
[----:B------:R-:W-:Y:S02]  /*f570*/  DADD R6, RZ, -R12 ;  /* 0x00000000ff067229 */ /* 0x000fe4000000080c */
[----:B------:R-:W-:-:S08]  /*f580*/  DFMA R8, R24, R16, R22 ;  /* 0x000000101808722b */ /* 0x000fd00000000016 */
[----:B------:R-:W-:Y:S02]  /*f590*/  FSEL R18, R12, R6, !P0 ;  /* 0x000000060c127208 */ /* 0x000fe40004000000 */
[----:B------:R-:W-:Y:S01]  /*f5a0*/  FSEL R19, R13, R7, !P0 ;  /* 0x000000070d137208 */ /* 0x000fe20004000000 */
[----:B------:R-:W-:Y:S06]  /*f5b0*/  @!P1 BRA `(.L_x_273) ;  /* 0x00000000002c9947 */ /* 0x000fec0003800000 */
[----:B------:R-:W-:Y:S01]  /*f5c0*/  MOV R28, R24 ;  /* 0x00000018001c7202 */ /* 0x000fe20000000f00 */
[----:B------:R-:W-:Y:S01]  /*f5d0*/  IMAD.MOV.U32 R30, RZ, RZ, R20 ;  /* 0x000000ffff1e7224 */ /* 0x000fe200078e0014 */
[----:B------:R-:W-:Y:S01]  /*f5e0*/  MOV R24, 0xf670 ;  /* 0x0000f67000187802 */ /* 0x000fe20000000f00 */
[----:B------:R-:W-:Y:S02]  /*f5f0*/  IMAD.MOV.U32 R8, RZ, RZ, R14 ;  /* 0x000000ffff087224 */ /* 0x000fe400078e000e */
[----:B------:R-:W-:Y:S02]  /*f600*/  IMAD.MOV.U32 R29, RZ, RZ, R15 ;  /* 0x000000ffff1d7224 */ /* 0x000fe400078e000f */
[----:B------:R-:W-:Y:S02]  /*f610*/  IMAD.MOV.U32 R31, RZ, RZ, R25 ;  /* 0x000000ffff1f7224 */ /* 0x000fe400078e0019 */
[----:B------:R-:W-:Y:S02]  /*f620*/  IMAD.MOV.U32 R12, RZ, RZ, R22 ;  /* 0x000000ffff0c7224 */ /* 0x000fe400078e0016 */
[----:B------:R-:W-:-:S02]  /*f630*/  IMAD.MOV.U32 R13, RZ, RZ, R23 ;  /* 0x000000ffff0d7224 */ /* 0x000fc400078e0017 */
[----:B------:R-:W-:Y:S02]  /*f640*/  IMAD.MOV.U32 R6, RZ, RZ, R10 ;  /* 0x000000ffff067224 */ /* 0x000fe400078e000a */
[----:B------:R-:W-:-:S07]  /*f650*/  IMAD.MOV.U32 R11, RZ, RZ, R17 ;  /* 0x000000ffff0b7224 */ /* 0x000fce00078e0011 */
[----:B------:R-:W-:Y:S05]  /*f660*/  CALL.REL.NOINC `($__internal_3_$__cuda_sm20_dsqrt_rn_f64_mediumpath_v1) ;  /* 0x0000000800f07944 */ /* 0x000fea0003c00000 */
.L_x_273:
[----:B------:R-:W-:Y:S05]  /*f670*/  BSYNC.RECONVERGENT B0 ;  /* 0x0000000000007941 */ /* 0x000fea0003800200 */
.L_x_272:
[----:B------:R-:W-:Y:S01]  /*f680*/  DMUL R8, R8, R18 ;  /* 0x0000001208087228 */ /* 0x000fe20000000000 */
[----:B------:R-:W-:Y:S01]  /*f690*/  BSSY.RECONVERGENT B0, `(.L_x_274) ;  /* 0x0000007000007945 */ /* 0x000fe20003800200 */
[----:B------:R-:W-:-:S06]  /*f6a0*/  MOV R2, 0xf700 ;  /* 0x0000f70000027802 */ /* 0x000fcc0000000f00 */
[----:B------:R-:W-:-:S08]  /*f6b0*/  DFMA R84, R84, R8, 1 ;  /* 0x3ff000005454742b */ /* 0x000fd00000000008 */
[----:B------:R-:W-:-:S10]  /*f6c0*/  DADD R6, -RZ, |R84| ;  /* 0x00000000ff067229 */ /* 0x000fd40000000554 */
[----:B------:R-:W-:Y:S02]  /*f6d0*/  IMAD.MOV.U32 R10, RZ, RZ, R6 ;  /* 0x000000ffff0a7224 */ /* 0x000fe400078e0006 */
[----:B------:R-:W-:-:S07]  /*f6e0*/  IMAD.MOV.U32 R31, RZ, RZ, R7 ;  /* 0x000000ffff1f7224 */ /* 0x000fce00078e0007 */
[----:B------:R-:W-:Y:S05]  /*f6f0*/  CALL.REL.NOINC `($_Z15raytrace_kernelP9RayResult12CameraParamsddd$__internal_accurate_pow) ;  /* 0x0000000c00847944 */ /* 0x000fea0003c00000 */
[----:B------:R-:W-:Y:S05]  /*f700*/  BSYNC.RECONVERGENT B0 ;  /* 0x0000000000007941 */ /* 0x000fea0003800200 */
.L_x_274:
[C---:B------:R-:W-:Y:S01]  /*f710*/  DADD R8, |R84|.reuse, 3 ;  /* 0x4008000054087429 */ /* 0x040fe20000000200 */
[----:B------:R-:W-:Y:S01]  /*f720*/  MOV R10, R15 ;  /* 0x0000000f000a7202 */ /* 0x000fe20000000f00 */
[----:B------:R-:W-:Y:S01]  /*f730*/  IMAD.MOV.U32 R11, RZ, RZ, R14 ;  /* 0x000000ffff0b7224 */ /* 0x000fe200078e000e */
[C---:B------:R-:W-:Y:S01]  /*f740*/  DSETP.NEU.AND P2, PT, R84.reuse, RZ, PT ;  /* 0x000000ff5400722a */ /* 0x040fe20003f4d000 */
[----:B------:R-:W-:Y:S01]  /*f750*/  ISETP.GE.AND P1, PT, R7, RZ, PT ;  /* 0x000000ff0700720c */ /* 0x000fe20003f26270 */
[----:B------:R-:W-:Y:S01]  /*f760*/  BSSY.RECONVERGENT B0, `(.L_x_275) ;  /* 0x0000011000007945 */ /* 0x000fe20003800200 */
[----:B------:R-:W-:Y:S02]  /*f770*/  DSETP.NEU.AND P0, PT, |R84|, 1, PT ;  /* 0x3ff000005400742a */ /* 0x000fe40003f0d200 */
[----:B------:R-:W-:Y:S02]  /*f780*/  DADD R10, -RZ, -R10 ;  /* 0x00000000ff0a7229 */ /* 0x000fe4000000090a */
[----:B------:R-:W-:-:S04]  /*f790*/  LOP3.LUT R8, R9, 0x7ff00000, RZ, 0xc0, !PT ;  /* 0x7ff0000009087812 */ /* 0x000fc800078ec0ff */
[----:B------:R-:W-:-:S04]  /*f7a0*/  ISETP.NE.AND P3, PT, R8, 0x7ff00000, PT ;  /* 0x7ff000000800780c */ /* 0x000fc80003f65270 */
[----:B------:R-:W-:Y:S01]  /*f7b0*/  FSEL R8, R10, R15, !P1 ;  /* 0x0000000f0a087208 */ /* 0x000fe20004800000 */
[----:B------:R-:W-:Y:S01]  /*f7c0*/  @!P2 IMAD.MOV.U32 R8, RZ, RZ, RZ ;  /* 0x000000ffff08a224 */ /* 0x000fe200078e00ff */
[----:B------:R-:W-:Y:S01]  /*f7d0*/  FSEL R9, R11, R14, !P1 ;  /* 0x0000000e0b097208 */ /* 0x000fe20004800000 */
[----:B------:R-:W-:-:S06]  /*f7e0*/  @!P2 IMAD.MOV.U32 R9, RZ, RZ, R7 ;  /* 0x000000ffff09a224 */ /* 0x000fcc00078e0007 */
[----:B------:R-:W-:Y:S05]  /*f7f0*/  @P3 BRA `(.L_x_276) ;  /* 0x00000000001c3947 */ /* 0x000fea0003800000 */
[----:B------:R-:W-:-:S14]  /*f800*/  DSETP.NAN.AND P2, PT, R84, R84, PT ;  /* 0x000000545400722a */ /* 0x000fdc0003f48000 */
[----:B------:R-:W-:Y:S01]  /*f810*/  @P2 DADD R8, |R84|, 3 ;  /* 0x4008000054082429 */ /* 0x000fe20000000200 */
[----:B------:R-:W-:Y:S10]  /*f820*/  @P2 BRA `(.L_x_276) ;  /* 0x0000000000102947 */ /* 0x000ff40003800000 */
[----:B------:R-:W-:-:S14]  /*f830*/  DSETP.NEU.AND P2, PT, |R84|, +INF , PT ;  /* 0x7ff000005400742a */ /* 0x000fdc0003f4d200 */
[----:B------:R-:W-:Y:S02]  /*f840*/  @!P2 IMAD.MOV.U32 R2, RZ, RZ, -0x100000 ;  /* 0xfff00000ff02a424 */ /* 0x000fe400078e00ff */
[----:B------:R-:W-:-:S03]  /*f850*/  @!P2 IMAD.MOV.U32 R8, RZ, RZ, RZ ;  /* 0x000000ffff08a224 */ /* 0x000fc600078e00ff */
[----:B------:R-:W-:-:S07]  /*f860*/  @!P2 SEL R9, R2, 0x7ff00000, !P1 ;  /* 0x7ff000000209a807 */ /* 0x000fce0004800000 */
.L_x_276:
[----:B------:R-:W-:Y:S05]  /*f870*/  BSYNC.RECONVERGENT B0 ;  /* 0x0000000000007941 */ /* 0x000fea0003800200 */
.L_x_275:
[----:B------:R-:W-:Y:S02]  /*f880*/  FSEL R6, R8, RZ, P0 ;  /* 0x000000ff08067208 */ /* 0x000fe40000000000 */
[----:B------:R-:W-:-:S06]  /*f890*/  FSEL R7, R9, 1.875, P0 ;  /* 0x3ff0000009077808 */ /* 0x000fcc0000000000 */
[----:B------:R-:W-:-:S08]  /*f8a0*/  DMUL R8, R4, R6 ;  /* 0x0000000604087228 */ /* 0x000fd00000000000 */
[----:B------:R-:W-:Y:S01]  /*f8b0*/  DFMA R8, R4, R6, R8 ;  /* 0x000000060408722b */ /* 0x000fe20000000008 */
[----:B------:R-:W-:Y:S01]  /*f8c0*/  IMAD.MOV.U32 R4, RZ, RZ, 0x80000 ;  /* 0x00080000ff047424 */ /* 0x000fe200078e00ff */
[----:B------:R1:W0:Y:S06]  /*f8d0*/  F2F.F32.F64 R5, R90 ;  /* 0x0000005a00057310 */ /* 0x00022c0000301000 */
[----:B------:R-:W-:Y:S02]  /*f8e0*/  DSETP.MIN.AND P0, P1, R8, 10, PT ;  /* 0x402400000800742a */ /* 0x000fe40003900000 */
[----:B------:R-:W-:Y:S01]  /*f8f0*/  IMAD.MOV.U32 R2, RZ, RZ, R9 ;  /* 0x000000ffff027224 */ /* 0x000fe200078e0009 */
[----:B------:R1:W2:Y:S03]  /*f900*/  F2F.F32.F64 R6, R88 ;  /* 0x0000005800067310 */ /* 0x0002a60000301000 */
[----:B------:R-:W-:-:S02]  /*f910*/  SEL R8, R8, RZ, P0 ;  /* 0x000000ff08087207 */ /* 0x000fc40000000000 */
[----:B------:R-:W-:-:S06]  /*f920*/  FSEL R7, R2, 2.5625, P0 ;  /* 0x4024000002077808 */ /* 0x000fcc0000000000 */
[----:B------:R-:W-:Y:S01]  /*f930*/  @P1 LOP3.LUT R7, R4, 0x40240000, RZ, 0xfc, !PT ;  /* 0x4024000004071812 */ /* 0x000fe200078efcff */
[----:B------:R-:W-:-:S03]  /*f940*/  IMAD.MOV.U32 R4, RZ, RZ, 0x2 ;  /* 0x00000002ff047424 */ /* 0x000fc600078e00ff */
[----:B------:R-:W-:-:S04]  /*f950*/  MOV R9, R7 ;  /* 0x0000000700097202 */ /* 0x000fc80000000f00 */
[----:B0-2---:R1:W3:Y:S03]  /*f960*/  F2F.F32.F64 R7, R8 ;  /* 0x0000000800077310 */ /* 0x0052e60000301000 */
.L_x_82:
[----:B0-234-:R-:W-:Y:S05]  /*f970*/  BSYNC.RECONVERGENT B2 ;  /* 0x0000000000027941 */ /* 0x01dfea0003800200 */
.L_x_81:
[----:B-1----:R-:W0:Y:S02]  /*f980*/  LDC.64 R8, c[0x0][0x380] ;  /* 0x0000e000ff087b82 */ /* 0x002e240000000a00 */
[----:B0-----:R-:W-:-:S05]  /*f990*/  IMAD.WIDE R8, R0, 0x14, R8 ;  /* 0x0000001400087825 */ /* 0x001fca00078e0208 */
[----:B------:R-:W-:Y:S04]  /*f9a0*/  STG.E desc[UR8][R8.64], R7 ;  /* 0x0000000708007986 */ /* 0x000fe8000c101908 */
[----:B------:R-:W-:Y:S04]  /*f9b0*/  STG.E desc[UR8][R8.64+0x4], R6 ;  /* 0x0000040608007986 */ /* 0x000fe8000c101908 */
[----:B------:R-:W-:Y:S04]  /*f9c0*/  STG.E desc[UR8][R8.64+0x8], R5 ;  /* 0x0000080508007986 */ /* 0x000fe8000c101908 */
[----:B------:R-:W-:Y:S04]  /*f9d0*/  STG.E desc[UR8][R8.64+0xc], R4 ;  /* 0x00000c0408007986 */ /* 0x000fe8000c101908 */
[----:B------:R-:W-:Y:S01]  /*f9e0*/  STG.E desc[UR8][R8.64+0x10], R3 ;  /* 0x0000100308007986 */ /* 0x000fe2000c101908 */
[----:B------:R-:W-:Y:S05]  /*f9f0*/  EXIT ;  /* 0x000000000000794d */ /* 0x000fea0003800000 */
        .weak           $__internal_1_$__cuda_sm20_dblrcp_rn_slowpath_v3
        .type           $__internal_1_$__cuda_sm20_dblrcp_rn_slowpath_v3,@function
        .size           $__internal_1_$__cuda_sm20_dblrcp_rn_slowpath_v3,($__internal_2_$__cuda_sm20_div_rn_f64_full - $__internal_1_$__cuda_sm20_dblrcp_rn_slowpath_v3)
$__internal_1_$__cuda_sm20_dblrcp_rn_slowpath_v3:
[----:B------:R-:W-:Y:S01]  /*fa00*/  IMAD.MOV.U32 R13, RZ, RZ, R7 ;  /* 0x000000ffff0d7224 */ /* 0x000fe200078e0007 */
[----:B------:R-:W-:Y:S05]  /*fa10*/  BSSY.RECONVERGENT B1, `(.L_x_277) ;  /* 0x0000023000017945 */ /* 0x000fea0003800200 */
[----:B------:R-:W-:-:S14]  /*fa20*/  DSETP.GTU.AND P0, PT, |R12|, +INF , PT ;  /* 0x7ff000000c00742a */ /* 0x000fdc0003f0c200 */
[----:B------:R-:W-:Y:S05]  /*fa30*/  @P0 BRA `(.L_x_278) ;  /* 0x0000000000780947 */ /* 0x000fea0003800000 */
[----:B------:R-:W-:-:S05]  /*fa40*/  LOP3.LUT R7, R7, 0x7fffffff, RZ, 0xc0, !PT ;  /* 0x7fffffff07077812 */ /* 0x000fca00078ec0ff */
[----:B------:R-:W-:-:S05]  /*fa50*/  VIADD R9, R7, 0xffffffff ;  /* 0xffffffff07097836 */ /* 0x000fca0000000000 */
[----:B------:R-:W-:-:S13]  /*fa60*/  ISETP.GE.U32.AND P0, PT, R9, 0x7fefffff, PT ;  /* 0x7fefffff0900780c */ /* 0x000fda0003f06070 */
[----:B------:R-:W-:Y:S01]  /*fa70*/  @P0 LOP3.LUT R131, R13, 0x7ff00000, RZ, 0x3c, !PT ;  /* 0x7ff000000d830812 */ /* 0x000fe200078e3cff */
[----:B------:R-:W-:Y:S01]  /*fa80*/  @P0 IMAD.MOV.U32 R130, RZ, RZ, RZ ;  /* 0x000000ffff820224 */ /* 0x000fe200078e00ff */
[----:B------:R-:W-:Y:S06]  /*fa90*/  @P0 BRA `(.L_x_279) ;  /* 0x0000000000680947 */ /* 0x000fec0003800000 */
[----:B------:R-:W-:-:S13]  /*faa0*/  ISETP.GE.U32.AND P0, PT, R7, 0x1000001, PT ;  /* 0x010000010700780c */ /* 0x000fda0003f06070 */
[----:B------:R-:W-:Y:S05]  /*fab0*/  @!P0 BRA `(.L_x_280) ;  /* 0x0000000000348947 */ /* 0x000fea0003800000 */
[----:B------:R-:W-:Y:S02]  /*fac0*/  VIADD R131, R13, 0xc0200000 ;  /* 0xc02000000d837836 */ /* 0x000fe40000000000 */
[----:B------:R-:W-:Y:S02]  /*fad0*/  IMAD.MOV.U32 R130, RZ, RZ, R12 ;  /* 0x000000ffff827224 */ /* 0x000fe400078e000c */
[----:B------:R-:W0:Y:S04]  /*fae0*/  MUFU.RCP64H R11, R131 ;  /* 0x00000083000b7308 */ /* 0x000e280000001800 */
[----:B0-----:R-:W-:-:S08]  /*faf0*/  DFMA R132, -R130, R10, 1 ;  /* 0x3ff000008284742b */ /* 0x001fd0000000010a */
[----:B------:R-:W-:-:S08]  /*fb00*/  DFMA R132, R132, R132, R132 ;  /* 0x000000848484722b */ /* 0x000fd00000000084 */
[----:B------:R-:W-:-:S08]  /*fb10*/  DFMA R132, R10, R132, R10 ;  /* 0x000000840a84722b */ /* 0x000fd0000000000a */
[----:B------:R-:W-:-:S08]  /*fb20*/  DFMA R10, -R130, R132, 1 ;  /* 0x3ff00000820a742b */ /* 0x000fd00000000184 */
[----:B------:R-:W-:-:S08]  /*fb30*/  DFMA R10, R132, R10, R132 ;  /* 0x0000000a840a722b */ /* 0x000fd00000000084 */
[----:B------:R-:W-:-:S08]  /*fb40*/  DMUL R10, R10, 2.2250738585072013831e-308 ;  /* 0x001000000a0a7828 */ /* 0x000fd00000000000 */
[----:B------:R-:W-:-:S08]  /*fb50*/  DFMA R12, -R12, R10, 1 ;  /* 0x3ff000000c0c742b */ /* 0x000fd0000000010a */
[----:B------:R-:W-:-:S08]  /*fb60*/  DFMA R12, R12, R12, R12 ;  /* 0x0000000c0c0c722b */ /* 0x000fd0000000000c */
[----:B------:R-:W-:Y:S01]  /*fb70*/  DFMA R130, R10, R12, R10 ;  /* 0x0000000c0a82722b */ /* 0x000fe2000000000a */
[----:B------:R-:W-:Y:S10]  /*fb80*/  BRA `(.L_x_279) ;  /* 0x00000000002c7947 */ /* 0x000ff40003800000 */
.L_x_280:
[----:B------:R-:W-:-:S06]  /*fb90*/  DMUL R12, R12, 8.11296384146066816958e+31 ;  /* 0x469000000c0c7828 */ /* 0x000fcc0000000000 */
[----:B------:R-:W0:Y:S02]  /*fba0*/  MUFU.RCP64H R11, R13 ;  /* 0x0000000d000b7308 */ /* 0x000e240000001800 */
[----:B0-----:R-:W-:-:S08]  /*fbb0*/  DFMA R130, -R12, R10, 1 ;  /* 0x3ff000000c82742b */ /* 0x001fd0000000010a */
[----:B------:R-:W-:-:S08]  /*fbc0*/  DFMA R130, R130, R130, R130 ;  /* 0x000000828282722b */ /* 0x000fd00000000082 */
[----:B------:R-:W-:-:S08]  /*fbd0*/  DFMA R130, R10, R130, R10 ;  /* 0x000000820a82722b */ /* 0x000fd0000000000a */
[----:B------:R-:W-:-:S08]  /*fbe0*/  DFMA R10, -R12, R130, 1 ;  /* 0x3ff000000c0a742b */ /* 0x000fd00000000182 */
[----:B------:R-:W-:-:S08]  /*fbf0*/  DFMA R10, R130, R10, R130 ;  /* 0x0000000a820a722b */ /* 0x000fd00000000082 */
[----:B------:R-:W-:Y:S01]  /*fc00*/  DMUL R130, R10, 8.11296384146066816958e+31 ;  /* 0x469000000a827828 */ /* 0x000fe20000000000 */
[----:B------:R-:W-:Y:S10]  /*fc10*/  BRA `(.L_x_279) ;  /* 0x0000000000087947 */ /* 0x000ff40003800000 */
.L_x_278:
[----:B------:R-:W-:Y:S01]  /*fc20*/  LOP3.LUT R131, R13, 0x80000, RZ, 0xfc, !PT ;  /* 0x000800000d837812 */ /* 0x000fe200078efcff */
[----:B------:R-:W-:-:S07]  /*fc30*/  IMAD.MOV.U32 R130, RZ, RZ, R12 ;  /* 0x000000ffff827224 */ /* 0x000fce00078e000c */
.L_x_279:
[----:B------:R-:W-:Y:S05]  /*fc40*/  BSYNC.RECONVERGENT B1 ;  /* 0x0000000000017941 */ /* 0x000fea0003800200 */
.L_x_277:
[----:B------:R-:W-:Y:S01]  /*fc50*/  IMAD.MOV.U32 R9, RZ, RZ, 0x0 ;  /* 0x00000000ff097424 */ /* 0x000fe200078e00ff */
[----:B------:R-:W-:Y:S01]  /*fc60*/  MOV R10, R130 ;  /* 0x00000082000a7202 */ /* 0x000fe20000000f00 */
[----:B------:R-:W-:Y:S02]  /*fc70*/  IMAD.MOV.U32 R7, RZ, RZ, R131 ;  /* 0x000000ffff077224 */ /* 0x000fe400078e0083 */
[----:B------:R-:W-:Y:S05]  /*fc80*/  RET.REL.NODEC R8 `(_Z15raytrace_kernelP9RayResult12CameraParamsddd) ;  /* 0xffffff0008dc7950 */ /* 0x000fea0003c3ffff */
        .weak           $__internal_2_$__cuda_sm20_div_rn_f64_full
        .type           $__internal_2_$__cuda_sm20_div_rn_f64_full,@function
        .size           $__internal_2_$__cuda_sm20_div_rn_f64_full,($__internal_3_$__cuda_sm20_dsqrt_rn_f64_mediumpath_v1 - $__internal_2_$__cuda_sm20_div_rn_f64_full)
$__internal_2_$__cuda_sm20_div_rn_f64_full:
[C---:B------:R-:W-:Y:S01]  /*fc90*/  FSETP.GEU.AND P0, PT, |R133|.reuse, 1.469367938527859385e-39, PT ;  /* 0x001000008500780b */ /* 0x040fe20003f0e200 */
[----:B------:R-:W-:Y:S01]  /*fca0*/  IMAD.MOV.U32 R138, RZ, RZ, 0x1 ;  /* 0x00000001ff8a7424 */ /* 0x000fe200078e00ff */
[----:B------:R-:W-:Y:S01]  /*fcb0*/  LOP3.LUT R130, R133, 0x800fffff, RZ, 0xc0, !PT ;  /* 0x800fffff85827812 */ /* 0x000fe200078ec0ff */
[----:B------:R-:W-:Y:S01]  /*fcc0*/  IMAD.MOV.U32 R9, RZ, RZ, 0x1ca00000 ;  /* 0x1ca00000ff097424 */ /* 0x000fe200078e00ff */
[C---:B------:R-:W-:Y:S01]  /*fcd0*/  FSETP.GEU.AND P2, PT, |R135|.reuse, 1.469367938527859385e-39, PT ;  /* 0x001000008700780b */ /* 0x040fe20003f4e200 */
[----:B------:R-:W-:Y:S01]  /*fce0*/  IMAD.MOV.U32 R136, RZ, RZ, R134 ;  /* 0x000000ffff887224 */ /* 0x000fe200078e0086 */
[----:B------:R-:W-:Y:S01]  /*fcf0*/  LOP3.LUT R131, R130, 0x3ff00000, RZ, 0xfc, !PT ;  /* 0x3ff0000082837812 */ /* 0x000fe200078efcff */
[----:B------:R-:W-:Y:S01]  /*fd00*/  IMAD.MOV.U32 R130, RZ, RZ, R132 ;  /* 0x000000ffff827224 */ /* 0x000fe200078e0084 */
[----:B------:R-:W-:Y:S01]  /*fd10*/  LOP3.LUT R7, R135, 0x7ff00000, RZ, 0xc0, !PT ;  /* 0x7ff0000087077812 */ /* 0x000fe200078ec0ff */
[----:B------:R-:W-:Y:S01]  /*fd20*/  BSSY.RECONVERGENT B0, `(.L_x_281) ;  /* 0x000004e000007945 */ /* 0x000fe20003800200 */
[----:B------:R-:W-:-:S03]  /*fd30*/  LOP3.LUT R11, R133, 0x7ff00000, RZ, 0xc0, !PT ;  /* 0x7ff00000850b7812 */ /* 0x000fc600078ec0ff */
[----:B------:R-:W-:Y:S01]  /*fd40*/  @!P0 DMUL R130, R132, 8.98846567431157953865e+307 ;  /* 0x7fe0000084828828 */ /* 0x000fe20000000000 */
[----:B------:R-:W-:-:S03]  /*fd50*/  ISETP.GE.U32.AND P1, PT, R7, R11, PT ;  /* 0x0000000b0700720c */ /* 0x000fc60003f26070 */
[----:B------:R-:W-:Y:S01]  /*fd60*/  @!P2 LOP3.LUT R10, R133, 0x7ff00000, RZ, 0xc0, !PT ;  /* 0x7ff00000850aa812 */ /* 0x000fe200078ec0ff */
[----:B------:R-:W-:Y:S01]  /*fd70*/  @!P2 IMAD.MOV.U32 R140, RZ, RZ, RZ ;  /* 0x000000ffff8ca224 */ /* 0x000fe200078e00ff */
[----:B------:R-:W0:Y:S01]  /*fd80*/  MUFU.RCP64H R139, R131 ;  /* 0x00000083008b7308 */ /* 0x000e220000001800 */
[----:B------:R-:W-:Y:S02]  /*fd90*/  SEL R137, R9, 0x63400000, !P1 ;  /* 0x6340000009897807 */ /* 0x000fe40004800000 */
[----:B------:R-:W-:Y:S02]  /*fda0*/  @!P2 ISETP.GE.U32.AND P3, PT, R7, R10, PT ;  /* 0x0000000a0700a20c */ /* 0x000fe40003f66070 */
[----:B------:R-:W-:Y:S02]  /*fdb0*/  LOP3.LUT R137, R137, 0x800fffff, R135, 0xf8, !PT ;  /* 0x800fffff89897812 */ /* 0x000fe400078ef887 */
[----:B------:R-:W-:Y:S01]  /*fdc0*/  @!P0 LOP3.LUT R11, R131, 0x7ff00000, RZ, 0xc0, !PT ;  /* 0x7ff00000830b8812 */ /* 0x000fe200078ec0ff */
[----:B0-----:R-:W-:-:S08]  /*fdd0*/  DFMA R12, R138, -R130, 1 ;  /* 0x3ff000008a0c742b */ /* 0x001fd00000000882 */
[----:B------:R-:W-:-:S08]  /*fde0*/  DFMA R12, R12, R12, R12 ;  /* 0x0000000c0c0c722b */ /* 0x000fd0000000000c */
[----:B------:R-:W-:Y:S01]  /*fdf0*/  DFMA R138, R138, R12, R138 ;  /* 0x0000000c8a8a722b */ /* 0x000fe2000000008a */
[----:B------:R-:W-:-:S04]  /*fe00*/  @!P2 SEL R13, R9, 0x63400000, !P3 ;  /* 0x63400000090da807 */ /* 0x000fc80005800000 */
[----:B------:R-:W-:-:S03]  /*fe10*/  @!P2 LOP3.LUT R10, R13, 0x80000000, R135, 0xf8, !PT ;  /* 0x800000000d0aa812 */ /* 0x000fc600078ef887 */
[----:B------:R-:W-:Y:S01]  /*fe20*/  DFMA R12, R138, -R130, 1 ;  /* 0x3ff000008a0c742b */ /* 0x000fe20000000882 */
[----:B------:R-:W-:Y:S02]  /*fe30*/  @!P2 LOP3.LUT R141, R10, 0x100000, RZ, 0xfc, !PT ;  /* 0x001000000a8da812 */ /* 0x000fe400078efcff */
[----:B------:R-:W-:-:S04]  /*fe40*/  MOV R10, R7 ;  /* 0x00000007000a7202 */ /* 0x000fc80000000f00 */
[----:B------:R-:W-:Y:S02]  /*fe50*/  @!P2 DFMA R136, R136, 2, -R140 ;  /* 0x400000008888a82b */ /* 0x000fe4000000088c */
[----:B------:R-:W-:Y:S01]  /*fe60*/  DFMA R138, R138, R12, R138 ;  /* 0x0000000c8a8a722b */ /* 0x000fe2000000008a */
[----:B------:R-:W-:-:S07]  /*fe70*/  VIADD R13, R11, 0xffffffff ;  /* 0xffffffff0b0d7836 */ /* 0x000fce0000000000 */
[----:B------:R-:W-:Y:S01]  /*fe80*/  @!P2 LOP3.LUT R10, R137, 0x7ff00000, RZ, 0xc0, !PT ;  /* 0x7ff00000890aa812 */ /* 0x000fe200078ec0ff */
[----:B------:R-:W-:-:S04]  /*fe90*/  DMUL R140, R138, R136 ;  /* 0x000000888a8c7228 */ /* 0x000fc80000000000 */
[----:B------:R-:W-:-:S04]  /*fea0*/  VIADD R12, R10, 0xffffffff ;  /* 0xffffffff0a0c7836 */ /* 0x000fc80000000000 */
[----:B------:R-:W-:Y:S01]  /*feb0*/  DFMA R142, R140, -R130, R136 ;  /* 0x800000828c8e722b */ /* 0x000fe20000000088 */
[----:B------:R-:W-:-:S04]  /*fec0*/  ISETP.GT.U32.AND P0, PT, R12, 0x7feffffe, PT ;  /* 0x7feffffe0c00780c */ /* 0x000fc80003f04070 */
[----:B------:R-:W-:-:S03]  /*fed0*/  ISETP.GT.U32.OR P0, PT, R13, 0x7feffffe, P0 ;  /* 0x7feffffe0d00780c */ /* 0x000fc60000704470 */
[----:B------:R-:W-:-:S10]  /*fee0*/  DFMA R142, R138, R142, R140 ;  /* 0x0000008e8a8e722b */ /* 0x000fd4000000008c */
[----:B------:R-:W-:Y:S05]  /*fef0*/  @P0 BRA `(.L_x_282) ;  /* 0x00000000006c0947 */ /* 0x000fea0003800000 */
[----:B------:R-:W-:Y:S01]  /*ff00*/  LOP3.LUT R10, R133, 0x7ff00000, RZ, 0xc0, !PT ;  /* 0x7ff00000850a7812 */ /* 0x000fe200078ec0ff */
[----:B------:R-:W-:-:S03]  /*ff10*/  IMAD.MOV.U32 R134, RZ, RZ, RZ ;  /* 0x000000ffff867224 */ /* 0x000fc600078e00ff */
[CC--:B------:R-:W-:Y:S02]  /*ff20*/  VIADDMNMX R11, R7.reuse, -R10.reuse, 0xb9600000, !PT ;  /* 0xb9600000070b7446 */ /* 0x0c0fe4000780090a */
[----:B------:R-:W-:Y:S02]  /*ff30*/  ISETP.GE.U32.AND P0, PT, R7, R10, PT ;  /* 0x0000000a0700720c */ /* 0x000fe40003f06070 */
[----:B------:R-:W-:Y:S02]  /*ff40*/  VIMNMX R11, PT, PT, R11, 0x46a00000, PT ;  /* 0x46a000000b0b7848 */ /* 0x000fe40003fe0100 */
[----:B------:R-:W-:-:S05]  /*ff50*/  SEL R10, R9, 0x63400000, !P0 ;  /* 0x63400000090a7807 */ /* 0x000fca0004000000 */
[----:B------:R-:W-:-:S04]  /*ff60*/  IMAD.IADD R10, R11, 0x1, -R10 ;  /* 0x000000010b0a7824 */ /* 0x000fc800078e0a0a */
[----:B------:R-:W-:-:S06]  /*ff70*/  VIADD R135, R10, 0x7fe00000 ;  /* 0x7fe000000a877836 */ /* 0x000fcc0000000000 */
[----:B------:R-:W-:-:S10]  /*ff80*/  DMUL R12, R142, R134 ;  /* 0x000000868e0c7228 */ /* 0x000fd40000000000 */
[----:B------:R-:W-:-:S13]  /*ff90*/  FSETP.GTU.AND P0, PT, |R13|, 1.469367938527859385e-39, PT ;  /* 0x001000000d00780b */ /* 0x000fda0003f0c200 */
[----:B------:R-:W-:Y:S05]  /*ffa0*/  @P0 BRA `(.L_x_283) ;  /* 0x0000000000940947 */ /* 0x000fea0003800000 */
[----:B------:R-:W-:Y:S01]  /*ffb0*/  DFMA R130, R142, -R130, R136 ;  /* 0x800000828e82722b */ /* 0x000fe20000000088 */
[----:B------:R-:W-:-:S09]  /*ffc0*/  IMAD.MOV.U32 R134, RZ, RZ, RZ ;  /* 0x000000ffff867224 */ /* 0x000fd200078e00ff */
[C---:B------:R-:W-:Y:S02]  /*ffd0*/  FSETP.NEU.AND P0, PT, R131.reuse, RZ, PT ;  /* 0x000000ff8300720b */ /* 0x040fe40003f0d000 */
[----:B------:R-:W-:-:S04]  /*ffe0*/  LOP3.LUT R132, R131, 0x80000000, R133, 0x48, !PT ;  /* 0x8000000083847812 */ /* 0x000fc800078e4885 */
[----:B------:R-:W-:-:S07]  /*fff0*/  LOP3.LUT R135, R132, R135, RZ, 0xfc, !PT ;  /* 0x0000008784877212 */ /* 0x000fce00078efcff */
[----:B------:R-:W-:Y:S05]  /*10000*/  @!P0 BRA `(.L_x_283) ;  /* 0x00000000007c8947 */ /* 0x000fea0003800000 */
[----:B------:R-:W-:Y:S01]  /*10010*/  IMAD.MOV R131, RZ, RZ, -R10 ;  /* 0x000000ffff837224 */ /* 0x000fe200078e0a0a */
[----:B------:R-:W-:Y:S02]  /*10020*/  MOV R130, RZ ;  /* 0x000000ff00827202 */ /* 0x000fe40000000f00 */
[----:B------:R-:W-:-:S04]  /*10030*/  IADD3 R10, PT, PT, -R10, -0x43300000, RZ ;  /* 0xbcd000000a0a7810 */ /* 0x000fc80007ffe1ff */
[----:B------:R-:W-:Y:S02]  /*10040*/  DFMA R130, R12, -R130, R142 ;  /* 0x800000820c82722b */ /* 0x000fe4000000008e */
[----:B------:R-:W-:-:S08]  /*10050*/  DMUL.RP R142, R142, R134 ;  /* 0x000000868e8e7228 */ /* 0x000fd00000008000 */
[----:B------:R-:W-:Y:S02]  /*10060*/  FSETP.NEU.AND P0, PT, |R131|, R10, PT ;  /* 0x0000000a8300720b */ /* 0x000fe40003f0d200 */
[----:B------:R-:W-:Y:S02]  /*10070*/  LOP3.LUT R7, R143, R132, RZ, 0x3c, !PT ;  /* 0x000000848f077212 */ /* 0x000fe400078e3cff */
[----:B------:R-:W-:Y:S02]  /*10080*/  FSEL R12, R142, R12, !P0 ;  /* 0x0000000c8e0c7208 */ /* 0x000fe40004000000 */
[----:B------:R-:W-:Y:S01]  /*10090*/  FSEL R13, R7, R13, !P0 ;  /* 0x0000000d070d7208 */ /* 0x000fe20004000000 */
[----:B------:R-:W-:Y:S06]  /*100a0*/  BRA `(.L_x_283) ;  /* 0x0000000000547947 */ /* 0x000fec0003800000 */
.L_x_282:
[----:B------:R-:W-:-:S14]  /*100b0*/  DSETP.NAN.AND P0, PT, R134, R134, PT ;  /* 0x000000868600722a */ /* 0x000fdc0003f08000 */
[----:B------:R-:W-:Y:S05]  /*100c0*/  @P0 BRA `(.L_x_284) ;  /* 0x0000000000440947 */ /* 0x000fea0003800000 */
[----:B------:R-:W-:-:S14]  /*100d0*/  DSETP.NAN.AND P0, PT, R132, R132, PT ;  /* 0x000000848400722a */ /* 0x000fdc0003f08000 */
[----:B------:R-:W-:Y:S05]  /*100e0*/  @P0 BRA `(.L_x_285) ;  /* 0x0000000000300947 */ /* 0x000fea0003800000 */
[----:B------:R-:W-:Y:S01]  /*100f0*/  ISETP.NE.AND P0, PT, R10, R11, PT ;  /* 0x0000000b0a00720c */ /* 0x000fe20003f05270 */
[----:B------:R-:W-:Y:S02]  /*10100*/  IMAD.MOV.U32 R12, RZ, RZ, 0x0 ;  /* 0x00000000ff0c7424 */ /* 0x000fe400078e00ff */
[----:B------:R-:W-:-:S10]  /*10110*/  IMAD.MOV.U32 R13, RZ, RZ, -0x80000 ;  /* 0xfff80000ff0d7424 */ /* 0x000fd400078e00ff */
[----:B------:R-:W-:Y:S05]  /*10120*/  @!P0 BRA `(.L_x_283) ;  /* 0x0000000000348947 */ /* 0x000fea0003800000 */
[----:B------:R-:W-:Y:S02]  /*10130*/  ISETP.NE.AND P0, PT, R10, 0x7ff00000, PT ;  /* 0x7ff000000a00780c */ /* 0x000fe40003f05270 */
[----:B------:R-:W-:Y:S02]  /*10140*/  LOP3.LUT R13, R135, 0x80000000, R133, 0x48, !PT ;  /* 0x80000000870d7812 */ /* 0x000fe400078e4885 */
[----:B------:R-:W-:-:S13]  /*10150*/  ISETP.EQ.OR P0, PT, R11, RZ, !P0 ;  /* 0x000000ff0b00720c */ /* 0x000fda0004702670 */
[----:B------:R-:W-:Y:S01]  /*10160*/  @P0 LOP3.LUT R7, R13, 0x7ff00000, RZ, 0xfc, !PT ;  /* 0x7ff000000d070812 */ /* 0x000fe200078efcff */
[----:B------:R-:W-:Y:S02]  /*10170*/  @!P0 IMAD.MOV.U32 R12, RZ, RZ, RZ ;  /* 0x000000ffff0c8224 */ /* 0x000fe400078e00ff */
[----:B------:R-:W-:Y:S02]  /*10180*/  @P0 IMAD.MOV.U32 R12, RZ, RZ, RZ ;  /* 0x000000ffff0c0224 */ /* 0x000fe400078e00ff */
[----:B------:R-:W-:Y:S01]  /*10190*/  @P0 IMAD.MOV.U32 R13, RZ, RZ, R7 ;  /* 0x000000ffff0d0224 */ /* 0x000fe200078e0007 */
[----:B------:R-:W-:Y:S06]  /*101a0*/  BRA `(.L_x_283) ;  /* 0x0000000000147947 */ /* 0x000fec0003800000 */
.L_x_285:
[----:B------:R-:W-:Y:S01]  /*101b0*/  LOP3.LUT R13, R133, 0x80000, RZ, 0xfc, !PT ;  /* 0x00080000850d7812 */ /* 0x000fe200078efcff */
[----:B------:R-:W-:Y:S01]  /*101c0*/  IMAD.MOV.U32 R12, RZ, RZ, R132 ;  /* 0x000000ffff0c7224 */ /* 0x000fe200078e0084 */
[----:B------:R-:W-:Y:S06]  /*101d0*/  BRA `(.L_x_283) ;  /* 0x0000000000087947 */ /* 0x000fec0003800000 */
.L_x_284:
[----:B------:R-:W-:Y:S01]  /*101e0*/  LOP3.LUT R13, R135, 0x80000, RZ, 0xfc, !PT ;  /* 0x00080000870d7812 */ /* 0x000fe200078efcff */
[----:B------:R-:W-:-:S07]  /*101f0*/  IMAD.MOV.U32 R12, RZ, RZ, R134 ;  /* 0x000000ffff0c7224 */ /* 0x000fce00078e0086 */
.L_x_283:
[----:B------:R-:W-:Y:S05]  /*10200*/  BSYNC.RECONVERGENT B0 ;  /* 0x0000000000007941 */ /* 0x000fea0003800200 */
.L_x_281:
[----:B------:R-:W-:-:S04]  /*10210*/  MOV R9, 0x0 ;  /* 0x0000000000097802 */ /* 0x000fc80000000f00 */
[----:B------:R-:W-:Y:S05]  /*10220*/  RET.REL.NODEC R8 `(_Z15raytrace_kernelP9RayResult12CameraParamsddd) ;  /* 0xfffffefc08747950 */ /* 0x000fea0003c3ffff */
        .weak           $__internal_3_$__cuda_sm20_dsqrt_rn_f64_mediumpath_v1
        .type           $__internal_3_$__cuda_sm20_dsqrt_rn_f64_mediumpath_v1,@function
        .size           $__internal_3_$__cuda_sm20_dsqrt_rn_f64_mediumpath_v1,($_Z15raytrace_kernelP9RayResult12CameraParamsddd$__internal_accurate_pow - $__internal_3_$__cuda_sm20_dsqrt_rn_f64_mediumpath_v1)
$__internal_3_$__cuda_sm20_dsqrt_rn_f64_mediumpath_v1:
[----:B------:R-:W-:Y:S01]  /*10230*/  ISETP.GE.U32.AND P0, PT, R6, -0x3400000, PT ;  /* 0xfcc000000600780c */ /* 0x000fe20003f06070 */
[----:B------:R-:W-:Y:S01]  /*10240*/  BSSY.RECONVERGENT B1, `(.L_x_286) ;  /* 0x0000027000017945 */ /* 0x000fe20003800200 */
[----:B------:R-:W-:Y:S02]  /*10250*/  IMAD.MOV.U32 R9, RZ, RZ, R29 ;  /* 0x000000ffff097224 */ /* 0x000fe400078e001d */
[----:B------:R-:W-:Y:S02]  /*10260*/  IMAD.MOV.U32 R6, RZ, RZ, R28 ;  /* 0x000000ffff067224 */ /* 0x000fe400078e001c */
[----:B------:R-:W-:Y:S02]  /*10270*/  IMAD.MOV.U32 R7, RZ, RZ, R31 ;  /* 0x000000ffff077224 */ /* 0x000fe400078e001f */
[----:B------:R-:W-:-:S05]  /*10280*/  IMAD.MOV.U32 R10, RZ, RZ, R30 ;  /* 0x000000ffff0a7224 */ /* 0x000fca00078e001e */
[----:B------:R-:W-:Y:S05]  /*10290*/  @!P0 BRA `(.L_x_287) ;  /* 0x0000000000208947 */ /* 0x000fea0003800000 */
[----:B------:R-:W-:-:S10]  /*102a0*/  DFMA.RM R6, R6, R10, R12 ;  /* 0x0000000a0606722b */ /* 0x000fd4000000400c */
[----:B------:R-:W-:-:S05]  /*102b0*/  IADD3 R10, P0, PT, R6, 0x1, RZ ;  /* 0x00000001060a7810 */ /* 0x000fca0007f1e0ff */
[----:B------:R-:W-:-:S06]  /*102c0*/  IMAD.X R11, RZ, RZ, R7, P0 ;  /* 0x000000ffff0b7224 */ /* 0x000fcc00000e0607 */
[----:B------:R-:W-:-:S08]  /*102d0*/  DFMA.RP R8, -R6, R10, R8 ;  /* 0x0000000a0608722b */ /* 0x000fd00000008108 */
[----:B------:R-:W-:-:S06]  /*102e0*/  DSETP.GT.AND P0, PT, R8, RZ, PT ;  /* 0x000000ff0800722a */ /* 0x000fcc0003f04000 */
[----:B------:R-:W-:Y:S02]  /*102f0*/  FSEL R6, R10, R6, P0 ;  /* 0x000000060a067208 */ /* 0x000fe40000000000 */
[----:B------:R-:W-:Y:S01]  /*10300*/  FSEL R7, R11, R7, P0 ;  /* 0x000000070b077208 */ /* 0x000fe20000000000 */
[----:B------:R-:W-:Y:S06]  /*10310*/  BRA `(.L_x_288) ;  /* 0x0000000000647947 */ /* 0x000fec0003800000 */
.L_x_287:
[----:B------:R-:W-:-:S14]  /*10320*/  DSETP.NE.AND P0, PT, R8, RZ, PT ;  /* 0x000000ff0800722a */ /* 0x000fdc0003f05000 */
[----:B------:R-:W-:Y:S05]  /*10330*/  @!P0 BRA `(.L_x_289) ;  /* 0x0000000000588947 */ /* 0x000fea0003800000 */
[----:B------:R-:W-:-:S13]  /*10340*/  ISETP.GE.AND P0, PT, R9, RZ, PT ;  /* 0x000000ff0900720c */ /* 0x000fda0003f06270 */
[----:B------:R-:W-:Y:S02]  /*10350*/  @!P0 IMAD.MOV.U32 R6, RZ, RZ, 0x0 ;  /* 0x00000000ff068424 */ /* 0x000fe400078e00ff */
[----:B------:R-:W-:Y:S01]  /*10360*/  @!P0 IMAD.MOV.U32 R7, RZ, RZ, -0x80000 ;  /* 0xfff80000ff078424 */ /* 0x000fe200078e00ff */
[----:B------:R-:W-:Y:S06]  /*10370*/  @!P0 BRA `(.L_x_288) ;  /* 0x00000000004c8947 */ /* 0x000fec0003800000 */
[----:B------:R-:W-:-:S13]  /*10380*/  ISETP.GT.AND P0, PT, R9, 0x7fefffff, PT ;  /* 0x7fefffff0900780c */ /* 0x000fda0003f04270 */
[----:B------:R-:W-:Y:S05]  /*10390*/  @P0 BRA `(.L_x_289) ;  /* 0x0000000000400947 */ /* 0x000fea0003800000 */
[----:B------:R-:W-:Y:S01]  /*103a0*/  DMUL R6, R8, 8.11296384146066816958e+31 ;  /* 0x4690000008067828 */ /* 0x000fe20000000000 */
[----:B------:R-:W-:Y:S01]  /*103b0*/  IMAD.MOV.U32 R12, RZ, RZ, 0x0 ;  /* 0x00000000ff0c7424 */ /* 0x000fe200078e00ff */
[----:B------:R-:W-:Y:S01]  /*103c0*/  MOV R8, RZ ;  /* 0x000000ff00087202 */ /* 0x000fe20000000f00 */
[----:B------:R-:W-:-:S03]  /*103d0*/  IMAD.MOV.U32 R13, RZ, RZ, 0x3fd80000 ;  /* 0x3fd80000ff0d7424 */ /* 0x000fc600078e00ff */
[----:B------:R-:W0:Y:S02]  /*103e0*/  MUFU.RSQ64H R9, R7 ;  /* 0x0000000700097308 */ /* 0x000e240000001c00 */
[----:B0-----:R-:W-:-:S08]  /*103f0*/  DMUL R10, R8, R8 ;  /* 0x00000008080a7228 */ /* 0x001fd00000000000 */
[----:B------:R-:W-:-:S08]  /*10400*/  DFMA R10, R6, -R10, 1 ;  /* 0x3ff00000060a742b */ /* 0x000fd0000000080a */
[----:B------:R-:W-:Y:S02]  /*10410*/  DFMA R12, R10, R12, 0.5 ;  /* 0x3fe000000a0c742b */ /* 0x000fe4000000000c */
[----:B------:R-:W-:-:S08]  /*10420*/  DMUL R10, R8, R10 ;  /* 0x0000000a080a7228 */ /* 0x000fd00000000000 */
[----:B------:R-:W-:-:S08]  /*10430*/  DFMA R10, R12, R10, R8 ;  /* 0x0000000a0c0a722b */ /* 0x000fd00000000008 */
[----:B------:R-:W-:Y:S02]  /*10440*/  DMUL R8, R6, R10 ;  /* 0x0000000a06087228 */ /* 0x000fe40000000000 */
[----:B------:R-:W-:-:S06]  /*10450*/  VIADD R11, R11, 0xfff00000 ;  /* 0xfff000000b0b7836 */ /* 0x000fcc0000000000 */
[----:B------:R-:W-:-:S08]  /*10460*/  DFMA R12, R8, -R8, R6 ;  /* 0x80000008080c722b */ /* 0x000fd00000000006 */
[----:B------:R-:W-:-:S10]  /*10470*/  DFMA R6, R10, R12, R8 ;  /* 0x0000000c0a06722b */ /* 0x000fd40000000008 */
[----:B------:R-:W-:Y:S01]  /*10480*/  VIADD R7, R7, 0xfcb00000 ;  /* 0xfcb0000007077836 */ /* 0x000fe20000000000 */
[----:B------:R-:W-:Y:S06]  /*10490*/  BRA `(.L_x_288) ;  /* 0x0000000000047947 */ /* 0x000fec0003800000 */
.L_x_289:
[----:B------:R-:W-:-:S11]  /*104a0*/  DADD R6, R8, R8 ;  /* 0x0000000008067229 */ /* 0x000fd60000000008 */
.L_x_288:
[----:B------:R-:W-:Y:S05]  /*104b0*/  BSYNC.RECONVERGENT B1 ;  /* 0x0000000000017941 */ /* 0x000fea0003800200 */
.L_x_286:
[----:B------:R-:W-:Y:S02]  /*104c0*/  IMAD.MOV.U32 R8, RZ, RZ, R6 ;  /* 0x000000ffff087224 */ /* 0x000fe400078e0006 */
[----:B------:R-:W-:Y:S01]  /*104d0*/  IMAD.MOV.U32 R9, RZ, RZ, R7 ;  /* 0x000000ffff097224 */ /* 0x000fe200078e0007 */
[----:B------:R-:W-:Y:S01]  /*104e0*/  MOV R7, 0x0 ;  /* 0x0000000000077802 */ /* 0x000fe20000000f00 */
[----:B------:R-:W-:-:S04]  /*104f0*/  IMAD.MOV.U32 R6, RZ, RZ, R24 ;  /* 0x000000ffff067224 */ /* 0x000fc800078e0018 */
[----:B------:R-:W-:Y:S05]  /*10500*/  RET.REL.NODEC R6 `(_Z15raytrace_kernelP9RayResult12CameraParamsddd) ;  /* 0xfffffef806bc7950 */ /* 0x000fea0003c3ffff */
        .type           $_Z15raytrace_kernelP9RayResult12CameraParamsddd$__internal_accurate_pow,@function
        .size           $_Z15raytrace_kernelP9RayResult12CameraParamsddd$__internal_accurate_pow,($_Z15raytrace_kernelP9RayResult12CameraParamsddd$__internal_trig_reduction_slowpathd - $_Z15raytrace_kernelP9RayResult12CameraParamsddd$__internal_accurate_pow)
$_Z15raytrace_kernelP9RayResult12CameraParamsddd$__internal_accurate_pow:
[----:B------:R-:W-:Y:S01]  /*10510*/  ISETP.GT.U32.AND P0, PT, R31, 0xfffff, PT ;  /* 0x000fffff1f00780c */ /* 0x000fe20003f04070 */
[----:B------:R-:W-:Y:S01]  /*10520*/  IMAD.MOV.U32 R8, RZ, RZ, R10 ;  /* 0x000000ffff087224 */ /* 0x000fe200078e000a */
[----:B------:R-:W-:Y:S01]  /*10530*/  UMOV UR4, 0x7d2cafe2 ;  /* 0x7d2cafe200047882 */ /* 0x000fe20000000000 */
[----:B------:R-:W-:Y:S01]  /*10540*/  IMAD.MOV.U32 R9, RZ, RZ, R31 ;  /* 0x000000ffff097224 */ /* 0x000fe200078e001f */
[----:B------:R-:W-:Y:S01]  /*10550*/  UMOV UR5, 0x3eb0f5ff ;  /* 0x3eb0f5ff00057882 */ /* 0x000fe20000000000 */
[----:B------:R-:W-:Y:S01]  /*10560*/  IMAD.MOV.U32 R14, RZ, RZ, RZ ;  /* 0x000000ffff0e7224 */ /* 0x000fe200078e00ff */
[----:B------:R-:W-:Y:S01]  /*10570*/  UMOV UR16, 0x3b39803f ;  /* 0x3b39803f00107882 */ /* 0x000fe20000000000 */
[----:B------:R-:W-:Y:S01]  /*10580*/  IMAD.MOV.U32 R20, RZ, RZ, 0x41ad3b5a ;  /* 0x41ad3b5aff147424 */ /* 0x000fe200078e00ff */
[----:B------:R-:W-:Y:S01]  /*10590*/  UMOV UR17, 0x3c7abc9e ;  /* 0x3c7abc9e00117882 */ /* 0x000fe20000000000 */
[----:B------:R-:W-:-:S04]  /*105a0*/  IMAD.MOV.U32 R21, RZ, RZ, 0x3ed0f5d2 ;  /* 0x3ed0f5d2ff157424 */ /* 0x000fc800078e00ff */
[----:B------:R-:W-:Y:S01]  /*105b0*/  @!P0 DMUL R32, R8, 1.80143985094819840000e+16 ;  /* 0x4350000008208828 */ /* 0x000fe20000000000 */
[----:B------:R-:W-:-:S09]  /*105c0*/  IMAD.MOV.U32 R8, RZ, RZ, R31 ;  /* 0x000000ffff087224 */ /* 0x000fd200078e001f */
[----:B------:R-:W-:-:S05]  /*105d0*/  @!P0 IMAD.MOV.U32 R8, RZ, RZ, R33 ;  /* 0x000000ffff088224 */ /* 0x000fca00078e0021 */
[----:B------:R-:W-:-:S04]  /*105e0*/  LOP3.LUT R8, R8, 0x800fffff, RZ, 0xc0, !PT ;  /* 0x800fffff08087812 */ /* 0x000fc800078ec0ff */
[----:B------:R-:W-:Y:S01]  /*105f0*/  LOP3.LUT R9, R8, 0x3ff00000, RZ, 0xfc, !PT ;  /* 0x3ff0000008097812 */ /* 0x000fe200078efcff */
[----:B------:R-:W-:Y:S02]  /*10600*/  IMAD.MOV.U32 R8, RZ, RZ, R10 ;  /* 0x000000ffff087224 */ /* 0x000fe400078e000a */
[----:B------:R-:W-:Y:S01]  /*10610*/  @!P0 IMAD.MOV.U32 R8, RZ, RZ, R32 ;  /* 0x000000ffff088224 */ /* 0x000fe200078e0020 */
[----:B------:R-:W-:-:S13]  /*10620*/  ISETP.GE.U32.AND P1, PT, R9, 0x3ff6a09f, PT ;  /* 0x3ff6a09f0900780c */ /* 0x000fda0003f26070 */
[----:B------:R-:W-:-:S05]  /*10630*/  @P1 VIADD R11, R9, 0xfff00000 ;  /* 0xfff00000090b1836 */ /* 0x000fca0000000000 */
[----:B------:R-:W-:-:S06]  /*10640*/  @P1 MOV R9, R11 ;  /* 0x0000000b00091202 */ /* 0x000fcc0000000f00 */
[C---:B------:R-:W-:Y:S02]  /*10650*/  DADD R10, R8.reuse, 1 ;  /* 0x3ff00000080a7429 */ /* 0x040fe40000000000 */
[----:B------:R-:W-:-:S04]  /*10660*/  DADD R8, R8, -1 ;  /* 0xbff0000008087429 */ /* 0x000fc80000000000 */
[----:B------:R-:W0:Y:S02]  /*10670*/  MUFU.RCP64H R15, R11 ;  /* 0x0000000b000f7308 */ /* 0x000e240000001800 */
[----:B0-----:R-:W-:-:S08]  /*10680*/  DFMA R16, -R10, R14, 1 ;  /* 0x3ff000000a10742b */ /* 0x001fd0000000010e */
[----:B------:R-:W-:-:S08]  /*10690*/  DFMA R16, R16, R16, R16 ;  /* 0x000000101010722b */ /* 0x000fd00000000010 */
[----:B------:R-:W-:-:S08]  /*106a0*/  DFMA R16, R14, R16, R14 ;  /* 0x000000100e10722b */ /* 0x000fd0000000000e */
[----:B------:R-:W-:-:S08]  /*106b0*/  DMUL R14, R8, R16 ;  /* 0x00000010080e7228 */ /* 0x000fd00000000000 */
[----:B------:R-:W-:-:S08]  /*106c0*/  DFMA R14, R8, R16, R14 ;  /* 0x00000010080e722b */ /* 0x000fd0000000000e */
[CC--:B------:R-:W-:Y:S02]  /*106d0*/  DMUL R18, R14.reuse, R14.reuse ;  /* 0x0000000e0e127228 */ /* 0x0c0fe40000000000 */
[----:B------:R-:W-:-:S06]  /*106e0*/  DMUL R26, R14, R14 ;  /* 0x0000000e0e1a7228 */ /* 0x000fcc0000000000 */
[----:B------:R-:W-:Y:S01]  /*106f0*/  DFMA R10, R18, UR4, R20 ;  /* 0x00000004120a7c2b */ /* 0x000fe20008000014 */
[----:B------:R-:W-:Y:S01]  /*10700*/  UMOV UR4, 0x75488a3f ;  /* 0x75488a3f00047882 */ /* 0x000fe20000000000 */
[----:B------:R-:W-:Y:S01]  /*10710*/  UMOV UR5, 0x3ef3b20a ;  /* 0x3ef3b20a00057882 */ /* 0x000fe20000000000 */
[----:B------:R-:W-:-:S05]  /*10720*/  DADD R20, R8, -R14 ;  /* 0x0000000008147229 */ /* 0x000fca000000080e */
[----:B------:R-:W-:Y:S01]  /*10730*/  DFMA R10, R18, R10, UR4 ;  /* 0x00000004120a7e2b */ /* 0x000fe2000800000a */
[----:B------:R-:W-:Y:S01]  /*10740*/  UMOV UR4, 0xe4faecd5 ;  /* 0xe4faecd500047882 */ /* 0x000fe20000000000 */
[----:B------:R-:W-:Y:S01]  /*10750*/  UMOV UR5, 0x3f1745cd ;  /* 0x3f1745cd00057882 */ /* 0x000fe20000000000 */
[----:B------:R-:W-:-:S05]  /*10760*/  DADD R20, R20, R20 ;  /* 0x0000000014147229 */ /* 0x000fca0000000014 */
[----:B------:R-:W-:Y:S01]  /*10770*/  DFMA R10, R18, R10, UR4 ;  /* 0x00000004120a7e2b */ /* 0x000fe2000800000a */
[----:B------:R-:W-:Y:S01]  /*10780*/  UMOV UR4, 0x258a578b ;  /* 0x258a578b00047882 */ /* 0x000fe20000000000 */
[----:B------:R-:W-:Y:S01]  /*10790*/  UMOV UR5, 0x3f3c71c7 ;  /* 0x3f3c71c700057882 */ /* 0x000fe20000000000 */
[----:B------:R-:W-:-:S05]  /*107a0*/  DFMA R20, R8, -R14, R20 ;  /* 0x8000000e0814722b */ /* 0x000fca0000000014 */
[----:B------:R-:W-:Y:S01]  /*107b0*/  DFMA R10, R18, R10, UR4 ;  /* 0x00000004120a7e2b */ /* 0x000fe2000800000a */
[----:B------:R-:W-:Y:S01]  /*107c0*/  UMOV UR4, 0x9242b910 ;  /* 0x9242b91000047882 */ /* 0x000fe20000000000 */
[----:B------:R-:W-:Y:S01]  /*107d0*/  UMOV UR5, 0x3f624924 ;  /* 0x3f62492400057882 */ /* 0x000fe20000000000 */
[----:B------:R-:W-:-:S05]  /*107e0*/  DMUL R20, R16, R20 ;  /* 0x0000001410147228 */ /* 0x000fca0000000000 */
[----:B------:R-:W-:Y:S01]  /*107f0*/  DFMA R10, R18, R10, UR4 ;  /* 0x00000004120a7e2b */ /* 0x000fe2000800000a */
[----:B------:R-:W-:Y:S01]  /*10800*/  UMOV UR4, 0x99999dfb ;  /* 0x99999dfb00047882 */ /* 0x000fe20000000000 */
[----:B------:R-:W-:-:S03]  /*10810*/  UMOV UR5, 0x3f899999 ;  /* 0x3f89999900057882 */ /* 0x000fc60000000000 */
[----:B------:R-:W-:Y:S02]  /*10820*/  VIADD R17, R21, 0x100000 ;  /* 0x0010000015117836 */ /* 0x000fe40000000000 */
[----:B------:R-:W-:Y:S01]  /*10830*/  IMAD.MOV.U32 R16, RZ, RZ, R20 ;  /* 0x000000ffff107224 */ /* 0x000fe200078e0014 */
[----:B------:R-:W-:Y:S01]  /*10840*/  DFMA R10, R18, R10, UR4 ;  /* 0x00000004120a7e2b */ /* 0x000fe2000800000a */
[----:B------:R-:W-:Y:S01]  /*10850*/  UMOV UR4, 0x55555555 ;  /* 0x5555555500047882 */ /* 0x000fe20000000000 */
[----:B------:R-:W-:-:S06]  /*10860*/  UMOV UR5, 0x3fb55555 ;  /* 0x3fb5555500057882 */ /* 0x000fcc0000000000 */
[----:B------:R-:W-:-:S08]  /*10870*/  DFMA R22, R18, R10, UR4 ;  /* 0x0000000412167e2b */ /* 0x000fd0000800000a */
[----:B------:R-:W-:Y:S01]  /*10880*/  DADD R24, -R22, UR4 ;  /* 0x0000000416187e29 */ /* 0x000fe20008000100 */
[----:B------:R-:W-:Y:S01]  /*10890*/  UMOV UR4, 0xb9e7b0 ;  /* 0x00b9e7b000047882 */ /* 0x000fe20000000000 */
[----:B------:R-:W-:-:S06]  /*108a0*/  UMOV UR5, 0x3c46a4cb ;  /* 0x3c46a4cb00057882 */ /* 0x000fcc0000000000 */
[----:B------:R-:W-:Y:S02]  /*108b0*/  DFMA R24, R18, R10, R24 ;  /* 0x0000000a1218722b */ /* 0x000fe40000000018 */
[C---:B------:R-:W-:Y:S02]  /*108c0*/  DMUL R18, R14.reuse, R26 ;  /* 0x0000001a0e127228 */ /* 0x040fe40000000000 */
[----:B------:R-:W-:-:S04]  /*108d0*/  DFMA R10, R14, R14, -R26 ;  /* 0x0000000e0e0a722b */ /* 0x000fc8000000081a */
[----:B------:R-:W-:Y:S01]  /*108e0*/  DADD R24, R24, -UR4 ;  /* 0x8000000418187e29 */ /* 0x000fe20008000000 */
[----:B------:R-:W-:Y:S01]  /*108f0*/  UMOV UR4, 0x80000000 ;  /* 0x8000000000047882 */ /* 0x000fe20000000000 */
[C---:B------:R-:W-:Y:S01]  /*10900*/  DFMA R28, R14.reuse, R26, -R18 ;  /* 0x0000001a0e1c722b */ /* 0x040fe20000000812 */
[----:B------:R-:W-:Y:S01]  /*10910*/  UMOV UR5, 0x43300000 ;  /* 0x4330000000057882 */ /* 0x000fe20000000000 */
[----:B------:R-:W-:-:S04]  /*10920*/  DFMA R10, R14, R16, R10 ;  /* 0x000000100e0a722b */ /* 0x000fc8000000000a */
[----:B------:R-:W-:Y:S02]  /*10930*/  DADD R8, R22, R24 ;  /* 0x0000000016087229 */ /* 0x000fe40000000018 */
[----:B------:R-:W-:-:S06]  /*10940*/  DFMA R28, R20, R26, R28 ;  /* 0x0000001a141c722b */ /* 0x000fcc000000001c */
[----:B------:R-:W-:Y:S02]  /*10950*/  DMUL R16, R8, R18 ;  /* 0x0000001208107228 */ /* 0x000fe40000000000 */
[----:B------:R-:W-:Y:S02]  /*10960*/  DFMA R10, R14, R10, R28 ;  /* 0x0000000a0e0a722b */ /* 0x000fe4000000001c */
[----:B------:R-:W-:-:S04]  /*10970*/  DADD R22, R22, -R8 ;  /* 0x0000000016167229 */ /* 0x000fc80000000808 */
[----:B------:R-:W-:-:S04]  /*10980*/  DFMA R26, R8, R18, -R16 ;  /* 0x00000012081a722b */ /* 0x000fc80000000810 */
[----:B------:R-:W-:-:S04]  /*10990*/  DADD R22, R24, R22 ;  /* 0x0000000018167229 */ /* 0x000fc80000000016 */
[----:B------:R-:W-:-:S08]  /*109a0*/  DFMA R10, R8, R10, R26 ;  /* 0x0000000a080a722b */ /* 0x000fd0000000001a */
[----:B------:R-:W-:-:S08]  /*109b0*/  DFMA R10, R22, R18, R10 ;  /* 0x00000012160a722b */ /* 0x000fd0000000000a */
[----:B------:R-:W-:-:S08]  /*109c0*/  DADD R8, R16, R10 ;  /* 0x0000000010087229 */ /* 0x000fd0000000000a */
[--C-:B------:R-:W-:Y:S02]  /*109d0*/  DADD R18, R14, R8.reuse ;  /* 0x000000000e127229 */ /* 0x100fe40000000008 */
[----:B------:R-:W-:-:S06]  /*109e0*/  DADD R16, R16, -R8 ;  /* 0x0000000010107229 */ /* 0x000fcc0000000808 */
[----:B------:R-:W-:Y:S02]  /*109f0*/  DADD R14, R14, -R18 ;  /* 0x000000000e0e7229 */ /* 0x000fe40000000812 */
[----:B------:R-:W-:-:S06]  /*10a00*/  DADD R16, R10, R16 ;  /* 0x000000000a107229 */ /* 0x000fcc0000000010 */
[----:B------:R-:W-:Y:S01]  /*10a10*/  DADD R14, R8, R14 ;  /* 0x00000000080e7229 */ /* 0x000fe2000000000e */
[----:B------:R-:W-:Y:S02]  /*10a20*/  SHF.R.U32.HI R9, RZ, 0x14, R31 ;  /* 0x00000014ff097819 */ /* 0x000fe4000001161f */
[----:B------:R-:W-:-:S05]  /*10a30*/  @!P0 LEA.HI R9, R33, 0xffffffca, RZ, 0xc ;  /* 0xffffffca21098811 */ /* 0x000fca00078f60ff */
[----:B------:R-:W-:Y:S01]  /*10a40*/  DADD R14, R16, R14 ;  /* 0x00000000100e7229 */ /* 0x000fe2000000000e */
[C---:B------:R-:W-:Y:S02]  /*10a50*/  VIADD R8, R9.reuse, 0xfffffc01 ;  /* 0xfffffc0109087836 */ /* 0x040fe40000000000 */
[----:B------:R-:W-:Y:S02]  /*10a60*/  @P1 VIADD R8, R9, 0xfffffc02 ;  /* 0xfffffc0209081836 */ /* 0x000fe40000000000 */
[----:B------:R-:W-:-:S03]  /*10a70*/  HFMA2 R9, -RZ, RZ, 3.59375, 0 ;  /* 0x43300000ff097431 */ /* 0x000fc600000001ff */
[----:B------:R-:W-:Y:S01]  /*10a80*/  DADD R14, R20, R14 ;  /* 0x00000000140e7229 */ /* 0x000fe2000000000e */
[----:B------:R-:W-:-:S06]  /*10a90*/  LOP3.LUT R8, R8, 0x80000000, RZ, 0x3c, !PT ;  /* 0x8000000008087812 */ /* 0x000fcc00078e3cff */
[----:B------:R-:W-:Y:S01]  /*10aa0*/  DADD R10, R8, -UR4 ;  /* 0x80000004080a7e29 */ /* 0x000fe20008000000 */
[----:B------:R-:W-:Y:S01]  /*10ab0*/  UMOV UR4, 0xfefa39ef ;  /* 0xfefa39ef00047882 */ /* 0x000fe20000000000 */
[----:B------:R-:W-:Y:S01]  /*10ac0*/  DADD R8, R18, R14 ;  /* 0x0000000012087229 */ /* 0x000fe2000000000e */
[----:B------:R-:W-:-:S07]  /*10ad0*/  UMOV UR5, 0x3fe62e42 ;  /* 0x3fe62e4200057882 */ /* 0x000fce0000000000 */
[--C-:B------:R-:W-:Y:S02]  /*10ae0*/  DFMA R16, R10, UR4, R8.reuse ;  /* 0x000000040a107c2b */ /* 0x100fe40008000008 */
[----:B------:R-:W-:-:S06]  /*10af0*/  DADD R18, R18, -R8 ;  /* 0x0000000012127229 */ /* 0x000fcc0000000808 */
[----:B------:R-:W-:Y:S02]  /*10b00*/  DFMA R20, R10, -UR4, R16 ;  /* 0x800000040a147c2b */ /* 0x000fe40008000010 */
[----:B------:R-:W-:Y:S01]  /*10b10*/  DADD R18, R14, R18 ;  /* 0x000000000e127229 */ /* 0x000fe20000000012 */
[----:B------:R-:W-:Y:S02]  /*10b20*/  IMAD.MOV.U32 R14, RZ, RZ, 0x652b82fe ;  /* 0x652b82feff0e7424 */ /* 0x000fe400078e00ff */
[----:B------:R-:W-:-:S03]  /*10b30*/  IMAD.MOV.U32 R15, RZ, RZ, 0x3ff71547 ;  /* 0x3ff71547ff0f7424 */ /* 0x000fc600078e00ff */
[----:B------:R-:W-:-:S08]  /*10b40*/  DADD R20, -R8, R20 ;  /* 0x0000000008147229 */ /* 0x000fd00000000114 */
[----:B------:R-:W-:-:S08]  /*10b50*/  DADD R18, R18, -R20 ;  /* 0x0000000012127229 */ /* 0x000fd00000000814 */
[----:B------:R-:W-:-:S08]  /*10b60*/  DFMA R18, R10, UR16, R18 ;  /* 0x000000100a127c2b */ /* 0x000fd00008000012 */
[----:B------:R-:W-:-:S08]  /*10b70*/  DADD R8, R16, R18 ;  /* 0x0000000010087229 */ /* 0x000fd00000000012 */
[----:B------:R-:W-:Y:S02]  /*10b80*/  DADD R16, R16, -R8 ;  /* 0x0000000010107229 */ /* 0x000fe40000000808 */
[----:B------:R-:W-:-:S06]  /*10b90*/  DMUL R10, R8, 3 ;  /* 0x40080000080a7828 */ /* 0x000fcc0000000000 */
[----:B------:R-:W-:Y:S02]  /*10ba0*/  DADD R16, R18, R16 ;  /* 0x0000000012107229 */ /* 0x000fe40000000010 */
[----:B------:R-:W-:-:S08]  /*10bb0*/  DFMA R8, R8, 3, -R10 ;  /* 0x400800000808782b */ /* 0x000fd0000000080a */
[----:B------:R-:W-:-:S08]  /*10bc0*/  DFMA R8, R16, 3, R8 ;  /* 0x400800001008782b */ /* 0x000fd00000000008 */
[----:B------:R-:W-:-:S08]  /*10bd0*/  DADD R18, R10, R8 ;  /* 0x000000000a127229 */ /* 0x000fd00000000008 */
[----:B------:R-:W-:Y:S02]  /*10be0*/  DFMA R20, R18, R14, 6.75539944105574400000e+15 ;  /* 0x433800001214742b */ /* 0x000fe4000000000e */
[----:B------:R-:W-:Y:S01]  /*10bf0*/  FSETP.GEU.AND P0, PT, |R19|, 4.1917929649353027344, PT ;  /* 0x4086232b1300780b */ /* 0x000fe20003f0e200 */
[----:B------:R-:W-:-:S05]  /*10c00*/  DADD R10, R10, -R18 ;  /* 0x000000000a0a7229 */ /* 0x000fca0000000812 */
[----:B------:R-:W-:-:S08]  /*10c10*/  DADD R14, R20, -6.75539944105574400000e+15 ;  /* 0xc3380000140e7429 */ /* 0x000fd00000000000 */
[----:B------:R-:W-:Y:S01]  /*10c20*/  DFMA R16, R14, -UR4, R18 ;  /* 0x800000040e107c2b */ /* 0x000fe20008000012 */
[----:B------:R-:W-:Y:S01]  /*10c30*/  UMOV UR4, 0x3b39803f ;  /* 0x3b39803f00047882 */ /* 0x000fe20000000000 */
[----:B------:R-:W-:-:S06]  /*10c40*/  UMOV UR5, 0x3c7abc9e ;  /* 0x3c7abc9e00057882 */ /* 0x000fcc0000000000 */
[----:B------:R-:W-:Y:S01]  /*10c50*/  DFMA R16, R14, -UR4, R16 ;  /* 0x800000040e107c2b */ /* 0x000fe20008000010 */
[----:B------:R-:W-:Y:S01]  /*10c60*/  UMOV UR4, 0x69ce2bdf ;  /* 0x69ce2bdf00047882 */ /* 0x000fe20000000000 */
[----:B------:R-:W-:Y:S01]  /*10c70*/  IMAD.MOV.U32 R14, RZ, RZ, -0x35dec16 ;  /* 0xfca213eaff0e7424 */ /* 0x000fe200078e00ff */
[----:B------:R-:W-:Y:S01]  /*10c80*/  UMOV UR5, 0x3e5ade15 ;  /* 0x3e5ade1500057882 */ /* 0x000fe20000000000 */
[----:B------:R-:W-:-:S06]  /*10c90*/  IMAD.MOV.U32 R15, RZ, RZ, 0x3e928af3 ;  /* 0x3e928af3ff0f7424 */ /* 0x000fcc00078e00ff */
[----:B------:R-:W-:Y:S01]  /*10ca0*/  DFMA R14, R16, UR4, R14 ;  /* 0x00000004100e7c2b */ /* 0x000fe2000800000e */
[----:B------:R-:W-:Y:S01]  /*10cb0*/  UMOV UR4, 0x62401315 ;  /* 0x6240131500047882 */ /* 0x000fe20000000000 */
[----:B------:R-:W-:-:S06]  /*10cc0*/  UMOV UR5, 0x3ec71dee ;  /* 0x3ec71dee00057882 */ /* 0x000fcc0000000000 */
[----:B------:R-:W-:Y:S01]  /*10cd0*/  DFMA R14, R16, R14, UR4 ;  /* 0x00000004100e7e2b */ /* 0x000fe2000800000e */
        /* <DEDUP_REMOVED lines=20> */
[----:B------:R-:W-:-:S08]  /*10e20*/  DFMA R14, R16, R14, UR4 ;  /* 0x00000004100e7e2b */ /* 0x000fd0000800000e */
[----:B------:R-:W-:-:S08]  /*10e30*/  DFMA R14, R16, R14, 1 ;  /* 0x3ff00000100e742b */ /* 0x000fd0000000000e */
[----:B------:R-:W-:Y:S02]  /*10e40*/  DFMA R14, R16, R14, 1 ;  /* 0x3ff00000100e742b */ /* 0x000fe4000000000e */
[----:B------:R-:W-:-:S08]  /*10e50*/  DADD R16, R8, R10 ;  /* 0x0000000008107229 */ /* 0x000fd0000000000a */
[----:B------:R-:W-:Y:S02]  /*10e60*/  IMAD R9, R20, 0x100000, R15 ;  /* 0x0010000014097824 */ /* 0x000fe400078e020f */
[----:B------:R-:W-:Y:S01]  /*10e70*/  IMAD.MOV.U32 R8, RZ, RZ, R14 ;  /* 0x000000ffff087224 */ /* 0x000fe200078e000e */
[----:B------:R-:W-:Y:S06]  /*10e80*/  @!P0 BRA `(.L_x_290) ;  /* 0x0000000000348947 */ /* 0x000fec0003800000 */
[----:B------:R-:W-:Y:S01]  /*10e90*/  FSETP.GEU.AND P1, PT, |R19|, 4.2275390625, PT ;  /* 0x408748001300780b */ /* 0x000fe20003f2e200 */
[C---:B------:R-:W-:Y:S02]  /*10ea0*/  DADD R22, R18.reuse, +INF ;  /* 0x7ff0000012167429 */ /* 0x040fe40000000000 */
[----:B------:R-:W-:-:S08]  /*10eb0*/  DSETP.GEU.AND P0, PT, R18, RZ, PT ;  /* 0x000000ff1200722a */ /* 0x000fd00003f0e000 */
[----:B------:R-:W-:Y:S02]  /*10ec0*/  FSEL R9, R23, RZ, P0 ;  /* 0x000000ff17097208 */ /* 0x000fe40000000000 */
[----:B------:R-:W-:Y:S01]  /*10ed0*/  @!P1 LEA.HI R8, R20, R20, RZ, 0x1 ;  /* 0x0000001414089211 */ /* 0x000fe200078f08ff */
[----:B------:R-:W-:Y:S02]  /*10ee0*/  @!P1 IMAD.MOV.U32 R10, RZ, RZ, R14 ;  /* 0x000000ffff0a9224 */ /* 0x000fe400078e000e */
[----:B------:R-:W-:Y:S01]  /*10ef0*/  @!P1 IMAD.MOV.U32 R14, RZ, RZ, RZ ;  /* 0x000000ffff0e9224 */ /* 0x000fe200078e00ff */
[----:B------:R-:W-:Y:S02]  /*10f00*/  @!P1 SHF.R.S32.HI R11, RZ, 0x1, R8 ;  /* 0x00000001ff0b9819 */ /* 0x000fe40000011408 */
[----:B------:R-:W-:-:S03]  /*10f10*/  FSEL R8, R22, RZ, P0 ;  /* 0x000000ff16087208 */ /* 0x000fc60000000000 */
[----:B------:R-:W-:Y:S01]  /*10f20*/  @!P1 IMAD.IADD R20, R20, 0x1, -R11 ;  /* 0x0000000114149824 */ /* 0x000fe200078e0a0b */
[----:B------:R-:W-:-:S04]  /*10f30*/  @!P1 LEA R11, R11, R15, 0x14 ;  /* 0x0000000f0b0b9211 */ /* 0x000fc800078ea0ff */
[----:B------:R-:W-:-:S06]  /*10f40*/  @!P1 LEA R15, R20, 0x3ff00000, 0x14 ;  /* 0x3ff00000140f9811 */ /* 0x000fcc00078ea0ff */
[----:B------:R-:W-:-:S11]  /*10f50*/  @!P1 DMUL R8, R10, R14 ;  /* 0x0000000e0a089228 */ /* 0x000fd60000000000 */
.L_x_290:
[----:B------:R-:W-:Y:S02]  /*10f60*/  DFMA R10, R16, R8, R8 ;  /* 0x00000008100a722b */ /* 0x000fe40000000008 */
[----:B------:R-:W-:-:S08]  /*10f70*/  DSETP.NEU.AND P0, PT, |R8|, +INF , PT ;  /* 0x7ff000000800742a */ /* 0x000fd00003f0d200 */
[----:B------:R-:W-:Y:S01]  /*10f80*/  FSEL R15, R8, R10, !P0 ;  /* 0x0000000a080f7208 */ /* 0x000fe20004000000 */
[----:B------:R-:W-:Y:S01]  /*10f90*/  IMAD.MOV.U32 R8, RZ, RZ, R2 ;  /* 0x000000ffff087224 */ /* 0x000fe200078e0002 */
[----:B------:R-:W-:Y:S01]  /*10fa0*/  FSEL R14, R9, R11, !P0 ;  /* 0x0000000b090e7208 */ /* 0x000fe20004000000 */
[----:B------:R-:W-:-:S04]  /*10fb0*/  IMAD.MOV.U32 R9, RZ, RZ, 0x0 ;  /* 0x00000000ff097424 */ /* 0x000fc800078e00ff */
[----:B------:R-:W-:Y:S05]  /*10fc0*/  RET.REL.NODEC R8 `(_Z15raytrace_kernelP9RayResult12CameraParamsddd) ;  /* 0xfffffef0080c7950 */ /* 0x000fea0003c3ffff */
        .type           $_Z15raytrace_kernelP9RayResult12CameraParamsddd$__internal_trig_reduction_slowpathd,@function
        .size           $_Z15raytrace_kernelP9RayResult12CameraParamsddd$__internal_trig_reduction_slowpathd,(.L_x_304 - $_Z15raytrace_kernelP9RayResult12CameraParamsddd$__internal_trig_reduction_slowpathd)
$_Z15raytrace_kernelP9RayResult12CameraParamsddd$__internal_trig_reduction_slowpathd:
[----:B------:R-:W-:Y:S01]  /*10fd0*/  SHF.R.U32.HI R111, RZ, 0x14, R109 ;  /* 0x00000014ff6f7819 */ /* 0x000fe2000001166d */
[----:B------:R-:W-:-:S03]  /*10fe0*/  IMAD.MOV.U32 R10, RZ, RZ, RZ ;  /* 0x000000ffff0a7224 */ /* 0x000fc600078e00ff */
[----:B------:R-:W-:-:S04]  /*10ff0*/  LOP3.LUT R7, R111, 0x7ff, RZ, 0xc0, !PT ;  /* 0x000007ff6f077812 */ /* 0x000fc800078ec0ff */
[----:B------:R-:W-:-:S13]  /*11000*/  ISETP.NE.AND P0, PT, R7, 0x7ff, PT ;  /* 0x000007ff0700780c */ /* 0x000fda0003f05270 */
[----:B------:R-:W-:Y:S05]  /*11010*/  @!P0 BRA `(.L_x_291) ;  /* 0x00000008004c8947 */ /* 0x000fea0003800000 */
[----:B------:R-:W-:Y:S01]  /*11020*/  VIADD R8, R7, 0xfffffc00 ;  /* 0xfffffc0007087836 */ /* 0x000fe20000000000 */
[----:B------:R-:W-:Y:S01]  /*11030*/  BSSY.RECONVERGENT B0, `(.L_x_292) ;  /* 0x0000030000007945 */ /* 0x000fe20003800200 */
[----:B------:R-:W-:-:S03]  /*11040*/  CS2R R112, SRZ ;  /* 0x0000000000707805 */ /* 0x000fc6000001ff00 */
[----:B------:R-:W-:Y:S02]  /*11050*/  SHF.R.U32.HI R7, RZ, 0x6, R8 ;  /* 0x00000006ff077819 */ /* 0x000fe40000011608 */
[----:B------:R-:W-:Y:S02]  /*11060*/  ISETP.GE.U32.AND P0, PT, R8, 0x80, PT ;  /* 0x000000800800780c */ /* 0x000fe40003f06070 */
[C---:B------:R-:W-:Y:S02]  /*11070*/  IADD3 R8, PT, PT, -R7.reuse, 0x13, RZ ;  /* 0x0000001307087810 */ /* 0x040fe40007ffe1ff */
[----:B------:R-:W-:Y:S02]  /*11080*/  IADD3 R114, PT, PT, -R7, 0xf, RZ ;  /* 0x0000000f07727810 */ /* 0x000fe40007ffe1ff */
[----:B------:R-:W-:-:S04]  /*11090*/  SEL R8, R8, 0x12, P0 ;  /* 0x0000001208087807 */ /* 0x000fc80000000000 */
[----:B------:R-:W-:-:S13]  /*110a0*/  ISETP.GE.AND P0, PT, R114, R8, PT ;  /* 0x000000087200720c */ /* 0x000fda0003f06270 */
[----:B------:R-:W-:Y:S05]  /*110b0*/  @P0 BRA `(.L_x_293) ;  /* 0x00000000009c0947 */ /* 0x000fea0003800000 */
[----:B------:R-:W0:Y:S01]  /*110c0*/  LDC.64 R10, c[0x0][0x358] ;  /* 0x0000d600ff0a7b82 */ /* 0x000e220000000a00 */
[C---:B------:R-:W-:Y:S01]  /*110d0*/  SHF.L.U64.HI R9, R12.reuse, 0xb, R109 ;  /* 0x0000000b0c097819 */ /* 0x040fe2000001026d */
[----:B------:R-:W-:Y:S01]  /*110e0*/  BSSY.RECONVERGENT B1, `(.L_x_294) ;  /* 0x0000023000017945 */ /* 0x000fe20003800200 */
[----:B------:R-:W-:Y:S01]  /*110f0*/  IMAD.SHL.U32 R107, R12, 0x800, RZ ;  /* 0x000008000c6b7824 */ /* 0x000fe200078e00ff */
[----:B------:R-:W-:Y:S02]  /*11100*/  IADD3 R108, PT, PT, RZ, -R7, -R8 ;  /* 0x80000007ff6c7210 */ /* 0x000fe40007ffe808 */
[----:B------:R-:W-:Y:S02]  /*11110*/  CS2R R112, SRZ ;  /* 0x0000000000707805 */ /* 0x000fe4000001ff00 */
[----:B------:R-:W-:Y:S02]  /*11120*/  MOV R106, RZ ;  /* 0x000000ff006a7202 */ /* 0x000fe40000000f00 */
[----:B------:R-:W-:-:S07]  /*11130*/  LOP3.LUT R9, R9, 0x80000000, RZ, 0xfc, !PT ;  /* 0x8000000009097812 */ /* 0x000fce00078efcff */
.L_x_295:
[----:B------:R-:W1:Y:S01]  /*11140*/  LDC.64 R12, c[0x4][RZ] ;  /* 0x01000000ff0c7b82 */ /* 0x000e620000000a00 */
[----:B0-----:R-:W-:Y:S02]  /*11150*/  R2UR UR4, R10 ;  /* 0x000000000a0472ca */ /* 0x001fe400000e0000 */
[----:B------:R-:W-:Y:S01]  /*11160*/  R2UR UR5, R11 ;  /* 0x000000000b0572ca */ /* 0x000fe200000e0000 */
[----:B-1----:R-:W-:-:S12]  /*11170*/  IMAD.WIDE R118, R114, 0x8, R12 ;  /* 0x0000000872767825 */ /* 0x002fd800078e020c */
[----:B------:R-:W2:Y:S01]  /*11180*/  LDG.E.64.CONSTANT R12, desc[UR4][R118.64] ;  /* 0x00000004760c7981 */ /* 0x000ea2000c1e9b00 */
[----:B------:R-:W-:Y:S02]  /*11190*/  IMAD.MOV.U32 R104, RZ, RZ, R112 ;  /* 0x000000ffff687224 */ /* 0x000fe400078e0070 */
[----:B------:R-:W-:Y:S02]  /*111a0*/  IMAD.MOV.U32 R105, RZ, RZ, R113 ;  /* 0x000000ffff697224 */ /* 0x000fe400078e0071 */
[----:B------:R-:W-:Y:S02]  /*111b0*/  VIADD R108, R108, 0x1 ;  /* 0x000000016c6c7836 */ /* 0x000fe40000000000 */
[----:B------:R-:W-:Y:S02]  /*111c0*/  VIADD R114, R114, 0x1 ;  /* 0x0000000172727836 */ /* 0x000fe40000000000 */
[----:B--2---:R-:W-:-:S04]  /*111d0*/  IMAD.WIDE.U32 R104, P2, R12, R107, R104 ;  /* 0x0000006b0c687225 */ /* 0x004fc80007840068 */
[C---:B------:R-:W-:Y:S02]  /*111e0*/  IMAD R113, R12.reuse, R9, RZ ;  /* 0x000000090c717224 */ /* 0x040fe400078e02ff */
[----:B------:R-:W-:Y:S02]  /*111f0*/  IMAD R112, R13, R107, RZ ;  /* 0x0000006b0d707224 */ /* 0x000fe400078e02ff */
[----:B------:R-:W-:Y:S01]  /*11200*/  IMAD.HI.U32 R12, R12, R9, RZ ;  /* 0x000000090c0c7227 */ /* 0x000fe200078e00ff */
[----:B------:R-:W-:-:S03]  /*11210*/  IADD3 R113, P0, PT, R113, R105, RZ ;  /* 0x0000006971717210 */ /* 0x000fc60007f1e0ff */
[----:B------:R-:W-:Y:S01]  /*11220*/  IMAD.MOV.U32 R116, RZ, RZ, R104 ;  /* 0x000000ffff747224 */ /* 0x000fe200078e0068 */
[----:B------:R-:W-:Y:S01]  /*11230*/  IADD3 R117, P1, PT, R112, R113, RZ ;  /* 0x0000007170757210 */ /* 0x000fe20007f3e0ff */
[----:B------:R-:W-:-:S04]  /*11240*/  IMAD.HI.U32 R104, R13, R107, RZ ;  /* 0x0000006b0d687227 */ /* 0x000fc800078e00ff */
[----:B------:R-:W-:Y:S02]  /*11250*/  IMAD.X R113, RZ, RZ, R12, P2 ;  /* 0x000000ffff717224 */ /* 0x000fe400010e060c */
[----:B------:R-:W-:Y:S02]  /*11260*/  IMAD R105, R106, 0x8, R1 ;  /* 0x000000086a697824 */ /* 0x000fe400078e0201 */
[C---:B------:R-:W-:Y:S01]  /*11270*/  IMAD.HI.U32 R12, R13.reuse, R9, RZ ;  /* 0x000000090d0c7227 */ /* 0x040fe200078e00ff */
[----:B------:R-:W-:Y:S02]  /*11280*/  IADD3.X R104, P0, PT, R104, R113, RZ, P0, !PT ;  /* 0x0000007168687210 */ /* 0x000fe4000071e4ff */
[----:B------:R1:W-:Y:S01]  /*11290*/  STL.64 [R105], R116 ;  /* 0x0000007469007387 */ /* 0x0003e20000100a00 */
[----:B------:R-:W-:Y:S02]  /*112a0*/  IMAD R13, R13, R9, RZ ;  /* 0x000000090d0d7224 */ /* 0x000fe400078e02ff */
[----:B------:R-:W-:Y:S01]  /*112b0*/  IMAD.X R12, RZ, RZ, R12, P0 ;  /* 0x000000ffff0c7224 */ /* 0x000fe200000e060c */
[----:B------:R-:W-:Y:S01]  /*112c0*/  ISETP.NE.AND P0, PT, R108, -0xf, PT ;  /* 0xfffffff16c00780c */ /* 0x000fe20003f05270 */
[----:B------:R-:W-:Y:S01]  /*112d0*/  VIADD R106, R106, 0x1 ;  /* 0x000000016a6a7836 */ /* 0x000fe20000000000 */
[----:B------:R-:W-:-:S04]  /*112e0*/  IADD3.X R112, P1, PT, R13, R104, RZ, P1, !PT ;  /* 0x000000680d707210 */ /* 0x000fc80000f3e4ff */
[----:B------:R-:W-:-:S07]  /*112f0*/  IADD3.X R113, PT, PT, RZ, R12, RZ, P1, !PT ;  /* 0x0000000cff717210 */ /* 0x000fce0000ffe4ff */
[----:B-1----:R-:W-:Y:S05]  /*11300*/  @P0 BRA `(.L_x_295) ;  /* 0xfffffffc008c0947 */ /* 0x002fea000383ffff */
[----:B------:R-:W-:Y:S05]  /*11310*/  BSYNC.RECONVERGENT B1 ;  /* 0x0000000000017941 */ /* 0x000fea0003800200 */
.L_x_294:
[----:B------:R-:W-:-:S07]  /*11320*/  IMAD.MOV.U32 R114, RZ, RZ, R8 ;  /* 0x000000ffff727224 */ /* 0x000fce00078e0008 */
.L_x_293:
[----:B------:R-:W-:Y:S05]  /*11330*/  BSYNC.RECONVERGENT B0 ;  /* 0x0000000000007941 */ /* 0x000fea0003800200 */
.L_x_292:
[----:B------:R-:W-:Y:S01]  /*11340*/  LOP3.LUT P0, R111, R111, 0x3f, RZ, 0xc0, !PT ;  /* 0x0000003f6f6f7812 */ /* 0x000fe2000780c0ff */
[----:B------:R-:W-:-:S04]  /*11350*/  IMAD.IADD R114, R7, 0x1, R114 ;  /* 0x0000000107727824 */ /* 0x000fc800078e0272 */
[----:B------:R-:W-:-:S05]  /*11360*/  IMAD.U32 R115, R114, 0x8, R1 ;  /* 0x0000000872737824 */ /* 0x000fca00078e0001 */
[----:B------:R0:W-:Y:S04]  /*11370*/  STL.64 [R115+-0x78], R112 ;  /* 0xffff887073007387 */ /* 0x0001e80000100a00 */
[----:B------:R-:W2:Y:S04]  /*11380*/  @P0 LDL.64 R12, [R1+0x8] ;  /* 0x00000800010c0983 */ /* 0x000ea80000100a00 */
[----:B------:R-:W3:Y:S04]  /*11390*/  LDL.64 R8, [R1+0x10] ;  /* 0x0000100001087983 */ /* 0x000ee80000100a00 */
[----:B------:R-:W4:Y:S01]  /*113a0*/  LDL.64 R10, [R1+0x18] ;  /* 0x00001800010a7983 */ /* 0x000f220000100a00 */
[----:B------:R-:W-:Y:S01]  /*113b0*/  @P0 LOP3.LUT R7, R111, 0x3f, RZ, 0x3c, !PT ;  /* 0x0000003f6f070812 */ /* 0x000fe200078e3cff */
[----:B------:R-:W-:Y:S01]  /*113c0*/  BSSY.RECONVERGENT B0, `(.L_x_296) ;  /* 0x0000034000007945 */ /* 0x000fe20003800200 */
[----:B--2---:R-:W-:-:S02]  /*113d0*/  @P0 SHF.R.U64 R107, R12, 0x1, R13 ;  /* 0x000000010c6b0819 */ /* 0x004fc4000000120d */
[----:B------:R-:W-:Y:S02]  /*113e0*/  @P0 SHF.R.U32.HI R106, RZ, 0x1, R13 ;  /* 0x00000001ff6a0819 */ /* 0x000fe4000001160d */
[C---:B---3--:R-:W-:Y:S02]  /*113f0*/  @P0 SHF.L.U32 R104, R8.reuse, R111, RZ ;  /* 0x0000006f08680219 */ /* 0x048fe400000006ff */
[----:B------:R-:W-:Y:S02]  /*11400*/  @P0 SHF.R.U64 R107, R107, R7, R106 ;  /* 0x000000076b6b0219 */ /* 0x000fe4000000126a */
[--C-:B------:R-:W-:Y:S02]  /*11410*/  @P0 SHF.R.U32.HI R12, RZ, 0x1, R9.reuse ;  /* 0x00000001ff0c0819 */ /* 0x100fe40000011609 */
[C-C-:B------:R-:W-:Y:S02]  /*11420*/  @P0 SHF.R.U64 R105, R8.reuse, 0x1, R9.reuse ;  /* 0x0000000108690819 */ /* 0x140fe40000001209 */
[----:B------:R-:W-:-:S02]  /*11430*/  @P0 SHF.L.U64.HI R13, R8, R111, R9 ;  /* 0x0000006f080d0219 */ /* 0x000fc40000010209 */
[----:B------:R-:W-:Y:S02]  /*11440*/  @P0 SHF.R.U32.HI R106, RZ, R7, R106 ;  /* 0x00000007ff6a0219 */ /* 0x000fe4000001166a */
[----:B------:R-:W-:Y:S02]  /*11450*/  @P0 LOP3.LUT R8, R104, R107, RZ, 0xfc, !PT ;  /* 0x0000006b68080212 */ /* 0x000fe400078efcff */
[----:B----4-:R-:W-:Y:S02]  /*11460*/  @P0 SHF.L.U32 R108, R10, R111, RZ ;  /* 0x0000006f0a6c0219 */ /* 0x010fe400000006ff */
[-CC-:B------:R-:W-:Y:S02]  /*11470*/  @P0 SHF.R.U64 R105, R105, R7.reuse, R12.reuse ;  /* 0x0000000769690219 */ /* 0x180fe4000000120c */
[----:B------:R-:W-:Y:S02]  /*11480*/  @P0 LOP3.LUT R9, R13, R106, RZ, 0xfc, !PT ;  /* 0x0000006a0d090212 */ /* 0x000fe400078efcff */
[----:B------:R-:W-:Y:S01]  /*11490*/  @P0 SHF.R.U32.HI R12, RZ, R7, R12 ;  /* 0x00000007ff0c0219 */ /* 0x000fe2000001160c */
[----:B------:R-:W-:Y:S01]  /*114a0*/  IMAD.SHL.U32 R7, R8, 0x4, RZ ;  /* 0x0000000408077824 */ /* 0x000fe200078e00ff */
[----:B------:R-:W-:-:S02]  /*114b0*/  @P0 SHF.L.U64.HI R111, R10, R111, R11 ;  /* 0x0000006f0a6f0219 */ /* 0x000fc4000001020b */
[----:B------:R-:W-:Y:S02]  /*114c0*/  @P0 LOP3.LUT R10, R108, R105, RZ, 0xfc, !PT ;  /* 0x000000696c0a0212 */ /* 0x000fe400078efcff */
[----:B------:R-:W-:Y:S02]  /*114d0*/  SHF.L.U64.HI R8, R8, 0x2, R9 ;  /* 0x0000000208087819 */ /* 0x000fe40000010209 */
[----:B------:R-:W-:Y:S02]  /*114e0*/  @P0 LOP3.LUT R11, R111, R12, RZ, 0xfc, !PT ;  /* 0x0000000c6f0b0212 */ /* 0x000fe400078efcff */
[----:B------:R-:W-:Y:S02]  /*114f0*/  SHF.L.W.U32.HI R9, R9, 0x2, R10 ;  /* 0x0000000209097819 */ /* 0x000fe40000010e0a */
[----:B------:R-:W-:Y:S02]  /*11500*/  IADD3 RZ, P0, PT, RZ, -R7, RZ ;  /* 0x80000007ffff7210 */ /* 0x000fe40007f1e0ff */
[----:B------:R-:W-:-:S02]  /*11510*/  LOP3.LUT R13, RZ, R8, RZ, 0x33, !PT ;  /* 0x00000008ff0d7212 */ /* 0x000fc400078e33ff */
[----:B------:R-:W-:Y:S02]  /*11520*/  SHF.L.W.U32.HI R10, R10, 0x2, R11 ;  /* 0x000000020a0a7819 */ /* 0x000fe40000010e0b */
[----:B------:R-:W-:Y:S02]  /*11530*/  LOP3.LUT R104, RZ, R9, RZ, 0x33, !PT ;  /* 0x00000009ff687212 */ /* 0x000fe400078e33ff */
[----:B------:R-:W-:Y:S02]  /*11540*/  IADD3.X R13, P0, PT, RZ, R13, RZ, P0, !PT ;  /* 0x0000000dff0d7210 */ /* 0x000fe4000071e4ff */
[----:B------:R-:W-:Y:S02]  /*11550*/  LOP3.LUT R12, RZ, R10, RZ, 0x33, !PT ;  /* 0x0000000aff0c7212 */ /* 0x000fe400078e33ff */
[----:B------:R-:W-:Y:S02]  /*11560*/  IADD3.X R104, P1, PT, RZ, R104, RZ, P0, !PT ;  /* 0x00000068ff687210 */ /* 0x000fe4000073e4ff */
[----:B------:R-:W-:-:S03]  /*11570*/  ISETP.GT.U32.AND P2, PT, R9, -0x1, PT ;  /* 0xffffffff0900780c */ /* 0x000fc60003f44070 */
[----:B------:R-:W-:Y:S01]  /*11580*/  IMAD.X R105, RZ, RZ, R12, P1 ;  /* 0x000000ffff697224 */ /* 0x000fe200008e060c */
[----:B------:R-:W-:-:S04]  /*11590*/  ISETP.GT.AND.EX P0, PT, R10, -0x1, PT, P2 ;  /* 0xffffffff0a00780c */ /* 0x000fc80003f04320 */
[----:B------:R-:W-:Y:S02]  /*115a0*/  SEL R12, R10, R105, P0 ;  /* 0x000000690a0c7207 */ /* 0x000fe40000000000 */
[----:B------:R-:W-:Y:S02]  /*115b0*/  SEL R9, R9, R104, P0 ;  /* 0x0000006809097207 */ /* 0x000fe40000000000 */
[----:B------:R-:W-:Y:S02]  /*115c0*/  ISETP.NE.U32.AND P1, PT, R12, RZ, PT ;  /* 0x000000ff0c00720c */ /* 0x000fe40003f25070 */
[----:B------:R-:W-:Y:S02]  /*115d0*/  SEL R8, R8, R13, P0 ;  /* 0x0000000d08087207 */ /* 0x000fe40000000000 */
[----:B------:R-:W-:Y:S01]  /*115e0*/  SEL R106, R9, R12, !P1 ;  /* 0x0000000c096a7207 */ /* 0x000fe20004800000 */
[----:B------:R-:W-:-:S03]  /*115f0*/  @!P0 IMAD.MOV R7, RZ, RZ, -R7 ;  /* 0x000000ffff078224 */ /* 0x000fc600078e0a07 */
[----:B------:R-:W1:Y:S02]  /*11600*/  FLO.U32 R104, R106 ;  /* 0x0000006a00687300 */ /* 0x000e6400000e0000 */
[C---:B-1----:R-:W-:Y:S02]  /*11610*/  IADD3 R105, PT, PT, -R104.reuse, 0x1f, RZ ;  /* 0x0000001f68697810 */ /* 0x042fe40007ffe1ff */
[----:B------:R-:W-:Y:S02]  /*11620*/  IADD3 R104, PT, PT, -R104, 0x3f, RZ ;  /* 0x0000003f68687810 */ /* 0x000fe40007ffe1ff */
[----:B------:R-:W-:-:S04]  /*11630*/  @P1 IADD3 R104, PT, PT, R105, RZ, RZ ;  /* 0x000000ff69681210 */ /* 0x000fc80007ffe0ff */
[----:B------:R-:W-:-:S13]  /*11640*/  ISETP.NE.AND P1, PT, R104, RZ, PT ;  /* 0x000000ff6800720c */ /* 0x000fda0003f25270 */
[----:B0-----:R-:W-:Y:S05]  /*11650*/  @!P1 BRA `(.L_x_297) ;  /* 0x0000000000289947 */ /* 0x001fea0003800000 */
[C---:B------:R-:W-:Y:S02]  /*11660*/  LOP3.LUT R106, R104.reuse, 0x3f, RZ, 0xc0, !PT ;  /* 0x0000003f686a7812 */ /* 0x040fe400078ec0ff */
[--C-:B------:R-:W-:Y:S02]  /*11670*/  SHF.R.U64 R7, R7, 0x1, R8.reuse ;  /* 0x0000000107077819 */ /* 0x100fe40000001208 */
[----:B------:R-:W-:Y:S02]  /*11680*/  SHF.R.U32.HI R8, RZ, 0x1, R8 ;  /* 0x00000001ff087819 */ /* 0x000fe40000011608 */
[----:B------:R-:W-:Y:S02]  /*11690*/  LOP3.LUT R13, R104, 0x3f, RZ, 0xc, !PT ;  /* 0x0000003f680d7812 */ /* 0x000fe400078e0cff */
[CC--:B------:R-:W-:Y:S02]  /*116a0*/  SHF.L.U64.HI R12, R9.reuse, R106.reuse, R12 ;  /* 0x0000006a090c7219 */ /* 0x0c0fe4000001020c */
[----:B------:R-:W-:-:S02]  /*116b0*/  SHF.L.U32 R9, R9, R106, RZ ;  /* 0x0000006a09097219 */ /* 0x000fc400000006ff */
[-CC-:B------:R-:W-:Y:S02]  /*116c0*/  SHF.R.U64 R106, R7, R13.reuse, R8.reuse ;  /* 0x0000000d076a7219 */ /* 0x180fe40000001208 */
[----:B------:R-:W-:Y:S02]  /*116d0*/  SHF.R.U32.HI R13, RZ, R13, R8 ;  /* 0x0000000dff0d7219 */ /* 0x000fe40000011608 */
[----:B------:R-:W-:Y:S02]  /*116e0*/  LOP3.LUT R9, R9, R106, RZ, 0xfc, !PT ;  /* 0x0000006a09097212 */ /* 0x000fe400078efcff */
[----:B------:R-:W-:-:S07]  /*116f0*/  LOP3.LUT R12, R12, R13, RZ, 0xfc, !PT ;  /* 0x0000000d0c0c7212 */ /* 0x000fce00078efcff */
.L_x_297:
[----:B------:R-:W-:Y:S05]  /*11700*/  BSYNC.RECONVERGENT B0 ;  /* 0x0000000000007941 */ /* 0x000fea0003800200 */
.L_x_296:
[----:B------:R-:W-:Y:S01]  /*11710*/  IMAD.WIDE.U32 R112, R9, 0x2168c235, RZ ;  /* 0x2168c23509707825 */ /* 0x000fe200078e00ff */
[----:B------:R-:W-:-:S03]  /*11720*/  SHF.R.U32.HI R11, RZ, 0x1e, R11 ;  /* 0x0000001eff0b7819 */ /* 0x000fc6000001160b */
[----:B------:R-:W-:Y:S01]  /*11730*/  IMAD.MOV.U32 R106, RZ, RZ, R113 ;  /* 0x000000ffff6a7224 */ /* 0x000fe200078e0071 */
[----:B------:R-:W-:Y:S01]  /*11740*/  IADD3 RZ, P1, PT, R112, R112, RZ ;  /* 0x0000007070ff7210 */ /* 0x000fe20007f3e0ff */
[----:B------:R-:W-:Y:S01]  /*11750*/  IMAD.MOV.U32 R107, RZ, RZ, RZ ;  /* 0x000000ffff6b7224 */ /* 0x000fe200078e00ff */
[----:B------:R-:W-:Y:S01]  /*11760*/  LEA.HI R10, R10, R11, RZ, 0x1 ;  /* 0x0000000b0a0a7211 */ /* 0x000fe200078f08ff */
[----:B------:R-:W-:-:S04]  /*11770*/  IMAD.HI.U32 R7, R12, -0x36f0255e, RZ ;  /* 0xc90fdaa20c077827 */ /* 0x000fc800078e00ff */
[----:B------:R-:W-:-:S04]  /*11780*/  IMAD.WIDE.U32 R106, R9, -0x36f0255e, R106 ;  /* 0xc90fdaa2096a7825 */ /* 0x000fc800078e006a */
[----:B------:R-:W-:-:S04]  /*11790*/  IMAD.WIDE.U32 R106, P2, R12, 0x2168c235, R106 ;  /* 0x2168c2350c6a7825 */ /* 0x000fc8000784006a */
[----:B------:R-:W-:Y:S01]  /*117a0*/  IMAD R12, R12, -0x36f0255e, RZ ;  /* 0xc90fdaa20c0c7824 */ /* 0x000fe200078e02ff */
[----:B------:R-:W-:Y:S01]  /*117b0*/  IADD3.X RZ, P1, PT, R106, R106, RZ, P1, !PT ;  /* 0x0000006a6aff7210 */ /* 0x000fe20000f3e4ff */
[----:B------:R-:W-:-:S03]  /*117c0*/  IMAD.X R9, RZ, RZ, R7, P2 ;  /* 0x000000ffff097224 */ /* 0x000fc600010e0607 */
[----:B------:R-:W-:-:S04]  /*117d0*/  IADD3 R7, P2, PT, R12, R107, RZ ;  /* 0x0000006b0c077210 */ /* 0x000fc80007f5e0ff */
[C---:B------:R-:W-:Y:S01]  /*117e0*/  ISETP.GT.U32.AND P3, PT, R7.reuse, RZ, PT ;  /* 0x000000ff0700720c */ /* 0x040fe20003f64070 */
[----:B------:R-:W-:Y:S01]  /*117f0*/  IMAD.X R9, RZ, RZ, R9, P2 ;  /* 0x000000ffff097224 */ /* 0x000fe200010e0609 */
[----:B------:R-:W-:-:S04]  /*11800*/  IADD3.X R12, P2, PT, R7, R7, RZ, P1, !PT ;  /* 0x00000007070c7210 */ /* 0x000fc80000f5e4ff */
[C---:B------:R-:W-:Y:S01]  /*11810*/  ISETP.GT.AND.EX P1, PT, R9.reuse, RZ, PT, P3 ;  /* 0x000000ff0900720c */ /* 0x040fe20003f24330 */
[----:B------:R-:W-:-:S03]  /*11820*/  IMAD.X R8, R9, 0x1, R9, P2 ;  /* 0x0000000109087824 */ /* 0x000fc600010e0609 */
[----:B------:R-:W-:Y:S02]  /*11830*/  SEL R12, R12, R7, P1 ;  /* 0x000000070c0c7207 */ /* 0x000fe40000800000 */
[----:B------:R-:W-:Y:S02]  /*11840*/  SEL R7, R8, R9, P1 ;  /* 0x0000000908077207 */ /* 0x000fe40000800000 */
[----:B------:R-:W-:Y:S02]  /*11850*/  IADD3 R12, P2, PT, R12, 0x1, RZ ;  /* 0x000000010c0c7810 */ /* 0x000fe40007f5e0ff */
[----:B------:R-:W-:Y:S02]  /*11860*/  SEL R9, RZ, 0xffffffff, !P1 ;  /* 0xffffffffff097807 */ /* 0x000fe40004800000 */
[----:B------:R-:W-:Y:S02]  /*11870*/  IADD3.X R7, PT, PT, RZ, R7, RZ, P2, !PT ;  /* 0x00000007ff077210 */ /* 0x000fe400017fe4ff */
[----:B------:R-:W-:Y:S01]  /*11880*/  LOP3.LUT P1, R109, R109, 0x80000000, RZ, 0xc0, !PT ;  /* 0x800000006d6d7812 */ /* 0x000fe2000782c0ff */
[----:B------:R-:W-:Y:S01]  /*11890*/  IMAD.IADD R9, R9, 0x1, -R104 ;  /* 0x0000000109097824 */ /* 0x000fe200078e0a68 */
[----:B------:R-:W-:-:S02]  /*118a0*/  SHF.R.U64 R8, R12, 0xa, R7 ;  /* 0x0000000a0c087819 */ /* 0x000fc40000001207 */
[----:B------:R-:W-:Y:S01]  /*118b0*/  @!P0 LOP3.LUT R109, R109, 0x80000000, RZ, 0x3c, !PT ;  /* 0x800000006d6d8812 */ /* 0x000fe200078e3cff */
[----:B------:R-:W-:Y:S01]  /*118c0*/  IMAD.SHL.U32 R9, R9, 0x100000, RZ ;  /* 0x0010000009097824 */ /* 0x000fe200078e00ff */
[----:B------:R-:W-:-:S04]  /*118d0*/  IADD3 R8, P2, PT, R8, 0x1, RZ ;  /* 0x0000000108087810 */ /* 0x000fc80007f5e0ff */
[----:B------:R-:W-:-:S03]  /*118e0*/  LEA.HI.X R7, R7, RZ, RZ, 0x16, P2 ;  /* 0x000000ff07077211 */ /* 0x000fc600010fb4ff */
[----:B------:R-:W-:Y:S01]  /*118f0*/  @P1 IMAD.MOV R10, RZ, RZ, -R10 ;  /* 0x000000ffff0a1224 */ /* 0x000fe200078e0a0a */
[--C-:B------:R-:W-:Y:S02]  /*11900*/  SHF.R.U64 R8, R8, 0x1, R7.reuse ;  /* 0x0000000108087819 */ /* 0x100fe40000001207 */
[----:B------:R-:W-:Y:S02]  /*11910*/  SHF.R.U32.HI R104, RZ, 0x1, R7 ;  /* 0x00000001ff687819 */ /* 0x000fe40000011607 */
[----:B------:R-:W-:-:S04]  /*11920*/  IADD3 R12, P2, P3, RZ, RZ, R8 ;  /* 0x000000ffff0c7210 */ /* 0x000fc80007b5e008 */
[----:B------:R-:W-:-:S04]  /*11930*/  IADD3.X R104, PT, PT, R9, 0x3fe00000, R104, P2, P3 ;  /* 0x3fe0000009687810 */ /* 0x000fc800017e6468 */
[----:B------:R-:W-:-:S07]  /*11940*/  LOP3.LUT R109, R104, R109, RZ, 0xfc, !PT ;  /* 0x0000006d686d7212 */ /* 0x000fce00078efcff */
.L_x_291:
[----:B------:R-:W-:Y:S02]  /*11950*/  IMAD.MOV.U32 R111, RZ, RZ, 0x0 ;  /* 0x00000000ff6f7424 */ /* 0x000fe400078e00ff */
[----:B------:R-:W-:Y:S02]  /*11960*/  IMAD.MOV.U32 R13, RZ, RZ, R109 ;  /* 0x000000ffff0d7224 */ /* 0x000fe400078e006d */
[----:B------:R-:W-:Y:S05]  /*11970*/  RET.REL.NODEC R110 `(_Z15raytrace_kernelP9RayResult12CameraParamsddd) ;  /* 0xfffffee46ea07950 */ /* 0x000fea0003c3ffff */
.L_x_298:
        /* <DEDUP_REMOVED lines=16> */
.L_x_304:


//--------------------- .nv.global.init           --------------------------
	.section	.nv.global.init,"aw",@progbits
	.align	16
.nv.global.init:
	.type		__cudart_sin_cos_coeffs,@object
	.size		__cudart_sin_cos_coeffs,(__cudart_i2opi_d - __cudart_sin_cos_coeffs)
__cudart_sin_cos_coeffs:
        /*0000*/ 	.byte	0x46, 0xd2, 0xb0, 0x2c, 0xf1, 0xe5, 0x5a, 0xbe, 0x92, 0xe3, 0xac, 0x69, 0xe3, 0x1d, 0xc7, 0x3e
        /*0010*/ 	.byte	0xa1, 0x62, 0xdb, 0x19, 0xa0, 0x01, 0x2a, 0xbf, 0x18, 0x08, 0x11, 0x11, 0x11, 0x11, 0x81, 0x3f
        /*0020*/ 	.byte	0x54, 0x55, 0x55, 0x55, 0x55, 0x55, 0xc5, 0xbf, 0x00, 0x00, 0x00, 0x00, 0x00, 0x00, 0x00, 0x00
        /*0030*/ 	.byte	0x00, 0x00, 0x00, 0x00, 0x00, 0x00, 0x00, 0x00, 0x64, 0x81, 0xfd, 0x20, 0x83, 0xff, 0xa8, 0xbd
        /*0040*/ 	.byte	0x28, 0x85, 0xef, 0xc1, 0xa7, 0xee, 0x21, 0x3e, 0xd9, 0xe6, 0x06, 0x8e, 0x4f, 0x7e, 0x92, 0xbe
        /*0050*/ 	.byte	0xe9, 0xbc, 0xdd, 0x19, 0xa0, 0x01, 0xfa, 0x3e, 0x47, 0x5d, 0xc1, 0x16, 0x6c, 0xc1, 0x56, 0xbf
        /*0060*/ 	.byte	0x51, 0x55, 0x55, 0x55, 0x55, 0x55, 0xa5, 0x3f, 0x00, 0x00, 0x00, 0x00, 0x00, 0x00, 0xe0, 0xbf
        /*0070*/ 	.byte	0x00, 0x00, 0x00, 0x00, 0x00, 0x00, 0xf0, 0x3f, 0x00, 0x00, 0x00, 0x00, 0x00, 0x00, 0x00, 0x00
	.type		__cudart_i2opi_d,@object
	.size		__cudart_i2opi_d,(.L_1 - __cudart_i2opi_d)
__cudart_i2opi_d:
        /* <DEDUP_REMOVED lines=9> */
.L_1:


//--------------------- .nv.shared.reserved.0     --------------------------
	.section	.nv.shared.reserved.0,"aw",@nobits
	.weak		__nv_reservedSMEM_offset_0_alias
	.size		__nv_reservedSMEM_offset_0_alias, 0, 64
	.other		__nv_reservedSMEM_offset_0_alias,@"STO_CUDA_RESERVED_SHARED STV_DEFAULT"
__nv_reservedSMEM_offset_0_alias:
	.zero		0
	.zero		64


//--------------------- .nv.constant0._Z23results_to_image_kernelPK9RayResultPhiif --------------------------
	.section	.nv.constant0._Z23results_to_image_kernelPK9RayResultPhiif,"a",@progbits
	.sectionflags	@""
	.align	4
.nv.constant0._Z23results_to_image_kernelPK9RayResultPhiif:
	.zero		924


//--------------------- .nv.constant0._Z15raytrace_kernelP9RayResult12CameraParamsddd --------------------------
	.section	.nv.constant0._Z15raytrace_kernelP9RayResult12CameraParamsddd,"a",@progbits
	.sectionflags	@""
	.align	4
.nv.constant0._Z15raytrace_kernelP9RayResult12CameraParamsddd:
	.zero		968


//--------------------- SYMBOLS --------------------------

	.type		.nv.reservedSmem.offset0,@object
	.size		.nv.reservedSmem.offset0,0x4
